	.target	sm_90a

	.elftype	@"ET_EXEC"


//--------------------- .note.nv.tkinfo           --------------------------
	.section	.note.nv.tkinfo,"",@"SHT_NOTE"
	.sectionflags	@"SHF_NOTE_NV_TKINFO"
	.tkinfo
        /*0018*/ 	.word	0x00000002
        /*0030*/ 	.string	""
        /*0030*/ 	.string	"ptxas"
        /*0030*/ 	.string	"Cuda compilation tools, release 13.0, V13.0.88"
        /*0030*/ 	.string	"Build cuda_13.0.r13.0/compiler.36424714_0"
        /*0030*/ 	.string	"-arch sm_90a -m 64 "



//--------------------- .note.nv.cuinfo           --------------------------
	.section	.note.nv.cuinfo,"",@"SHT_NOTE"
	.sectionflags	@"SHF_NOTE_NV_CUINFO"
        /*0018*/ 	.short	0x0002
        /*001a*/ 	.short	0x005a
        /*001c*/ 	.short	0x0082
	.zero		2


//--------------------- .nv.info                  --------------------------
	.section	.nv.info,"",@"SHT_CUDA_INFO"
	.align	4


	//----- nvinfo : EIATTR_REGCOUNT
	.align		4
        /*0000*/ 	.byte	0x04, 0x2f
        /*0002*/ 	.short	(.L_18 - .L_17)
	.align		4
.L_17:
        /*0004*/ 	.word	index@(_ZN7cutlass13device_kernelINS_4gemm6kernel13GemmUniversalIN4cute5tupleIJiiiiEEENS1_10collective13CollectiveMmaINS1_34MainloopSm90TmaGmmaWarpSpecializedILi3ENS5_IJNS4_1CILi1EEESB_SB_EEENS1_35KernelTmaWarpSpecializedCooperativeEEENS5_IJNSA_ILi256EEESF_NSA_ILi64EEEEEENS_6half_tENS5_IJlSB_lEEESI_SJ_NS4_8TiledMMAINS4_8MMA_AtomIJNS4_4SM904GMMA26MMA_64x256x16_F32F16F16_SSILNSN_5MajorE0ELSP_0ELNSN_7ScaleInE1ELSQ_1EEEEEENS4_6LayoutINS5_IJNSA_ILi2EEESB_SB_EEENS5_IJSB_NSA_ILi0EEESW_EEEEENS5_IJNS4_10UnderscoreESZ_SZ_EEEEENS4_13SM90_TMA_LOADENS4_14ComposedLayoutINS4_7SwizzleILi3ELi4ELi3EEENS4_18smem_ptr_flag_bitsILi16EEENST_INS5_IJNSA_ILi8EEESG_EEENS5_IJSG_SB_EEEEEEEvNS4_8identityES12_S1C_vS1D_EENS_8epilogue10collective18CollectiveEpilogueINS1F_22Sm90TmaWarpSpecializedILi4ELi2ELi16ELb1ELb0EEEJSH_NS5_IJNSA_ILi128EEENSA_ILi32EEEEEESI_SJ_SI_SJ_NS1F_6fusion15FusionCallbacksIS1J_NS1N_23LinCombPerRowBiasEltActINS1F_6thread4ReLuESI_fSI_SI_fLi8ELNS_15FloatRoundStyleE2EEESH_S1M_JEEES12_NS13_INS14_ILi2ELi4ELi3EEES17_NST_INS5_IJS18_S1L_EEENS5_IJS1L_SB_EEEEEEENS4_17SM75_U32x4_LDSM_NENS4_14SM90_TMA_STOREES1Z_NS4_17SM90_U32x4_STSM_NENS4_9Copy_AtomIJS22_SI_EEEvEEEvvEEEEvNT_6ParamsE)
        /*0008*/ 	.word	0x000000a8


	//----- nvinfo : EIATTR_FRAME_SIZE
	.align		4
.L_18:
        /*000c*/ 	.byte	0x04, 0x11
        /*000e*/ 	.short	(.L_20 - .L_19)
	.align		4
.L_19:
        /*0010*/ 	.word	index@(_ZN7cutlass13device_kernelINS_4gemm6kernel13GemmUniversalIN4cute5tupleIJiiiiEEENS1_10collective13CollectiveMmaINS1_34MainloopSm90TmaGmmaWarpSpecializedILi3ENS5_IJNS4_1CILi1EEESB_SB_EEENS1_35KernelTmaWarpSpecializedCooperativeEEENS5_IJNSA_ILi256EEESF_NSA_ILi64EEEEEENS_6half_tENS5_IJlSB_lEEESI_SJ_NS4_8TiledMMAINS4_8MMA_AtomIJNS4_4SM904GMMA26MMA_64x256x16_F32F16F16_SSILNSN_5MajorE0ELSP_0ELNSN_7ScaleInE1ELSQ_1EEEEEENS4_6LayoutINS5_IJNSA_ILi2EEESB_SB_EEENS5_IJSB_NSA_ILi0EEESW_EEEEENS5_IJNS4_10UnderscoreESZ_SZ_EEEEENS4_13SM90_TMA_LOADENS4_14ComposedLayoutINS4_7SwizzleILi3ELi4ELi3EEENS4_18smem_ptr_flag_bitsILi16EEENST_INS5_IJNSA_ILi8EEESG_EEENS5_IJSG_SB_EEEEEEEvNS4_8identityES12_S1C_vS1D_EENS_8epilogue10collective18CollectiveEpilogueINS1F_22Sm90TmaWarpSpecializedILi4ELi2ELi16ELb1ELb0EEEJSH_NS5_IJNSA_ILi128EEENSA_ILi32EEEEEESI_SJ_SI_SJ_NS1F_6fusion15FusionCallbacksIS1J_NS1N_23LinCombPerRowBiasEltActINS1F_6thread4ReLuESI_fSI_SI_fLi8ELNS_15FloatRoundStyleE2EEESH_S1M_JEEES12_NS13_INS14_ILi2ELi4ELi3EEES17_NST_INS5_IJS18_S1L_EEENS5_IJS1L_SB_EEEEEEENS4_17SM75_U32x4_LDSM_NENS4_14SM90_TMA_STOREES1Z_NS4_17SM90_U32x4_STSM_NENS4_9Copy_AtomIJS22_SI_EEEvEEEvvEEEEvNT_6ParamsE)
        /*0014*/ 	.word	0x000007b0


	//----- nvinfo : EIATTR_MIN_STACK_SIZE
	.align		4
.L_20:
        /*0018*/ 	.byte	0x04, 0x12
        /*001a*/ 	.short	(.L_22 - .L_21)
	.align		4
.L_21:
        /*001c*/ 	.word	index@(_ZN7cutlass13device_kernelINS_4gemm6kernel13GemmUniversalIN4cute5tupleIJiiiiEEENS1_10collective13CollectiveMmaINS1_34MainloopSm90TmaGmmaWarpSpecializedILi3ENS5_IJNS4_1CILi1EEESB_SB_EEENS1_35KernelTmaWarpSpecializedCooperativeEEENS5_IJNSA_ILi256EEESF_NSA_ILi64EEEEEENS_6half_tENS5_IJlSB_lEEESI_SJ_NS4_8TiledMMAINS4_8MMA_AtomIJNS4_4SM904GMMA26MMA_64x256x16_F32F16F16_SSILNSN_5MajorE0ELSP_0ELNSN_7ScaleInE1ELSQ_1EEEEEENS4_6LayoutINS5_IJNSA_ILi2EEESB_SB_EEENS5_IJSB_NSA_ILi0EEESW_EEEEENS5_IJNS4_10UnderscoreESZ_SZ_EEEEENS4_13SM90_TMA_LOADENS4_14ComposedLayoutINS4_7SwizzleILi3ELi4ELi3EEENS4_18smem_ptr_flag_bitsILi16EEENST_INS5_IJNSA_ILi8EEESG_EEENS5_IJSG_SB_EEEEEEEvNS4_8identityES12_S1C_vS1D_EENS_8epilogue10collective18CollectiveEpilogueINS1F_22Sm90TmaWarpSpecializedILi4ELi2ELi16ELb1ELb0EEEJSH_NS5_IJNSA_ILi128EEENSA_ILi32EEEEEESI_SJ_SI_SJ_NS1F_6fusion15FusionCallbacksIS1J_NS1N_23LinCombPerRowBiasEltActINS1F_6thread4ReLuESI_fSI_SI_fLi8ELNS_15FloatRoundStyleE2EEESH_S1M_JEEES12_NS13_INS14_ILi2ELi4ELi3EEES17_NST_INS5_IJS18_S1L_EEENS5_IJS1L_SB_EEEEEEENS4_17SM75_U32x4_LDSM_NENS4_14SM90_TMA_STOREES1Z_NS4_17SM90_U32x4_STSM_NENS4_9Copy_AtomIJS22_SI_EEEvEEEvvEEEEvNT_6ParamsE)
        /*0020*/ 	.word	0x000007b0
.L_22:


//--------------------- .nv.compat                --------------------------
	.section	.nv.compat,"",@"SHT_CUDA_COMPAT_INFO"
	.align	4
        /*0000*/ 	.byte	0x02, 0x09, 0x01, 0x00, 0x02, 0x02, 0x04, 0x00, 0x02, 0x05, 0x05, 0x00, 0x03, 0x07, 0x01, 0x01
        /*0010*/ 	.byte	0x02, 0x03, 0x01, 0x00, 0x02, 0x06, 0x01, 0x00, 0x04, 0x0b, 0x08, 0x00, 0x00, 0x00, 0x00, 0x00
        /*0020*/ 	.byte	0x00, 0x00, 0x00, 0x00


//--------------------- .nv.info._ZN7cutlass13device_kernelINS_4gemm6kernel13GemmUniversalIN4cute5tupleIJiiiiEEENS1_10collective13CollectiveMmaINS1_34MainloopSm90TmaGmmaWarpSpecializedILi3ENS5_IJNS4_1CILi1EEESB_SB_EEENS1_35KernelTmaWarpSpecializedCooperativeEEENS5_IJNSA_ILi256EEESF_NSA_ILi64EEEEEENS_6half_tENS5_IJlSB_lEEESI_SJ_NS4_8TiledMMAINS4_8MMA_AtomIJNS4_4SM904GMMA26MMA_64x256x16_F32F16F16_SSILNSN_5MajorE0ELSP_0ELNSN_7ScaleInE1ELSQ_1EEEEEENS4_6LayoutINS5_IJNSA_ILi2EEESB_SB_EEENS5_IJSB_NSA_ILi0EEESW_EEEEENS5_IJNS4_10UnderscoreESZ_SZ_EEEEENS4_13SM90_TMA_LOADENS4_14ComposedLayoutINS4_7SwizzleILi3ELi4ELi3EEENS4_18smem_ptr_flag_bitsILi16EEENST_INS5_IJNSA_ILi8EEESG_EEENS5_IJSG_SB_EEEEEEEvNS4_8identityES12_S1C_vS1D_EENS_8epilogue10collective18CollectiveEpilogueINS1F_22Sm90TmaWarpSpecializedILi4ELi2ELi16ELb1ELb0EEEJSH_NS5_IJNSA_ILi128EEENSA_ILi32EEEEEESI_SJ_SI_SJ_NS1F_6fusion15FusionCallbacksIS1J_NS1N_23LinCombPerRowBiasEltActINS1F_6thread4ReLuESI_fSI_SI_fLi8ELNS_15FloatRoundStyleE2EEESH_S1M_JEEES12_NS13_INS14_ILi2ELi4ELi3EEES17_NST_INS5_IJS18_S1L_EEENS5_IJS1L_SB_EEEEEEENS4_17SM75_U32x4_LDSM_NENS4_14SM90_TMA_STOREES1Z_NS4_17SM90_U32x4_STSM_NENS4_9Copy_AtomIJS22_SI_EEEvEEEvvEEEEvNT_6ParamsE --------------------------
	.section	.nv.info._ZN7cutlass13device_kernelINS_4gemm6kernel13GemmUniversalIN4cute5tupleIJiiiiEEENS1_10collective13CollectiveMmaINS1_34MainloopSm90TmaGmmaWarpSpecializedILi3ENS5_IJNS4_1CILi1EEESB_SB_EEENS1_35KernelTmaWarpSpecializedCooperativeEEENS5_IJNSA_ILi256EEESF_NSA_ILi64EEEEEENS_6half_tENS5_IJlSB_lEEESI_SJ_NS4_8TiledMMAINS4_8MMA_AtomIJNS4_4SM904GMMA26MMA_64x256x16_F32F16F16_SSILNSN_5MajorE0ELSP_0ELNSN_7ScaleInE1ELSQ_1EEEEEENS4_6LayoutINS5_IJNSA_ILi2EEESB_SB_EEENS5_IJSB_NSA_ILi0EEESW_EEEEENS5_IJNS4_10UnderscoreESZ_SZ_EEEEENS4_13SM90_TMA_LOADENS4_14ComposedLayoutINS4_7SwizzleILi3ELi4ELi3EEENS4_18smem_ptr_flag_bitsILi16EEENST_INS5_IJNSA_ILi8EEESG_EEENS5_IJSG_SB_EEEEEEEvNS4_8identityES12_S1C_vS1D_EENS_8epilogue10collective18CollectiveEpilogueINS1F_22Sm90TmaWarpSpecializedILi4ELi2ELi16ELb1ELb0EEEJSH_NS5_IJNSA_ILi128EEENSA_ILi32EEEEEESI_SJ_SI_SJ_NS1F_6fusion15FusionCallbacksIS1J_NS1N_23LinCombPerRowBiasEltActINS1F_6thread4ReLuESI_fSI_SI_fLi8ELNS_15FloatRoundStyleE2EEESH_S1M_JEEES12_NS13_INS14_ILi2ELi4ELi3EEES17_NST_INS5_IJS18_S1L_EEENS5_IJS1L_SB_EEEEEEENS4_17SM75_U32x4_LDSM_NENS4_14SM90_TMA_STOREES1Z_NS4_17SM90_U32x4_STSM_NENS4_9Copy_AtomIJS22_SI_EEEvEEEvvEEEEvNT_6ParamsE,"",@"SHT_CUDA_INFO"
	.sectionflags	@""
	.align	4


	//----- nvinfo : EIATTR_CUDA_API_VERSION
	.align		4
        /*0000*/ 	.byte	0x04, 0x37
        /*0002*/ 	.short	(.L_24 - .L_23)
.L_23:
        /*0004*/ 	.word	0x00000082


	//----- nvinfo : EIATTR_KPARAM_INFO
	.align		4
.L_24:
        /*0008*/ 	.byte	0x04, 0x17
        /*000a*/ 	.short	(.L_26 - .L_25)
.L_25:
        /*000c*/ 	.word	0x00000000
        /*0010*/ 	.short	0x0000
        /*0012*/ 	.short	0x0070
        /*0014*/ 	.byte	0x00, 0xf0, 0x01, 0x1c


	//----- nvinfo : EIATTR_SPARSE_MMA_MASK
	.align		4
.L_26:
        /*0018*/ 	.byte	0x03, 0x50
        /*001a*/ 	.short	0x0000


	//----- nvinfo : EIATTR_MAXREG_COUNT
	.align		4
        /*001c*/ 	.byte	0x03, 0x1b
        /*001e*/ 	.short	0x00a8


	//----- nvinfo : EIATTR_NUM_BARRIERS
	.align		4
        /*0020*/ 	.byte	0x02, 0x4c
        /*0022*/ 	.byte	0x02
	.zero		1


	//----- nvinfo : EIATTR_EXTERNS
	.align		4
        /*0024*/ 	.byte	0x04, 0x0f
        /*0026*/ 	.short	(.L_28 - .L_27)


	//   ....[0]....
	.align		4
.L_27:
        /*0028*/ 	.word	index@(__assertfail)


	//----- nvinfo : EIATTR_ANNOTATIONS
	.align		4
.L_28:
        /*002c*/ 	.byte	0x04, 0x55
        /*002e*/ 	.short	(.L_30 - .L_29)


	//   ....[0]....
.L_29:
        /*0030*/ 	.word	0x00000001
        /*0034*/ 	.byte	0xc0, 0x0a, 0x00, 0x00, 0x01, 0x00, 0x00, 0x00, 0xf0, 0x0a, 0x00, 0x00, 0x01, 0x00, 0x00, 0x00
        /* <DEDUP_REMOVED lines=685> */
        /*2b14*/ 	.byte	0xb0, 0x5a, 0x01, 0x00, 0x01, 0x00, 0x00, 0x00, 0xd0, 0x5a, 0x01, 0x00


	//----- nvinfo : EIATTR_MERCURY_ISA_VERSION
	.align		4
.L_30:
        /*2b20*/ 	.byte	0x03, 0x5f
        /*2b22*/ 	.short	0x0101


	//----- nvinfo : EIATTR_INT_WARP_WIDE_INSTR_OFFSETS
	.align		4
        /*2b24*/ 	.byte	0x04, 0x31
        /*2b26*/ 	.short	(.L_32 - .L_31)


	//   ....[0]....
.L_31:
        /*2b28*/ 	.word	0x000009b0


	//   ....[1]....
        /*2b2c*/ 	.word	0x000009d0


	//   ....[2]....
        /*2b30*/ 	.word	0x000009e0


	//----- nvinfo : EIATTR_COOP_GROUP_MASK_REGIDS
	.align		4
.L_32:
        /*2b34*/ 	.byte	0x04, 0x29
        /*2b36*/ 	.short	(.L_34 - .L_33)


	//   ....[0]....
.L_33:
        /*2b38*/ 	.word	0xffffffff


	//   ....[1]....
        /*2b3c*/ 	.word	0xffffffff


	//   ....[2]....
        /*2b40*/ 	.word	0xffffffff


	//   ....[3]....
        /*2b44*/ 	.word	0xffffffff


	//   ....[4]....
        /*2b48*/ 	.word	0xffffffff


	//   ....[5]....
        /*2b4c*/ 	.word	0xffffffff


	//----- nvinfo : EIATTR_COOP_GROUP_INSTR_OFFSETS
	.align		4
.L_34:
        /*2b50*/ 	.byte	0x04, 0x28
        /*2b52*/ 	.short	(.L_36 - .L_35)


	//   ....[0]....
.L_35:
        /*2b54*/ 	.word	0x00000060


	//   ....[1]....
        /*2b58*/ 	.word	0x00000090


	//   ....[2]....
        /*2b5c*/ 	.word	0x000004e0


	//   ....[3]....
        /*2b60*/ 	.word	0x000006c0


	//   ....[4]....
        /*2b64*/ 	.word	0x000008b0


	//   ....[5]....
        /*2b68*/ 	.word	0x00001640


	//----- nvinfo : EIATTR_REG_RECONFIG
	.align		4
.L_36:
        /*2b6c*/ 	.byte	0x01, 0x54
	.zero		2


	//----- nvinfo : EIATTR_SYSCALL_OFFSETS
	.align		4
        /*2b70*/ 	.byte	0x04, 0x46
        /*2b72*/ 	.short	(.L_38 - .L_37)


	//   ....[0]....
.L_37:
        /*2b74*/ 	.word	0x000017f0


	//   ....[1]....
        /*2b78*/ 	.word	0x000096b0


	//   ....[2]....
        /*2b7c*/ 	.word	0x000097a0


	//----- nvinfo : EIATTR_MBARRIER_INSTR_OFFSETS
	.align		4
.L_38:
        /*2b80*/ 	.byte	0x04, 0x39
        /*2b82*/ 	.short	(.L_40 - .L_39)


	//   ....[0]....
.L_39:
        /*2b84*/ 	.word	0x00000650
        /*2b88*/ 	.word	0x000000ff
        /*2b8c*/ 	.word	0x00000000
        /*2b90*/ 	.short	0x0100
        /*2b92*/ 	.byte	0x08
	.zero		1


	//   ....[1]....
        /*2b94*/ 	.word	0x00000660
        /*2b98*/ 	.word	0x000000ff
        /*2b9c*/ 	.word	0x00000018
        /*2ba0*/ 	.short	0x0100
        /*2ba2*/ 	.byte	0x08
	.zero		1


	//   ....[2]....
        /*2ba4*/ 	.word	0x00000670
        /*2ba8*/ 	.word	0x000000ff
        /*2bac*/ 	.word	0x00000008
        /*2bb0*/ 	.short	0x0100
        /*2bb2*/ 	.byte	0x08
	.zero		1


	//   ....[3]....
        /*2bb4*/ 	.word	0x00000680
        /*2bb8*/ 	.word	0x000000ff
        /*2bbc*/ 	.word	0x00000020
        /*2bc0*/ 	.short	0x0100
        /*2bc2*/ 	.byte	0x08
	.zero		1


	//   ....[4]....
        /*2bc4*/ 	.word	0x00000690
        /*2bc8*/ 	.word	0x000000ff
        /*2bcc*/ 	.word	0x00000010
        /*2bd0*/ 	.short	0x0100
        /*2bd2*/ 	.byte	0x08
	.zero		1


	//   ....[5]....
        /*2bd4*/ 	.word	0x000006a0
        /*2bd8*/ 	.word	0x000000ff
        /*2bdc*/ 	.word	0x00000028
        /*2be0*/ 	.short	0x0100
        /*2be2*/ 	.byte	0x08
	.zero		1


	//   ....[6]....
        /*2be4*/ 	.word	0x000007e0
        /*2be8*/ 	.word	0x000000ff
        /*2bec*/ 	.word	0x00000030
        /*2bf0*/ 	.short	0x0100
        /*2bf2*/ 	.byte	0x08
	.zero		1


	//   ....[7]....
        /*2bf4*/ 	.word	0x000007f0
        /*2bf8*/ 	.word	0x000000ff
        /*2bfc*/ 	.word	0x00000050
        /*2c00*/ 	.short	0x0100
        /*2c02*/ 	.byte	0x08
	.zero		1


	//   ....[8]....
        /*2c04*/ 	.word	0x00000800
        /*2c08*/ 	.word	0x000000ff
        /*2c0c*/ 	.word	0x00000038
        /*2c10*/ 	.short	0x0100
        /*2c12*/ 	.byte	0x08
	.zero		1


	//   ....[9]....
        /*2c14*/ 	.word	0x00000810
        /*2c18*/ 	.word	0x000000ff
        /*2c1c*/ 	.word	0x00000058
        /*2c20*/ 	.short	0x0100
        /*2c22*/ 	.byte	0x08
	.zero		1


	//   ....[10]....
        /*2c24*/ 	.word	0x00000820
        /*2c28*/ 	.word	0x000000ff
        /*2c2c*/ 	.word	0x00000040
        /*2c30*/ 	.short	0x0100
        /*2c32*/ 	.byte	0x08
	.zero		1


	//   ....[11]....
        /*2c34*/ 	.word	0x00000830
        /*2c38*/ 	.word	0x000000ff
        /*2c3c*/ 	.word	0x00000060
        /*2c40*/ 	.short	0x0100
        /*2c42*/ 	.byte	0x08
	.zero		1


	//   ....[12]....
        /*2c44*/ 	.word	0x00000840
        /*2c48*/ 	.word	0x000000ff
        /*2c4c*/ 	.word	0x00000048
        /*2c50*/ 	.short	0x0100
        /*2c52*/ 	.byte	0x08
	.zero		1


	//   ....[13]....
        /*2c54*/ 	.word	0x00000850
        /*2c58*/ 	.word	0x000000ff
        /*2c5c*/ 	.word	0x00000068
        /*2c60*/ 	.short	0x0100
        /*2c62*/ 	.byte	0x08
	.zero		1


	//   ....[14]....
        /*2c64*/ 	.word	0x00000b20
        /*2c68*/ 	.word	0x000000ff
        /*2c6c*/ 	.word	0x00000070
        /*2c70*/ 	.short	0x0100
        /*2c72*/ 	.byte	0x08
	.zero		1


	//   ....[15]....
        /*2c74*/ 	.word	0x00000b40
        /*2c78*/ 	.word	0x000000ff
        /*2c7c*/ 	.word	0x00000078
        /*2c80*/ 	.short	0x0100
        /*2c82*/ 	.byte	0x08
	.zero		1


	//   ....[16]....
        /*2c84*/ 	.word	0x00001890
        /*2c88*/ 	.word	0x00000003
        /*2c8c*/ 	.word	0x00000000
        /*2c90*/ 	.short	0x010a
        /*2c92*/ 	.byte	0x3f
	.zero		1


	//   ....[17]....
        /*2c94*/ 	.word	0x000018d0
        /*2c98*/ 	.word	0x00000003
        /*2c9c*/ 	.word	0x00000000
        /*2ca0*/ 	.short	0x010a
        /*2ca2*/ 	.byte	0x3f
	.zero		1


	//   ....[18]....
        /*2ca4*/ 	.word	0x00005020
        /*2ca8*/ 	.word	0x000000ff
        /*2cac*/ 	.word	0x00000000
        /*2cb0*/ 	.short	0x010a
        /*2cb2*/ 	.byte	0x08
	.zero		1


	//   ....[19]....
        /*2cb4*/ 	.word	0x00005060
        /*2cb8*/ 	.word	0x000000ff
        /*2cbc*/ 	.word	0x00000000
        /*2cc0*/ 	.short	0x010a
        /*2cc2*/ 	.byte	0x08
	.zero		1


	//   ....[20]....
        /*2cc4*/ 	.word	0x00009290
        /*2cc8*/ 	.word	0x000000ff
        /*2ccc*/ 	.word	0x00000000
        /*2cd0*/ 	.short	0x0101
        /*2cd2*/ 	.byte	0x08
	.zero		1


	//   ....[21]....
        /*2cd4*/ 	.word	0x00009490
        /*2cd8*/ 	.word	0x000000ff
        /*2cdc*/ 	.word	0x00000000
        /*2ce0*/ 	.short	0x0101
        /*2ce2*/ 	.byte	0x06
	.zero		1


	//   ....[22]....
        /*2ce4*/ 	.word	0x0000a120
        /*2ce8*/ 	.word	0x000000ff
        /*2cec*/ 	.word	0x00000030
        /*2cf0*/ 	.short	0x010a
        /*2cf2*/ 	.byte	0x32
	.zero		1


	//   ....[23]....
        /*2cf4*/ 	.word	0x0000aa40
        /*2cf8*/ 	.word	0x000000ff
        /*2cfc*/ 	.word	0x00000000
        /*2d00*/ 	.short	0x0101
        /*2d02*/ 	.byte	0x04
	.zero		1


	//   ....[24]....
        /*2d04*/ 	.word	0x0000ab20
        /*2d08*/ 	.word	0x0000000d
        /*2d0c*/ 	.word	0x00000030
        /*2d10*/ 	.short	0x010a
        /*2d12*/ 	.byte	0x3f
	.zero		1


	//   ....[25]....
        /*2d14*/ 	.word	0x0000b160
        /*2d18*/ 	.word	0x000000ff
        /*2d1c*/ 	.word	0x00000000
        /*2d20*/ 	.short	0x0101
        /*2d22*/ 	.byte	0x04
	.zero		1


	//   ....[26]....
        /*2d24*/ 	.word	0x0000b250
        /*2d28*/ 	.word	0x0000000d
        /*2d2c*/ 	.word	0x00000030
        /*2d30*/ 	.short	0x010a
        /*2d32*/ 	.byte	0x3f
	.zero		1


	//   ....[27]....
        /*2d34*/ 	.word	0x0000b9c0
        /*2d38*/ 	.word	0x000000ff
        /*2d3c*/ 	.word	0x00000000
        /*2d40*/ 	.short	0x0101
        /*2d42*/ 	.byte	0x04
	.zero		1


	//   ....[28]....
        /*2d44*/ 	.word	0x0000baa0
        /*2d48*/ 	.word	0x00000014
        /*2d4c*/ 	.word	0x00000030
        /*2d50*/ 	.short	0x010a
        /*2d52*/ 	.byte	0x3f
	.zero		1


	//   ....[29]....
        /*2d54*/ 	.word	0x0000c120
        /*2d58*/ 	.word	0x000000ff
        /*2d5c*/ 	.word	0x00000000
        /*2d60*/ 	.short	0x0101
        /*2d62*/ 	.byte	0x04
	.zero		1


	//   ....[30]....
        /*2d64*/ 	.word	0x0000c200
        /*2d68*/ 	.word	0x00000014
        /*2d6c*/ 	.word	0x00000030
        /*2d70*/ 	.short	0x010a
        /*2d72*/ 	.byte	0x3f
	.zero		1


	//   ....[31]....
        /*2d74*/ 	.word	0x0000c960
        /*2d78*/ 	.word	0x000000ff
        /*2d7c*/ 	.word	0x00000000
        /*2d80*/ 	.short	0x0101
        /*2d82*/ 	.byte	0x04
	.zero		1


	//   ....[32]....
        /*2d84*/ 	.word	0x0000ca50
        /*2d88*/ 	.word	0x00000014
        /*2d8c*/ 	.word	0x00000030
        /*2d90*/ 	.short	0x010a
        /*2d92*/ 	.byte	0x3f
	.zero		1


	//   ....[33]....
        /*2d94*/ 	.word	0x0000d0a0
        /*2d98*/ 	.word	0x000000ff
        /*2d9c*/ 	.word	0x00000000
        /*2da0*/ 	.short	0x0101
        /*2da2*/ 	.byte	0x04
	.zero		1


	//   ....[34]....
        /*2da4*/ 	.word	0x0000d190
        /*2da8*/ 	.word	0x00000014
        /*2dac*/ 	.word	0x00000030
        /*2db0*/ 	.short	0x010a
        /*2db2*/ 	.byte	0x3f
	.zero		1


	//   ....[35]....
        /*2db4*/ 	.word	0x0000d8e0
        /*2db8*/ 	.word	0x000000ff
        /*2dbc*/ 	.word	0x00000000
        /*2dc0*/ 	.short	0x0101
        /*2dc2*/ 	.byte	0x04
	.zero		1


	//   ....[36]....
        /*2dc4*/ 	.word	0x0000d9d0
        /*2dc8*/ 	.word	0x00000014
        /*2dcc*/ 	.word	0x00000030
        /*2dd0*/ 	.short	0x010a
        /*2dd2*/ 	.byte	0x3f
	.zero		1


	//   ....[37]....
        /*2dd4*/ 	.word	0x0000e020
        /*2dd8*/ 	.word	0x000000ff
        /*2ddc*/ 	.word	0x00000000
        /*2de0*/ 	.short	0x0101
        /*2de2*/ 	.byte	0x04
	.zero		1


	//   ....[38]....
        /*2de4*/ 	.word	0x0000e110
        /*2de8*/ 	.word	0x00000014
        /*2dec*/ 	.word	0x00000030
        /*2df0*/ 	.short	0x010a
        /*2df2*/ 	.byte	0x3f
	.zero		1


	//   ....[39]....
        /*2df4*/ 	.word	0x0000e860
        /*2df8*/ 	.word	0x000000ff
        /*2dfc*/ 	.word	0x00000000
        /*2e00*/ 	.short	0x0101
        /*2e02*/ 	.byte	0x04
	.zero		1


	//   ....[40]....
        /*2e04*/ 	.word	0x0000e950
        /*2e08*/ 	.word	0x00000014
        /*2e0c*/ 	.word	0x00000030
        /*2e10*/ 	.short	0x010a
        /*2e12*/ 	.byte	0x3f
	.zero		1


	//   ....[41]....
        /*2e14*/ 	.word	0x0000efa0
        /*2e18*/ 	.word	0x000000ff
        /*2e1c*/ 	.word	0x00000000
        /*2e20*/ 	.short	0x0101
        /*2e22*/ 	.byte	0x04
	.zero		1


	//   ....[42]....
        /*2e24*/ 	.word	0x0000f090
        /*2e28*/ 	.word	0x00000014
        /*2e2c*/ 	.word	0x00000030
        /*2e30*/ 	.short	0x010a
        /*2e32*/ 	.byte	0x3f
	.zero		1


	//   ....[43]....
        /*2e34*/ 	.word	0x0000f7e0
        /*2e38*/ 	.word	0x000000ff
        /*2e3c*/ 	.word	0x00000000
        /*2e40*/ 	.short	0x0101
        /*2e42*/ 	.byte	0x04
	.zero		1


	//   ....[44]....
        /*2e44*/ 	.word	0x0000f8d0
        /*2e48*/ 	.word	0x00000014
        /*2e4c*/ 	.word	0x00000030
        /*2e50*/ 	.short	0x010a
        /*2e52*/ 	.byte	0x3f
	.zero		1


	//   ....[45]....
        /*2e54*/ 	.word	0x0000ff20
        /*2e58*/ 	.word	0x000000ff
        /*2e5c*/ 	.word	0x00000000
        /*2e60*/ 	.short	0x0101
        /*2e62*/ 	.byte	0x04
	.zero		1


	//   ....[46]....
        /*2e64*/ 	.word	0x00010010
        /*2e68*/ 	.word	0x00000014
        /*2e6c*/ 	.word	0x00000030
        /*2e70*/ 	.short	0x010a
        /*2e72*/ 	.byte	0x3f
	.zero		1


	//   ....[47]....
        /*2e74*/ 	.word	0x00010760
        /*2e78*/ 	.word	0x000000ff
        /*2e7c*/ 	.word	0x00000000
        /*2e80*/ 	.short	0x0101
        /*2e82*/ 	.byte	0x04
	.zero		1


	//   ....[48]....
        /*2e84*/ 	.word	0x00010850
        /*2e88*/ 	.word	0x00000014
        /*2e8c*/ 	.word	0x00000030
        /*2e90*/ 	.short	0x010a
        /*2e92*/ 	.byte	0x3f
	.zero		1


	//   ....[49]....
        /*2e94*/ 	.word	0x00010ea0
        /*2e98*/ 	.word	0x000000ff
        /*2e9c*/ 	.word	0x00000000
        /*2ea0*/ 	.short	0x0101
        /*2ea2*/ 	.byte	0x04
	.zero		1


	//   ....[50]....
        /*2ea4*/ 	.word	0x00010f90
        /*2ea8*/ 	.word	0x00000014
        /*2eac*/ 	.word	0x00000030
        /*2eb0*/ 	.short	0x010a
        /*2eb2*/ 	.byte	0x3f
	.zero		1


	//   ....[51]....
        /*2eb4*/ 	.word	0x000116e0
        /*2eb8*/ 	.word	0x000000ff
        /*2ebc*/ 	.word	0x00000000
        /*2ec0*/ 	.short	0x0101
        /*2ec2*/ 	.byte	0x04
	.zero		1


	//   ....[52]....
        /*2ec4*/ 	.word	0x000117d0
        /*2ec8*/ 	.word	0x0000000c
        /*2ecc*/ 	.word	0x00000030
        /*2ed0*/ 	.short	0x010a
        /*2ed2*/ 	.byte	0x3f
	.zero		1


	//   ....[53]....
        /*2ed4*/ 	.word	0x00011dd0
        /*2ed8*/ 	.word	0x000000ff
        /*2edc*/ 	.word	0x00000000
        /*2ee0*/ 	.short	0x0101
        /*2ee2*/ 	.byte	0x04
	.zero		1


	//   ....[54]....
        /*2ee4*/ 	.word	0x000127c0
        /*2ee8*/ 	.word	0x000000ff
        /*2eec*/ 	.word	0x00000000
        /*2ef0*/ 	.short	0x0101
        /*2ef2*/ 	.byte	0x04
	.zero		1


	//   ....[55]....
        /*2ef4*/ 	.word	0x00012f40
        /*2ef8*/ 	.word	0x000000ff
        /*2efc*/ 	.word	0x00000078
        /*2f00*/ 	.short	0x010a
        /*2f02*/ 	.byte	0x04
	.zero		1


	//   ....[56]....
        /*2f04*/ 	.word	0x00013380
        /*2f08*/ 	.word	0x000000ff
        /*2f0c*/ 	.word	0x00000050
        /*2f10*/ 	.short	0x010a
        /*2f12*/ 	.byte	0x04
	.zero		1


	//   ....[57]....
        /*2f14*/ 	.word	0x00013470
        /*2f18*/ 	.word	0x000000ff
        /*2f1c*/ 	.word	0x00000030
        /*2f20*/ 	.short	0x010b
        /*2f22*/ 	.byte	0x04
	.zero		1


	//   ....[58]....
        /*2f24*/ 	.word	0x000134d0
        /*2f28*/ 	.word	0x000000ff
        /*2f2c*/ 	.word	0x00000000
        /*2f30*/ 	.short	0x0101
        /*2f32*/ 	.byte	0x0e
	.zero		1


	//   ....[59]....
        /*2f34*/ 	.word	0x00013500
        /*2f38*/ 	.word	0x000000ff
        /*2f3c*/ 	.word	0x00000058
        /*2f40*/ 	.short	0x010a
        /*2f42*/ 	.byte	0x04
	.zero		1


	//   ....[60]....
        /*2f44*/ 	.word	0x00013610
        /*2f48*/ 	.word	0x000000ff
        /*2f4c*/ 	.word	0x00000038
        /*2f50*/ 	.short	0x010b
        /*2f52*/ 	.byte	0x04
	.zero		1


	//   ....[61]....
        /*2f54*/ 	.word	0x00013680
        /*2f58*/ 	.word	0x000000ff
        /*2f5c*/ 	.word	0x00000000
        /*2f60*/ 	.short	0x0101
        /*2f62*/ 	.byte	0x0d
	.zero		1


	//   ....[62]....
        /*2f64*/ 	.word	0x000136b0
        /*2f68*/ 	.word	0x000000ff
        /*2f6c*/ 	.word	0x00000060
        /*2f70*/ 	.short	0x010a
        /*2f72*/ 	.byte	0x04
	.zero		1


	//   ....[63]....
        /*2f74*/ 	.word	0x000137b0
        /*2f78*/ 	.word	0x000000ff
        /*2f7c*/ 	.word	0x00000040
        /*2f80*/ 	.short	0x010b
        /*2f82*/ 	.byte	0x04
	.zero		1


	//   ....[64]....
        /*2f84*/ 	.word	0x00013810
        /*2f88*/ 	.word	0x000000ff
        /*2f8c*/ 	.word	0x00000000
        /*2f90*/ 	.short	0x0101
        /*2f92*/ 	.byte	0x0f
	.zero		1


	//   ....[65]....
        /*2f94*/ 	.word	0x00013840
        /*2f98*/ 	.word	0x000000ff
        /*2f9c*/ 	.word	0x00000068
        /*2fa0*/ 	.short	0x010a
        /*2fa2*/ 	.byte	0x04
	.zero		1


	//   ....[66]....
        /*2fa4*/ 	.word	0x00013940
        /*2fa8*/ 	.word	0x000000ff
        /*2fac*/ 	.word	0x00000048
        /*2fb0*/ 	.short	0x010b
        /*2fb2*/ 	.byte	0x04
	.zero		1


	//   ....[67]....
        /*2fb4*/ 	.word	0x000139b0
        /*2fb8*/ 	.word	0x000000ff
        /*2fbc*/ 	.word	0x00000000
        /*2fc0*/ 	.short	0x0101
        /*2fc2*/ 	.byte	0x05
	.zero		1


	//   ....[68]....
        /*2fc4*/ 	.word	0x000139f0
        /*2fc8*/ 	.word	0x000000ff
        /*2fcc*/ 	.word	0x00000050
        /*2fd0*/ 	.short	0x010a
        /*2fd2*/ 	.byte	0x04
	.zero		1


	//   ....[69]....
        /*2fd4*/ 	.word	0x00013ae0
        /*2fd8*/ 	.word	0x000000ff
        /*2fdc*/ 	.word	0x00000030
        /*2fe0*/ 	.short	0x010b
        /*2fe2*/ 	.byte	0x04
	.zero		1


	//   ....[70]....
        /*2fe4*/ 	.word	0x00013b20
        /*2fe8*/ 	.word	0x000000ff
        /*2fec*/ 	.word	0x00000000
        /*2ff0*/ 	.short	0x0101
        /*2ff2*/ 	.byte	0x0e
	.zero		1


	//   ....[71]....
        /*2ff4*/ 	.word	0x00013b50
        /*2ff8*/ 	.word	0x000000ff
        /*2ffc*/ 	.word	0x00000058
        /*3000*/ 	.short	0x010a
        /*3002*/ 	.byte	0x04
	.zero		1


	//   ....[72]....
        /*3004*/ 	.word	0x00013c50
        /*3008*/ 	.word	0x000000ff
        /*300c*/ 	.word	0x00000038
        /*3010*/ 	.short	0x010b
        /*3012*/ 	.byte	0x04
	.zero		1


	//   ....[73]....
        /*3014*/ 	.word	0x00013c90
        /*3018*/ 	.word	0x000000ff
        /*301c*/ 	.word	0x00000000
        /*3020*/ 	.short	0x0101
        /*3022*/ 	.byte	0x0d
	.zero		1


	//   ....[74]....
        /*3024*/ 	.word	0x00013cd0
        /*3028*/ 	.word	0x000000ff
        /*302c*/ 	.word	0x00000060
        /*3030*/ 	.short	0x010a
        /*3032*/ 	.byte	0x04
	.zero		1


	//   ....[75]....
        /*3034*/ 	.word	0x00013dc0
        /*3038*/ 	.word	0x000000ff
        /*303c*/ 	.word	0x00000040
        /*3040*/ 	.short	0x010b
        /*3042*/ 	.byte	0x04
	.zero		1


	//   ....[76]....
        /*3044*/ 	.word	0x00013e00
        /*3048*/ 	.word	0x000000ff
        /*304c*/ 	.word	0x00000000
        /*3050*/ 	.short	0x0101
        /*3052*/ 	.byte	0x0f
	.zero		1


	//   ....[77]....
        /*3054*/ 	.word	0x00013e30
        /*3058*/ 	.word	0x000000ff
        /*305c*/ 	.word	0x00000068
        /*3060*/ 	.short	0x010a
        /*3062*/ 	.byte	0x04
	.zero		1


	//   ....[78]....
        /*3064*/ 	.word	0x00013f30
        /*3068*/ 	.word	0x000000ff
        /*306c*/ 	.word	0x00000048
        /*3070*/ 	.short	0x010b
        /*3072*/ 	.byte	0x04
	.zero		1


	//   ....[79]....
        /*3074*/ 	.word	0x00013f70
        /*3078*/ 	.word	0x000000ff
        /*307c*/ 	.word	0x00000000
        /*3080*/ 	.short	0x0101
        /*3082*/ 	.byte	0x05
	.zero		1


	//   ....[80]....
        /*3084*/ 	.word	0x00013fb0
        /*3088*/ 	.word	0x000000ff
        /*308c*/ 	.word	0x00000050
        /*3090*/ 	.short	0x010a
        /*3092*/ 	.byte	0x04
	.zero		1


	//   ....[81]....
        /*3094*/ 	.word	0x000140b0
        /*3098*/ 	.word	0x000000ff
        /*309c*/ 	.word	0x00000030
        /*30a0*/ 	.short	0x010b
        /*30a2*/ 	.byte	0x04
	.zero		1


	//   ....[82]....
        /*30a4*/ 	.word	0x000140f0
        /*30a8*/ 	.word	0x000000ff
        /*30ac*/ 	.word	0x00000000
        /*30b0*/ 	.short	0x0101
        /*30b2*/ 	.byte	0x0e
	.zero		1


	//   ....[83]....
        /*30b4*/ 	.word	0x00014120
        /*30b8*/ 	.word	0x000000ff
        /*30bc*/ 	.word	0x00000058
        /*30c0*/ 	.short	0x010a
        /*30c2*/ 	.byte	0x04
	.zero		1


	//   ....[84]....
        /*30c4*/ 	.word	0x00014220
        /*30c8*/ 	.word	0x000000ff
        /*30cc*/ 	.word	0x00000038
        /*30d0*/ 	.short	0x010b
        /*30d2*/ 	.byte	0x04
	.zero		1


	//   ....[85]....
        /*30d4*/ 	.word	0x00014260
        /*30d8*/ 	.word	0x000000ff
        /*30dc*/ 	.word	0x00000000
        /*30e0*/ 	.short	0x0101
        /*30e2*/ 	.byte	0x0d
	.zero		1


	//   ....[86]....
        /*30e4*/ 	.word	0x000142a0
        /*30e8*/ 	.word	0x000000ff
        /*30ec*/ 	.word	0x00000060
        /*30f0*/ 	.short	0x010a
        /*30f2*/ 	.byte	0x04
	.zero		1


	//   ....[87]....
        /*30f4*/ 	.word	0x000143a0
        /*30f8*/ 	.word	0x000000ff
        /*30fc*/ 	.word	0x00000040
        /*3100*/ 	.short	0x010b
        /*3102*/ 	.byte	0x04
	.zero		1


	//   ....[88]....
        /*3104*/ 	.word	0x000143e0
        /*3108*/ 	.word	0x000000ff
        /*310c*/ 	.word	0x00000000
        /*3110*/ 	.short	0x0101
        /*3112*/ 	.byte	0x0f
	.zero		1


	//   ....[89]....
        /*3114*/ 	.word	0x00014410
        /*3118*/ 	.word	0x000000ff
        /*311c*/ 	.word	0x00000068
        /*3120*/ 	.short	0x010a
        /*3122*/ 	.byte	0x04
	.zero		1


	//   ....[90]....
        /*3124*/ 	.word	0x00014510
        /*3128*/ 	.word	0x000000ff
        /*312c*/ 	.word	0x00000048
        /*3130*/ 	.short	0x010b
        /*3132*/ 	.byte	0x04
	.zero		1


	//   ....[91]....
        /*3134*/ 	.word	0x00014550
        /*3138*/ 	.word	0x000000ff
        /*313c*/ 	.word	0x00000000
        /*3140*/ 	.short	0x0101
        /*3142*/ 	.byte	0x05
	.zero		1


	//   ....[92]....
        /*3144*/ 	.word	0x00014590
        /*3148*/ 	.word	0x000000ff
        /*314c*/ 	.word	0x00000050
        /*3150*/ 	.short	0x010a
        /*3152*/ 	.byte	0x04
	.zero		1


	//   ....[93]....
        /*3154*/ 	.word	0x00014690
        /*3158*/ 	.word	0x000000ff
        /*315c*/ 	.word	0x00000030
        /*3160*/ 	.short	0x010b
        /*3162*/ 	.byte	0x04
	.zero		1


	//   ....[94]....
        /*3164*/ 	.word	0x000146d0
        /*3168*/ 	.word	0x000000ff
        /*316c*/ 	.word	0x00000000
        /*3170*/ 	.short	0x0101
        /*3172*/ 	.byte	0x0e
	.zero		1


	//   ....[95]....
        /*3174*/ 	.word	0x00014700
        /*3178*/ 	.word	0x000000ff
        /*317c*/ 	.word	0x00000058
        /*3180*/ 	.short	0x010a
        /*3182*/ 	.byte	0x04
	.zero		1


	//   ....[96]....
        /*3184*/ 	.word	0x00014800
        /*3188*/ 	.word	0x000000ff
        /*318c*/ 	.word	0x00000038
        /*3190*/ 	.short	0x010b
        /*3192*/ 	.byte	0x04
	.zero		1


	//   ....[97]....
        /*3194*/ 	.word	0x00014840
        /*3198*/ 	.word	0x000000ff
        /*319c*/ 	.word	0x00000000
        /*31a0*/ 	.short	0x0101
        /*31a2*/ 	.byte	0x0d
	.zero		1


	//   ....[98]....
        /*31a4*/ 	.word	0x00014880
        /*31a8*/ 	.word	0x000000ff
        /*31ac*/ 	.word	0x00000060
        /*31b0*/ 	.short	0x010a
        /*31b2*/ 	.byte	0x04
	.zero		1


	//   ....[99]....
        /*31b4*/ 	.word	0x00014980
        /*31b8*/ 	.word	0x000000ff
        /*31bc*/ 	.word	0x00000040
        /*31c0*/ 	.short	0x010b
        /*31c2*/ 	.byte	0x04
	.zero		1


	//   ....[100]....
        /*31c4*/ 	.word	0x000149c0
        /*31c8*/ 	.word	0x000000ff
        /*31cc*/ 	.word	0x00000000
        /*31d0*/ 	.short	0x0101
        /*31d2*/ 	.byte	0x0f
	.zero		1


	//   ....[101]....
        /*31d4*/ 	.word	0x000149f0
        /*31d8*/ 	.word	0x000000ff
        /*31dc*/ 	.word	0x00000068
        /*31e0*/ 	.short	0x010a
        /*31e2*/ 	.byte	0x04
	.zero		1


	//   ....[102]....
        /*31e4*/ 	.word	0x00014af0
        /*31e8*/ 	.word	0x000000ff
        /*31ec*/ 	.word	0x00000048
        /*31f0*/ 	.short	0x010b
        /*31f2*/ 	.byte	0x04
	.zero		1


	//   ....[103]....
        /*31f4*/ 	.word	0x00014b40
        /*31f8*/ 	.word	0x000000ff
        /*31fc*/ 	.word	0x00000000
        /*3200*/ 	.short	0x0101
        /*3202*/ 	.byte	0x05
	.zero		1


	//   ....[104]....
        /*3204*/ 	.word	0x00015250
        /*3208*/ 	.word	0x00000000
        /*320c*/ 	.word	0x00000050
        /*3210*/ 	.short	0x010a
        /*3212*/ 	.byte	0x3f
	.zero		1


	//   ....[105]....
        /*3214*/ 	.word	0x00015290
        /*3218*/ 	.word	0x00000000
        /*321c*/ 	.word	0x00000058
        /*3220*/ 	.short	0x010a
        /*3222*/ 	.byte	0x3f
	.zero		1


	//   ....[106]....
        /*3224*/ 	.word	0x000152d0
        /*3228*/ 	.word	0x00000000
        /*322c*/ 	.word	0x00000060
        /*3230*/ 	.short	0x010a
        /*3232*/ 	.byte	0x3f
	.zero		1


	//   ....[107]....
        /*3234*/ 	.word	0x00015330
        /*3238*/ 	.word	0x00000000
        /*323c*/ 	.word	0x00000068
        /*3240*/ 	.short	0x010a
        /*3242*/ 	.byte	0x3f
	.zero		1


	//   ....[108]....
        /*3244*/ 	.word	0x00015670
        /*3248*/ 	.word	0x0000000c
        /*324c*/ 	.word	0x00000018
        /*3250*/ 	.short	0x010a
        /*3252*/ 	.byte	0x3f
	.zero		1


	//   ....[109]....
        /*3254*/ 	.word	0x000159d0
        /*3258*/ 	.word	0x00000002
        /*325c*/ 	.word	0x00000078
        /*3260*/ 	.short	0x0101
        /*3262*/ 	.byte	0x3f
	.zero		1


	//   ....[110]....
        /*3264*/ 	.word	0x00016190
        /*3268*/ 	.word	0x00000005
        /*326c*/ 	.word	0x00000000
        /*3270*/ 	.short	0x010a
        /*3272*/ 	.byte	0x3f
	.zero		1


	//   ....[111]....
        /*3274*/ 	.word	0x00016220
        /*3278*/ 	.word	0x00000007
        /*327c*/ 	.word	0x00000000
        /*3280*/ 	.short	0x010a
        /*3282*/ 	.byte	0x3f
	.zero		1


	//   ....[112]....
        /*3284*/ 	.word	0x000162b0
        /*3288*/ 	.word	0x00000003
        /*328c*/ 	.word	0x00000000
        /*3290*/ 	.short	0x010a
        /*3292*/ 	.byte	0x3f
	.zero		1


	//   ....[113]....
        /*3294*/ 	.word	0x00016310
        /*3298*/ 	.word	0x00000003
        /*329c*/ 	.word	0x00000000
        /*32a0*/ 	.short	0x010a
        /*32a2*/ 	.byte	0x3f
	.zero		1


	//   ....[114]....
        /*32a4*/ 	.word	0x00016370
        /*32a8*/ 	.word	0x00000002
        /*32ac*/ 	.word	0x00000000
        /*32b0*/ 	.short	0x010a
        /*32b2*/ 	.byte	0x3f
	.zero		1


	//   ....[115]....
        /*32b4*/ 	.word	0x000163d0
        /*32b8*/ 	.word	0x00000004
        /*32bc*/ 	.word	0x00000030
        /*32c0*/ 	.short	0x010a
        /*32c2*/ 	.byte	0x3f
	.zero		1


	//   ....[116]....
        /*32c4*/ 	.word	0x00016420
        /*32c8*/ 	.word	0x0000000d
        /*32cc*/ 	.word	0x00000030
        /*32d0*/ 	.short	0x010a
        /*32d2*/ 	.byte	0x3f
	.zero		1


	//   ....[117]....
        /*32d4*/ 	.word	0x00016470
        /*32d8*/ 	.word	0x0000000d
        /*32dc*/ 	.word	0x00000030
        /*32e0*/ 	.short	0x010a
        /*32e2*/ 	.byte	0x3f
	.zero		1


	//   ....[118]....
        /*32e4*/ 	.word	0x000164c0
        /*32e8*/ 	.word	0x00000014
        /*32ec*/ 	.word	0x00000030
        /*32f0*/ 	.short	0x010a
        /*32f2*/ 	.byte	0x3f
	.zero		1


	//   ....[119]....
        /*32f4*/ 	.word	0x00016510
        /*32f8*/ 	.word	0x00000014
        /*32fc*/ 	.word	0x00000030
        /*3300*/ 	.short	0x010a
        /*3302*/ 	.byte	0x3f
	.zero		1


	//   ....[120]....
        /*3304*/ 	.word	0x00016560
        /*3308*/ 	.word	0x00000014
        /*330c*/ 	.word	0x00000030
        /*3310*/ 	.short	0x010a
        /*3312*/ 	.byte	0x3f
	.zero		1


	//   ....[121]....
        /*3314*/ 	.word	0x000165b0
        /*3318*/ 	.word	0x00000014
        /*331c*/ 	.word	0x00000030
        /*3320*/ 	.short	0x010a
        /*3322*/ 	.byte	0x3f
	.zero		1


	//   ....[122]....
        /*3324*/ 	.word	0x00016600
        /*3328*/ 	.word	0x00000014
        /*332c*/ 	.word	0x00000030
        /*3330*/ 	.short	0x010a
        /*3332*/ 	.byte	0x3f
	.zero		1


	//   ....[123]....
        /*3334*/ 	.word	0x00016650
        /*3338*/ 	.word	0x00000014
        /*333c*/ 	.word	0x00000030
        /*3340*/ 	.short	0x010a
        /*3342*/ 	.byte	0x3f
	.zero		1


	//   ....[124]....
        /*3344*/ 	.word	0x000166a0
        /*3348*/ 	.word	0x00000014
        /*334c*/ 	.word	0x00000030
        /*3350*/ 	.short	0x010a
        /*3352*/ 	.byte	0x3f
	.zero		1


	//   ....[125]....
        /*3354*/ 	.word	0x000166f0
        /*3358*/ 	.word	0x00000014
        /*335c*/ 	.word	0x00000030
        /*3360*/ 	.short	0x010a
        /*3362*/ 	.byte	0x3f
	.zero		1


	//   ....[126]....
        /*3364*/ 	.word	0x00016740
        /*3368*/ 	.word	0x00000014
        /*336c*/ 	.word	0x00000030
        /*3370*/ 	.short	0x010a
        /*3372*/ 	.byte	0x3f
	.zero		1


	//   ....[127]....
        /*3374*/ 	.word	0x00016790
        /*3378*/ 	.word	0x00000014
        /*337c*/ 	.word	0x00000030
        /*3380*/ 	.short	0x010a
        /*3382*/ 	.byte	0x3f
	.zero		1


	//   ....[128]....
        /*3384*/ 	.word	0x000167e0
        /*3388*/ 	.word	0x00000014
        /*338c*/ 	.word	0x00000030
        /*3390*/ 	.short	0x010a
        /*3392*/ 	.byte	0x3f
	.zero		1


	//   ....[129]....
        /*3394*/ 	.word	0x00016830
        /*3398*/ 	.word	0x00000014
        /*339c*/ 	.word	0x00000030
        /*33a0*/ 	.short	0x010a
        /*33a2*/ 	.byte	0x3f
	.zero		1


	//   ....[130]....
        /*33a4*/ 	.word	0x00016880
        /*33a8*/ 	.word	0x0000000c
        /*33ac*/ 	.word	0x00000030
        /*33b0*/ 	.short	0x010a
        /*33b2*/ 	.byte	0x3f
	.zero		1


	//   ....[131]....
        /*33b4*/ 	.word	0x000168e0
        /*33b8*/ 	.word	0x00000005
        /*33bc*/ 	.word	0x00000078
        /*33c0*/ 	.short	0x010a
        /*33c2*/ 	.byte	0x3f
	.zero		1


	//   ....[132]....
        /*33c4*/ 	.word	0x00016940
        /*33c8*/ 	.word	0x00000003
        /*33cc*/ 	.word	0x00000050
        /*33d0*/ 	.short	0x010a
        /*33d2*/ 	.byte	0x3f
	.zero		1


	//   ....[133]....
        /*33d4*/ 	.word	0x000169a0
        /*33d8*/ 	.word	0x00000003
        /*33dc*/ 	.word	0x00000058
        /*33e0*/ 	.short	0x010a
        /*33e2*/ 	.byte	0x3f
	.zero		1


	//   ....[134]....
        /*33e4*/ 	.word	0x00016a00
        /*33e8*/ 	.word	0x00000003
        /*33ec*/ 	.word	0x00000060
        /*33f0*/ 	.short	0x010a
        /*33f2*/ 	.byte	0x3f
	.zero		1


	//   ....[135]....
        /*33f4*/ 	.word	0x00016a60
        /*33f8*/ 	.word	0x00000003
        /*33fc*/ 	.word	0x00000068
        /*3400*/ 	.short	0x010a
        /*3402*/ 	.byte	0x3f
	.zero		1


	//   ....[136]....
        /*3404*/ 	.word	0x00016ac0
        /*3408*/ 	.word	0x00000004
        /*340c*/ 	.word	0x00000050
        /*3410*/ 	.short	0x010a
        /*3412*/ 	.byte	0x3f
	.zero		1


	//   ....[137]....
        /*3414*/ 	.word	0x00016b20
        /*3418*/ 	.word	0x00000004
        /*341c*/ 	.word	0x00000058
        /*3420*/ 	.short	0x010a
        /*3422*/ 	.byte	0x3f
	.zero		1


	//   ....[138]....
        /*3424*/ 	.word	0x00016b80
        /*3428*/ 	.word	0x00000004
        /*342c*/ 	.word	0x00000060
        /*3430*/ 	.short	0x010a
        /*3432*/ 	.byte	0x3f
	.zero		1


	//   ....[139]....
        /*3434*/ 	.word	0x00016be0
        /*3438*/ 	.word	0x00000004
        /*343c*/ 	.word	0x00000068
        /*3440*/ 	.short	0x010a
        /*3442*/ 	.byte	0x3f
	.zero		1


	//   ....[140]....
        /*3444*/ 	.word	0x00016c40
        /*3448*/ 	.word	0x00000005
        /*344c*/ 	.word	0x00000050
        /*3450*/ 	.short	0x010a
        /*3452*/ 	.byte	0x3f
	.zero		1


	//   ....[141]....
        /*3454*/ 	.word	0x00016ca0
        /*3458*/ 	.word	0x00000005
        /*345c*/ 	.word	0x00000058
        /*3460*/ 	.short	0x010a
        /*3462*/ 	.byte	0x3f
	.zero		1


	//   ....[142]....
        /*3464*/ 	.word	0x00016d00
        /*3468*/ 	.word	0x00000005
        /*346c*/ 	.word	0x00000060
        /*3470*/ 	.short	0x010a
        /*3472*/ 	.byte	0x3f
	.zero		1


	//   ....[143]....
        /*3474*/ 	.word	0x00016d60
        /*3478*/ 	.word	0x00000005
        /*347c*/ 	.word	0x00000068
        /*3480*/ 	.short	0x010a
        /*3482*/ 	.byte	0x3f
	.zero		1


	//   ....[144]....
        /*3484*/ 	.word	0x00016dc0
        /*3488*/ 	.word	0x00000002
        /*348c*/ 	.word	0x00000050
        /*3490*/ 	.short	0x010a
        /*3492*/ 	.byte	0x3f
	.zero		1


	//   ....[145]....
        /*3494*/ 	.word	0x00016e20
        /*3498*/ 	.word	0x00000002
        /*349c*/ 	.word	0x00000058
        /*34a0*/ 	.short	0x010a
        /*34a2*/ 	.byte	0x3f
	.zero		1


	//   ....[146]....
        /*34a4*/ 	.word	0x00016e80
        /*34a8*/ 	.word	0x00000002
        /*34ac*/ 	.word	0x00000060
        /*34b0*/ 	.short	0x010a
        /*34b2*/ 	.byte	0x3f
	.zero		1


	//   ....[147]....
        /*34b4*/ 	.word	0x00016ee0
        /*34b8*/ 	.word	0x00000002
        /*34bc*/ 	.word	0x00000068
        /*34c0*/ 	.short	0x010a
        /*34c2*/ 	.byte	0x3f
	.zero		1


	//   ....[148]....
        /*34c4*/ 	.word	0x00016f30
        /*34c8*/ 	.word	0x00000000
        /*34cc*/ 	.word	0x00000050
        /*34d0*/ 	.short	0x010a
        /*34d2*/ 	.byte	0x3f
	.zero		1


	//   ....[149]....
        /*34d4*/ 	.word	0x00016f80
        /*34d8*/ 	.word	0x00000000
        /*34dc*/ 	.word	0x00000058
        /*34e0*/ 	.short	0x010a
        /*34e2*/ 	.byte	0x3f
	.zero		1


	//   ....[150]....
        /*34e4*/ 	.word	0x00016fd0
        /*34e8*/ 	.word	0x00000000
        /*34ec*/ 	.word	0x00000060
        /*34f0*/ 	.short	0x010a
        /*34f2*/ 	.byte	0x3f
	.zero		1


	//   ....[151]....
        /*34f4*/ 	.word	0x000170a0
        /*34f8*/ 	.word	0x0000000c
        /*34fc*/ 	.word	0x00000018
        /*3500*/ 	.short	0x010a
        /*3502*/ 	.byte	0x3f
	.zero		1


	//   ....[152]....
        /*3504*/ 	.word	0x00017170
        /*3508*/ 	.word	0x00000005
        /*350c*/ 	.word	0x00000000
        /*3510*/ 	.short	0x010a
        /*3512*/ 	.byte	0x3f
	.zero		1


	//   ....[153]....
        /*3514*/ 	.word	0x000171c0
        /*3518*/ 	.word	0x00000007
        /*351c*/ 	.word	0x00000000
        /*3520*/ 	.short	0x010a
        /*3522*/ 	.byte	0x3f
	.zero		1


	//----- nvinfo : EIATTR_NUM_MBARRIERS
	.align		4
.L_40:
        /*3524*/ 	.byte	0x03, 0x38
        /*3526*/ 	.short	0x0010


	//----- nvinfo : EIATTR_EXIT_INSTR_OFFSETS
	.align		4
        /*3528*/ 	.byte	0x04, 0x1c
        /*352a*/ 	.short	(.L_42 - .L_41)


	//   ....[0]....
.L_41:
        /*352c*/ 	.word	0x00016300


	//----- nvinfo : EIATTR_MAX_THREADS
	.align		4
.L_42:
        /*3530*/ 	.byte	0x04, 0x05
        /*3532*/ 	.short	(.L_44 - .L_43)
.L_43:
        /*3534*/ 	.word	0x00000180
        /*3538*/ 	.word	0x00000001
        /*353c*/ 	.word	0x00000001


	//----- nvinfo : EIATTR_CRS_STACK_SIZE
	.align		4
.L_44:
        /*3540*/ 	.byte	0x04, 0x1e
        /*3542*/ 	.short	(.L_46 - .L_45)
.L_45:
        /*3544*/ 	.word	0x00000000


	//----- nvinfo : EIATTR_CBANK_PARAM_SIZE
	.align		4
.L_46:
        /*3548*/ 	.byte	0x03, 0x19
        /*354a*/ 	.short	0x0770


	//----- nvinfo : EIATTR_PARAM_CBANK
	.align		4
        /*354c*/ 	.byte	0x04, 0x0a
        /*354e*/ 	.short	(.L_48 - .L_47)
	.align		4
.L_47:
        /*3550*/ 	.word	index@(.nv.constant0._ZN7cutlass13device_kernelINS_4gemm6kernel13GemmUniversalIN4cute5tupleIJiiiiEEENS1_10collective13CollectiveMmaINS1_34MainloopSm90TmaGmmaWarpSpecializedILi3ENS5_IJNS4_1CILi1EEESB_SB_EEENS1_35KernelTmaWarpSpecializedCooperativeEEENS5_IJNSA_ILi256EEESF_NSA_ILi64EEEEEENS_6half_tENS5_IJlSB_lEEESI_SJ_NS4_8TiledMMAINS4_8MMA_AtomIJNS4_4SM904GMMA26MMA_64x256x16_F32F16F16_SSILNSN_5MajorE0ELSP_0ELNSN_7ScaleInE1ELSQ_1EEEEEENS4_6LayoutINS5_IJNSA_ILi2EEESB_SB_EEENS5_IJSB_NSA_ILi0EEESW_EEEEENS5_IJNS4_10UnderscoreESZ_SZ_EEEEENS4_13SM90_TMA_LOADENS4_14ComposedLayoutINS4_7SwizzleILi3ELi4ELi3EEENS4_18smem_ptr_flag_bitsILi16EEENST_INS5_IJNSA_ILi8EEESG_EEENS5_IJSG_SB_EEEEEEEvNS4_8identityES12_S1C_vS1D_EENS_8epilogue10collective18CollectiveEpilogueINS1F_22Sm90TmaWarpSpecializedILi4ELi2ELi16ELb1ELb0EEEJSH_NS5_IJNSA_ILi128EEENSA_ILi32EEEEEESI_SJ_SI_SJ_NS1F_6fusion15FusionCallbacksIS1J_NS1N_23LinCombPerRowBiasEltActINS1F_6thread4ReLuESI_fSI_SI_fLi8ELNS_15FloatRoundStyleE2EEESH_S1M_JEEES12_NS13_INS14_ILi2ELi4ELi3EEES17_NST_INS5_IJS18_S1L_EEENS5_IJS1L_SB_EEEEEEENS4_17SM75_U32x4_LDSM_NENS4_14SM90_TMA_STOREES1Z_NS4_17SM90_U32x4_STSM_NENS4_9Copy_AtomIJS22_SI_EEEvEEEvvEEEEvNT_6ParamsE)
        /*3554*/ 	.short	0x0210
        /*3556*/ 	.short	0x0770


	//----- nvinfo : EIATTR_SW_WAR
	.align		4
.L_48:
        /*3558*/ 	.byte	0x04, 0x36
        /*355a*/ 	.short	(.L_50 - .L_49)
.L_49:
        /*355c*/ 	.word	0x00000008
.L_50:


//--------------------- .nv.callgraph             --------------------------
	.section	.nv.callgraph,"",@"SHT_CUDA_CALLGRAPH"
	.align	4
	.sectionentsize	8
	.align		4
        /*0000*/ 	.word	0x00000000
	.align		4
        /*0004*/ 	.word	0xffffffff
	.align		4
        /*0008*/ 	.word	index@(_ZN7cutlass13device_kernelINS_4gemm6kernel13GemmUniversalIN4cute5tupleIJiiiiEEENS1_10collective13CollectiveMmaINS1_34MainloopSm90TmaGmmaWarpSpecializedILi3ENS5_IJNS4_1CILi1EEESB_SB_EEENS1_35KernelTmaWarpSpecializedCooperativeEEENS5_IJNSA_ILi256EEESF_NSA_ILi64EEEEEENS_6half_tENS5_IJlSB_lEEESI_SJ_NS4_8TiledMMAINS4_8MMA_AtomIJNS4_4SM904GMMA26MMA_64x256x16_F32F16F16_SSILNSN_5MajorE0ELSP_0ELNSN_7ScaleInE1ELSQ_1EEEEEENS4_6LayoutINS5_IJNSA_ILi2EEESB_SB_EEENS5_IJSB_NSA_ILi0EEESW_EEEEENS5_IJNS4_10UnderscoreESZ_SZ_EEEEENS4_13SM90_TMA_LOADENS4_14ComposedLayoutINS4_7SwizzleILi3ELi4ELi3EEENS4_18smem_ptr_flag_bitsILi16EEENST_INS5_IJNSA_ILi8EEESG_EEENS5_IJSG_SB_EEEEEEEvNS4_8identityES12_S1C_vS1D_EENS_8epilogue10collective18CollectiveEpilogueINS1F_22Sm90TmaWarpSpecializedILi4ELi2ELi16ELb1ELb0EEEJSH_NS5_IJNSA_ILi128EEENSA_ILi32EEEEEESI_SJ_SI_SJ_NS1F_6fusion15FusionCallbacksIS1J_NS1N_23LinCombPerRowBiasEltActINS1F_6thread4ReLuESI_fSI_SI_fLi8ELNS_15FloatRoundStyleE2EEESH_S1M_JEEES12_NS13_INS14_ILi2ELi4ELi3EEES17_NST_INS5_IJS18_S1L_EEENS5_IJS1L_SB_EEEEEEENS4_17SM75_U32x4_LDSM_NENS4_14SM90_TMA_STOREES1Z_NS4_17SM90_U32x4_STSM_NENS4_9Copy_AtomIJS22_SI_EEEvEEEvvEEEEvNT_6ParamsE)
	.align		4
        /*000c*/ 	.word	index@(__assertfail)
	.align		4
        /*0010*/ 	.word	0x00000000
	.align		4
        /*0014*/ 	.word	0xfffffffe
	.align		4
        /*0018*/ 	.word	0x00000000
	.align		4
        /*001c*/ 	.word	0xfffffffd
	.align		4
        /*0020*/ 	.word	0x00000000
	.align		4
        /*0024*/ 	.word	0xfffffffc


//--------------------- .nv.constant4             --------------------------
	.section	.nv.constant4,"a",@progbits
	.align	8
	.align		8
.nv.constant4:
        /*0000*/ 	.dword	__assertfail
	.align		8
        /*0008*/ 	.dword	__unnamed_1
	.align		8
        /*0010*/ 	.dword	__unnamed_2
	.align		8
        /*0018*/ 	.dword	_ZN39_INTERNAL_ba343bbc_4_k_cu_00044e56_27874cuda3std3__45__cpo5beginE
	.align		8
        /*0020*/ 	.dword	_ZN39_INTERNAL_ba343bbc_4_k_cu_00044e56_27874cuda3std3__45__cpo3endE
	.align		8
        /*0028*/ 	.dword	_ZN39_INTERNAL_ba343bbc_4_k_cu_00044e56_27874cuda3std3__45__cpo6cbeginE
	.align		8
        /*0030*/ 	.dword	_ZN39_INTERNAL_ba343bbc_4_k_cu_00044e56_27874cuda3std3__45__cpo4cendE
	.align		8
        /*0038*/ 	.dword	_ZN39_INTERNAL_ba343bbc_4_k_cu_00044e56_27874cuda3std3__441_GLOBAL__N__ba343bbc_4_k_cu_00044e56_27876ignoreE
	.align		8
        /*0040*/ 	.dword	_ZN39_INTERNAL_ba343bbc_4_k_cu_00044e56_27874cuda3std3__419piecewise_constructE
	.align		8
        /*0048*/ 	.dword	_ZN39_INTERNAL_ba343bbc_4_k_cu_00044e56_27874cuda3std3__48in_placeE
	.align		8
        /*0050*/ 	.dword	_ZN39_INTERNAL_ba343bbc_4_k_cu_00044e56_27874cuda3std6ranges3__45__cpo4swapE
	.align		8
        /*0058*/ 	.dword	_ZN39_INTERNAL_ba343bbc_4_k_cu_00044e56_27874cuda3std6ranges3__45__cpo9iter_moveE
	.align		8
        /*0060*/ 	.dword	_ZN39_INTERNAL_ba343bbc_4_k_cu_00044e56_27874cute7productE
	.align		8
        /*0068*/ 	.dword	_ZN39_INTERNAL_ba343bbc_4_k_cu_00044e56_27874cute1_E
	.align		8
        /*0070*/ 	.dword	$str$22
	.align		8
        /*0078*/ 	.dword	$str$23
	.align		8
        /*0080*/ 	.dword	$str$26
	.align		8
        /*0088*/ 	.dword	$str$27


//--------------------- .text._ZN7cutlass13device_kernelINS_4gemm6kernel13GemmUniversalIN4cute5tupleIJiiiiEEENS1_10collective13CollectiveMmaINS1_34MainloopSm90TmaGmmaWarpSpecializedILi3ENS5_IJNS4_1CILi1EEESB_SB_EEENS1_35KernelTmaWarpSpecializedCooperativeEEENS5_IJNSA_ILi256EEESF_NSA_ILi64EEEEEENS_6half_tENS5_IJlSB_lEEESI_SJ_NS4_8TiledMMAINS4_8MMA_AtomIJNS4_4SM904GMMA26MMA_64x256x16_F32F16F16_SSILNSN_5MajorE0ELSP_0ELNSN_7ScaleInE1ELSQ_1EEEEEENS4_6LayoutINS5_IJNSA_ILi2EEESB_SB_EEENS5_IJSB_NSA_ILi0EEESW_EEEEENS5_IJNS4_10UnderscoreESZ_SZ_EEEEENS4_13SM90_TMA_LOADENS4_14ComposedLayoutINS4_7SwizzleILi3ELi4ELi3EEENS4_18smem_ptr_flag_bitsILi16EEENST_INS5_IJNSA_ILi8EEESG_EEENS5_IJSG_SB_EEEEEEEvNS4_8identityES12_S1C_vS1D_EENS_8epilogue10collective18CollectiveEpilogueINS1F_22Sm90TmaWarpSpecializedILi4ELi2ELi16ELb1ELb0EEEJSH_NS5_IJNSA_ILi128EEENSA_ILi32EEEEEESI_SJ_SI_SJ_NS1F_6fusion15FusionCallbacksIS1J_NS1N_23LinCombPerRowBiasEltActINS1F_6thread4ReLuESI_fSI_SI_fLi8ELNS_15FloatRoundStyleE2EEESH_S1M_JEEES12_NS13_INS14_ILi2ELi4ELi3EEES17_NST_INS5_IJS18_S1L_EEENS5_IJS1L_SB_EEEEEEENS4_17SM75_U32x4_LDSM_NENS4_14SM90_TMA_STOREES1Z_NS4_17SM90_U32x4_STSM_NENS4_9Copy_AtomIJS22_SI_EEEvEEEvvEEEEvNT_6ParamsE --------------------------
	.section	.text._ZN7cutlass13device_kernelINS_4gemm6kernel13GemmUniversalIN4cute5tupleIJiiiiEEENS1_10collective13CollectiveMmaINS1_34MainloopSm90TmaGmmaWarpSpecializedILi3ENS5_IJNS4_1CILi1EEESB_SB_EEENS1_35KernelTmaWarpSpecializedCooperativeEEENS5_IJNSA_ILi256EEESF_NSA_ILi64EEEEEENS_6half_tENS5_IJlSB_lEEESI_SJ_NS4_8TiledMMAINS4_8MMA_AtomIJNS4_4SM904GMMA26MMA_64x256x16_F32F16F16_SSILNSN_5MajorE0ELSP_0ELNSN_7ScaleInE1ELSQ_1EEEEEENS4_6LayoutINS5_IJNSA_ILi2EEESB_SB_EEENS5_IJSB_NSA_ILi0EEESW_EEEEENS5_IJNS4_10UnderscoreESZ_SZ_EEEEENS4_13SM90_TMA_LOADENS4_14ComposedLayoutINS4_7SwizzleILi3ELi4ELi3EEENS4_18smem_ptr_flag_bitsILi16EEENST_INS5_IJNSA_ILi8EEESG_EEENS5_IJSG_SB_EEEEEEEvNS4_8identityES12_S1C_vS1D_EENS_8epilogue10collective18CollectiveEpilogueINS1F_22Sm90TmaWarpSpecializedILi4ELi2ELi16ELb1ELb0EEEJSH_NS5_IJNSA_ILi128EEENSA_ILi32EEEEEESI_SJ_SI_SJ_NS1F_6fusion15FusionCallbacksIS1J_NS1N_23LinCombPerRowBiasEltActINS1F_6thread4ReLuESI_fSI_SI_fLi8ELNS_15FloatRoundStyleE2EEESH_S1M_JEEES12_NS13_INS14_ILi2ELi4ELi3EEES17_NST_INS5_IJS18_S1L_EEENS5_IJS1L_SB_EEEEEEENS4_17SM75_U32x4_LDSM_NENS4_14SM90_TMA_STOREES1Z_NS4_17SM90_U32x4_STSM_NENS4_9Copy_AtomIJS22_SI_EEEvEEEvvEEEEvNT_6ParamsE,"ax",@progbits
	.align	128
.text._ZN7cutlass13device_kernelINS_4gemm6kernel13GemmUniversalIN4cute5tupleIJiiiiEEENS1_10collective13CollectiveMmaINS1_34MainloopSm90TmaGmmaWarpSpecializedILi3ENS5_IJNS4_1CILi1EEESB_SB_EEENS1_35KernelTmaWarpSpecializedCooperativeEEENS5_IJNSA_ILi256EEESF_NSA_ILi64EEEEEENS_6half_tENS5_IJlSB_lEEESI_SJ_NS4_8TiledMMAINS4_8MMA_AtomIJNS4_4SM904GMMA26MMA_64x256x16_F32F16F16_SSILNSN_5MajorE0ELSP_0ELNSN_7ScaleInE1ELSQ_1EEEEEENS4_6LayoutINS5_IJNSA_ILi2EEESB_SB_EEENS5_IJSB_NSA_ILi0EEESW_EEEEENS5_IJNS4_10UnderscoreESZ_SZ_EEEEENS4_13SM90_TMA_LOADENS4_14ComposedLayoutINS4_7SwizzleILi3ELi4ELi3EEENS4_18smem_ptr_flag_bitsILi16EEENST_INS5_IJNSA_ILi8EEESG_EEENS5_IJSG_SB_EEEEEEEvNS4_8identityES12_S1C_vS1D_EENS_8epilogue10collective18CollectiveEpilogueINS1F_22Sm90TmaWarpSpecializedILi4ELi2ELi16ELb1ELb0EEEJSH_NS5_IJNSA_ILi128EEENSA_ILi32EEEEEESI_SJ_SI_SJ_NS1F_6fusion15FusionCallbacksIS1J_NS1N_23LinCombPerRowBiasEltActINS1F_6thread4ReLuESI_fSI_SI_fLi8ELNS_15FloatRoundStyleE2EEESH_S1M_JEEES12_NS13_INS14_ILi2ELi4ELi3EEES17_NST_INS5_IJS18_S1L_EEENS5_IJS1L_SB_EEEEEEENS4_17SM75_U32x4_LDSM_NENS4_14SM90_TMA_STOREES1Z_NS4_17SM90_U32x4_STSM_NENS4_9Copy_AtomIJS22_SI_EEEvEEEvvEEEEvNT_6ParamsE:
        .type           _ZN7cutlass13device_kernelINS_4gemm6kernel13GemmUniversalIN4cute5tupleIJiiiiEEENS1_10collective13CollectiveMmaINS1_34MainloopSm90TmaGmmaWarpSpecializedILi3ENS5_IJNS4_1CILi1EEESB_SB_EEENS1_35KernelTmaWarpSpecializedCooperativeEEENS5_IJNSA_ILi256EEESF_NSA_ILi64EEEEEENS_6half_tENS5_IJlSB_lEEESI_SJ_NS4_8TiledMMAINS4_8MMA_AtomIJNS4_4SM904GMMA26MMA_64x256x16_F32F16F16_SSILNSN_5MajorE0ELSP_0ELNSN_7ScaleInE1ELSQ_1EEEEEENS4_6LayoutINS5_IJNSA_ILi2EEESB_SB_EEENS5_IJSB_NSA_ILi0EEESW_EEEEENS5_IJNS4_10UnderscoreESZ_SZ_EEEEENS4_13SM90_TMA_LOADENS4_14ComposedLayoutINS4_7SwizzleILi3ELi4ELi3EEENS4_18smem_ptr_flag_bitsILi16EEENST_INS5_IJNSA_ILi8EEESG_EEENS5_IJSG_SB_EEEEEEEvNS4_8identityES12_S1C_vS1D_EENS_8epilogue10collective18CollectiveEpilogueINS1F_22Sm90TmaWarpSpecializedILi4ELi2ELi16ELb1ELb0EEEJSH_NS5_IJNSA_ILi128EEENSA_ILi32EEEEEESI_SJ_SI_SJ_NS1F_6fusion15FusionCallbacksIS1J_NS1N_23LinCombPerRowBiasEltActINS1F_6thread4ReLuESI_fSI_SI_fLi8ELNS_15FloatRoundStyleE2EEESH_S1M_JEEES12_NS13_INS14_ILi2ELi4ELi3EEES17_NST_INS5_IJS18_S1L_EEENS5_IJS1L_SB_EEEEEEENS4_17SM75_U32x4_LDSM_NENS4_14SM90_TMA_STOREES1Z_NS4_17SM90_U32x4_STSM_NENS4_9Copy_AtomIJS22_SI_EEEvEEEvvEEEEvNT_6ParamsE,@function
        .size           _ZN7cutlass13device_kernelINS_4gemm6kernel13GemmUniversalIN4cute5tupleIJiiiiEEENS1_10collective13CollectiveMmaINS1_34MainloopSm90TmaGmmaWarpSpecializedILi3ENS5_IJNS4_1CILi1EEESB_SB_EEENS1_35KernelTmaWarpSpecializedCooperativeEEENS5_IJNSA_ILi256EEESF_NSA_ILi64EEEEEENS_6half_tENS5_IJlSB_lEEESI_SJ_NS4_8TiledMMAINS4_8MMA_AtomIJNS4_4SM904GMMA26MMA_64x256x16_F32F16F16_SSILNSN_5MajorE0ELSP_0ELNSN_7ScaleInE1ELSQ_1EEEEEENS4_6LayoutINS5_IJNSA_ILi2EEESB_SB_EEENS5_IJSB_NSA_ILi0EEESW_EEEEENS5_IJNS4_10UnderscoreESZ_SZ_EEEEENS4_13SM90_TMA_LOADENS4_14ComposedLayoutINS4_7SwizzleILi3ELi4ELi3EEENS4_18smem_ptr_flag_bitsILi16EEENST_INS5_IJNSA_ILi8EEESG_EEENS5_IJSG_SB_EEEEEEEvNS4_8identityES12_S1C_vS1D_EENS_8epilogue10collective18CollectiveEpilogueINS1F_22Sm90TmaWarpSpecializedILi4ELi2ELi16ELb1ELb0EEEJSH_NS5_IJNSA_ILi128EEENSA_ILi32EEEEEESI_SJ_SI_SJ_NS1F_6fusion15FusionCallbacksIS1J_NS1N_23LinCombPerRowBiasEltActINS1F_6thread4ReLuESI_fSI_SI_fLi8ELNS_15FloatRoundStyleE2EEESH_S1M_JEEES12_NS13_INS14_ILi2ELi4ELi3EEES17_NST_INS5_IJS18_S1L_EEENS5_IJS1L_SB_EEEEEEENS4_17SM75_U32x4_LDSM_NENS4_14SM90_TMA_STOREES1Z_NS4_17SM90_U32x4_STSM_NENS4_9Copy_AtomIJS22_SI_EEEvEEEvvEEEEvNT_6ParamsE,(.L_x_400 - _ZN7cutlass13device_kernelINS_4gemm6kernel13GemmUniversalIN4cute5tupleIJiiiiEEENS1_10collective13CollectiveMmaINS1_34MainloopSm90TmaGmmaWarpSpecializedILi3ENS5_IJNS4_1CILi1EEESB_SB_EEENS1_35KernelTmaWarpSpecializedCooperativeEEENS5_IJNSA_ILi256EEESF_NSA_ILi64EEEEEENS_6half_tENS5_IJlSB_lEEESI_SJ_NS4_8TiledMMAINS4_8MMA_AtomIJNS4_4SM904GMMA26MMA_64x256x16_F32F16F16_SSILNSN_5MajorE0ELSP_0ELNSN_7ScaleInE1ELSQ_1EEEEEENS4_6LayoutINS5_IJNSA_ILi2EEESB_SB_EEENS5_IJSB_NSA_ILi0EEESW_EEEEENS5_IJNS4_10UnderscoreESZ_SZ_EEEEENS4_13SM90_TMA_LOADENS4_14ComposedLayoutINS4_7SwizzleILi3ELi4ELi3EEENS4_18smem_ptr_flag_bitsILi16EEENST_INS5_IJNSA_ILi8EEESG_EEENS5_IJSG_SB_EEEEEEEvNS4_8identityES12_S1C_vS1D_EENS_8epilogue10collective18CollectiveEpilogueINS1F_22Sm90TmaWarpSpecializedILi4ELi2ELi16ELb1ELb0EEEJSH_NS5_IJNSA_ILi128EEENSA_ILi32EEEEEESI_SJ_SI_SJ_NS1F_6fusion15FusionCallbacksIS1J_NS1N_23LinCombPerRowBiasEltActINS1F_6thread4ReLuESI_fSI_SI_fLi8ELNS_15FloatRoundStyleE2EEESH_S1M_JEEES12_NS13_INS14_ILi2ELi4ELi3EEES17_NST_INS5_IJS18_S1L_EEENS5_IJS1L_SB_EEEEEEENS4_17SM75_U32x4_LDSM_NENS4_14SM90_TMA_STOREES1Z_NS4_17SM90_U32x4_STSM_NENS4_9Copy_AtomIJS22_SI_EEEvEEEvvEEEEvNT_6ParamsE)
        .other          _ZN7cutlass13device_kernelINS_4gemm6kernel13GemmUniversalIN4cute5tupleIJiiiiEEENS1_10collective13CollectiveMmaINS1_34MainloopSm90TmaGmmaWarpSpecializedILi3ENS5_IJNS4_1CILi1EEESB_SB_EEENS1_35KernelTmaWarpSpecializedCooperativeEEENS5_IJNSA_ILi256EEESF_NSA_ILi64EEEEEENS_6half_tENS5_IJlSB_lEEESI_SJ_NS4_8TiledMMAINS4_8MMA_AtomIJNS4_4SM904GMMA26MMA_64x256x16_F32F16F16_SSILNSN_5MajorE0ELSP_0ELNSN_7ScaleInE1ELSQ_1EEEEEENS4_6LayoutINS5_IJNSA_ILi2EEESB_SB_EEENS5_IJSB_NSA_ILi0EEESW_EEEEENS5_IJNS4_10UnderscoreESZ_SZ_EEEEENS4_13SM90_TMA_LOADENS4_14ComposedLayoutINS4_7SwizzleILi3ELi4ELi3EEENS4_18smem_ptr_flag_bitsILi16EEENST_INS5_IJNSA_ILi8EEESG_EEENS5_IJSG_SB_EEEEEEEvNS4_8identityES12_S1C_vS1D_EENS_8epilogue10collective18CollectiveEpilogueINS1F_22Sm90TmaWarpSpecializedILi4ELi2ELi16ELb1ELb0EEEJSH_NS5_IJNSA_ILi128EEENSA_ILi32EEEEEESI_SJ_SI_SJ_NS1F_6fusion15FusionCallbacksIS1J_NS1N_23LinCombPerRowBiasEltActINS1F_6thread4ReLuESI_fSI_SI_fLi8ELNS_15FloatRoundStyleE2EEESH_S1M_JEEES12_NS13_INS14_ILi2ELi4ELi3EEES17_NST_INS5_IJS18_S1L_EEENS5_IJS1L_SB_EEEEEEENS4_17SM75_U32x4_LDSM_NENS4_14SM90_TMA_STOREES1Z_NS4_17SM90_U32x4_STSM_NENS4_9Copy_AtomIJS22_SI_EEEvEEEvvEEEEvNT_6ParamsE,@"STO_CUDA_ENTRY STV_DEFAULT"
_ZN7cutlass13device_kernelINS_4gemm6kernel13GemmUniversalIN4cute5tupleIJiiiiEEENS1_10collective13CollectiveMmaINS1_34MainloopSm90TmaGmmaWarpSpecializedILi3ENS5_IJNS4_1CILi1EEESB_SB_EEENS1_35KernelTmaWarpSpecializedCooperativeEEENS5_IJNSA_ILi256EEESF_NSA_ILi64EEEEEENS_6half_tENS5_IJlSB_lEEESI_SJ_NS4_8TiledMMAINS4_8MMA_AtomIJNS4_4SM904GMMA26MMA_64x256x16_F32F16F16_SSILNSN_5MajorE0ELSP_0ELNSN_7ScaleInE1ELSQ_1EEEEEENS4_6LayoutINS5_IJNSA_ILi2EEESB_SB_EEENS5_IJSB_NSA_ILi0EEESW_EEEEENS5_IJNS4_10UnderscoreESZ_SZ_EEEEENS4_13SM90_TMA_LOADENS4_14ComposedLayoutINS4_7SwizzleILi3ELi4ELi3EEENS4_18smem_ptr_flag_bitsILi16EEENST_INS5_IJNSA_ILi8EEESG_EEENS5_IJSG_SB_EEEEEEEvNS4_8identityES12_S1C_vS1D_EENS_8epilogue10collective18CollectiveEpilogueINS1F_22Sm90TmaWarpSpecializedILi4ELi2ELi16ELb1ELb0EEEJSH_NS5_IJNSA_ILi128EEENSA_ILi32EEEEEESI_SJ_SI_SJ_NS1F_6fusion15FusionCallbacksIS1J_NS1N_23LinCombPerRowBiasEltActINS1F_6thread4ReLuESI_fSI_SI_fLi8ELNS_15FloatRoundStyleE2EEESH_S1M_JEEES12_NS13_INS14_ILi2ELi4ELi3EEES17_NST_INS5_IJS18_S1L_EEENS5_IJS1L_SB_EEEEEEENS4_17SM75_U32x4_LDSM_NENS4_14SM90_TMA_STOREES1Z_NS4_17SM90_U32x4_STSM_NENS4_9Copy_AtomIJS22_SI_EEEvEEEvvEEEEvNT_6ParamsE:
[----:B------:R-:W1:Y:S02]  /*0000*/  LDC R1, c[0x0][0x28] ;  /* 0x00000a00ff017b82 */ /* 0x000e640000000800 */
[----:B-1----:R-:W-:Y:S01]  /*0010*/  IADD3 R1, R1, -0x7b0, RZ ;  /* 0xfffff85001017810 */ /* 0x002fe20007ffe0ff */
[----:B------:R-:W1:Y:S01]  /*0020*/  S2R R3, SR_TID.X ;  /* 0x0000000000037919 */ /* 0x000e620000002100 */
[----:B------:R-:W-:Y:S01]  /*0030*/  ELECT P0, URZ, PT ;  /* 0x00000000003f782f */ /* 0x000fe20003800000 */
[----:B------:R-:W-:Y:S01]  /*0040*/  BSSY B0, `(.L_x_0) ;  /* 0x000001a000007945 */ /* 0x000fe20003800000 */
[----:B-1----:R-:W-:-:S05]  /*0050*/  SHF.R.U32.HI R0, RZ, 0x5, R3 ;  /* 0x00000005ff007819 */ /* 0x002fca0000011603 */
[----:B------:R-:W1:Y:S02]  /*0060*/  SHFL.IDX PT, R2, R0, RZ, 0x1f ;  /* 0x00001fff00027589 */ /* 0x000e6400000e0000 */
[----:B-1----:R-:W-:Y:S02]  /*0070*/  R2UR UR57, R2 ;  /* 0x00000000023972ca */ /* 0x002fe400000e0000 */
[----:B------:R-:W-:-:S06]  /*0080*/  SHF.R.U32.HI R2, RZ, 0x7, R3 ;  /* 0x00000007ff027819 */ /* 0x000fcc0000011603 */
[----:B------:R-:W1:Y:S05]  /*0090*/  SHFL.IDX PT, R2, R2, RZ, 0x1f ;  /* 0x00001fff02027589 */ /* 0x000e6a00000e0000 */
[----:B------:R-:W-:Y:S02]  /*00a0*/  USHF.R.S32.HI UR4, URZ, 0x1f, UR57 ;  /* 0x0000001f3f047899 */ /* 0x000fe40008011439 */
[----:B------:R-:W-:Y:S02]  /*00b0*/  ISETP.NE.OR P0, PT, RZ, UR57, !P0 ;  /* 0x00000039ff007c0c */ /* 0x000fe4000c705670 */
[----:B------:R-:W-:-:S04]  /*00c0*/  ULEA.HI UR4, UR4, UR57, URZ, 0x2 ;  /* 0x0000003904047291 */ /* 0x000fc8000f8f103f */
[----:B------:R-:W-:-:S04]  /*00d0*/  ULOP3.LUT UR4, UR4, 0xfffffffc, URZ, 0xc0, !UPT ;  /* 0xfffffffc04047892 */ /* 0x000fc8000f8ec03f */
[----:B------:R-:W-:-:S03]  /*00e0*/  UIADD3 UR57, UR57, -UR4, URZ ;  /* 0x8000000439397290 */ /* 0x000fc6000fffe03f */
[----:B------:R-:W-:Y:S09]  /*00f0*/  @P0 BRA `(.L_x_1) ;  /* 0x0000000000380947 */ /* 0x000ff20003800000 */
[----:B------:R-:W-:Y:S02]  /*0100*/  ULDC.64 UR4, c[0x0][0x198] ;  /* 0x0000660000047ab9 */ /* 0x000fe40000000a00 */
[----:B------:R-:W-:Y:S02]  /*0110*/  UIADD3 UR6, UP0, UR4, 0xf0, URZ ;  /* 0x000000f004067890 */ /* 0x000fe4000ff1e03f */
[----:B------:R-:W-:Y:S02]  /*0120*/  UIADD3 UR8, UP1, UR4, 0x1f0, URZ ;  /* 0x000001f004087890 */ /* 0x000fe4000ff3e03f */
[----:B------:R-:W-:Y:S02]  /*0130*/  UIADD3 UR10, UP2, UR4, 0x3f0, URZ ;  /* 0x000003f0040a7890 */ /* 0x000fe4000ff5e03f */
[----:B------:R-:W-:Y:S02]  /*0140*/  UIADD3 UR4, UP3, UR4, 0x4f0, URZ ;  /* 0x000004f004047890 */ /* 0x000fe4000ff7e03f */
[----:B------:R-:W-:-:S02]  /*0150*/  UIADD3.X UR7, URZ, UR5, URZ, UP0, !UPT ;  /* 0x000000053f077290 */ /* 0x000fc400087fe43f */
[----:B------:R-:W-:Y:S02]  /*0160*/  UIADD3.X UR9, URZ, UR5, URZ, UP1, !UPT ;  /* 0x000000053f097290 */ /* 0x000fe40008ffe43f */
[----:B------:R-:W-:Y:S02]  /*0170*/  UIADD3.X UR11, URZ, UR5, URZ, UP2, !UPT ;  /* 0x000000053f0b7290 */ /* 0x000fe400097fe43f */
[----:B------:R-:W-:-:S03]  /*0180*/  UIADD3.X UR5, URZ, UR5, URZ, UP3, !UPT ;  /* 0x000000053f057290 */ /* 0x000fc60009ffe43f */
[----:B------:R2:W-:Y:S02]  /*0190*/  UTMACCTL.PF [UR6] ;  /* 0x00000000060079b9 */ /* 0x0005e40008040000 */
[----:B------:R2:W-:Y:S02]  /*01a0*/  UTMACCTL.PF [UR8] ;  /* 0x00000000080079b9 */ /* 0x0005e40008040000 */
[----:B------:R2:W-:Y:S02]  /*01b0*/  UTMACCTL.PF [UR10] ;  /* 0x000000000a0079b9 */ /* 0x0005e40008040000 */
[----:B------:R2:W-:Y:S02]  /*01c0*/  UTMACCTL.PF [UR4] ;  /* 0x00000000040079b9 */ /* 0x0005e40008040000 */
[----:B--2---:R-:W-:Y:S01]  /*01d0*/  NOP ;  /* 0x0000000000007918 */ /* 0x004fe20000000000 */
.L_x_1:
[----:B------:R-:W-:Y:S05]  /*01e0*/  BSYNC B0 ;  /* 0x0000000000007941 */ /* 0x000fea0003800000 */
.L_x_0:
[----:B------:R-:W-:Y:S01]  /*01f0*/  ULDC.64 UR8, c[0x0][0x590] ;  /* 0x0001640000087ab9 */ /* 0x000fe20000000a00 */
[----:B-1----:R-:W-:Y:S01]  /*0200*/  R2UR UR6, R2 ;  /* 0x00000000020672ca */ /* 0x002fe200000e0000 */
[----:B------:R-:W-:Y:S01]  /*0210*/  ULDC.64 UR4, c[0x0][0x588] ;  /* 0x0001620000047ab9 */ /* 0x000fe20000000a00 */
[----:B------:R-:W-:Y:S01]  /*0220*/  ISETP.NE.U32.AND P2, PT, RZ, UR8, PT ;  /* 0x00000008ff007c0c */ /* 0x000fe2000bf45070 */
[----:B------:R-:W-:Y:S01]  /*0230*/  ULDC.64 UR58, c[0x0][0x208] ;  /* 0x00008200003a7ab9 */ /* 0x000fe20000000a00 */
[----:B------:R-:W-:Y:S02]  /*0240*/  PRMT R4, RZ, 0x7610, R4 ;  /* 0x00007610ff047816 */ /* 0x000fe40000000004 */
[----:B------:R-:W-:-:S13]  /*0250*/  ISETP.NE.AND.EX P1, PT, RZ, UR9, PT, P2 ;  /* 0x00000009ff007c0c */ /* 0x000fda000bf25320 */
[----:B------:R-:W-:Y:S05]  /*0260*/  @P1 BRA `(.L_x_2) ;  /* 0x0000000000441947 */ /* 0x000fea0003800000 */
[----:B------:R-:W-:Y:S02]  /*0270*/  ULDC.64 UR10, c[0x0][0x588] ;  /* 0x00016200000a7ab9 */ /* 0x000fe40000000a00 */
[----:B------:R-:W-:-:S04]  /*0280*/  ISETP.NE.U32.AND P0, PT, RZ, UR10, PT ;  /* 0x0000000aff007c0c */ /* 0x000fc8000bf05070 */
[----:B------:R-:W-:-:S13]  /*0290*/  ISETP.NE.AND.EX P0, PT, RZ, UR11, PT, P0 ;  /* 0x0000000bff007c0c */ /* 0x000fda000bf05300 */
[----:B------:R-:W-:Y:S05]  /*02a0*/  @!P0 BRA `(.L_x_3) ;  /* 0x00000000001c8947 */ /* 0x000fea0003800000 */
[----:B------:R-:W-:Y:S01]  /*02b0*/  IMAD.U32 R2, RZ, RZ, UR4 ;  /* 0x00000004ff027e24 */ /* 0x000fe2000f8e00ff */
[----:B------:R-:W-:-:S05]  /*02c0*/  MOV R3, UR5 ;  /* 0x0000000500037c02 */ /* 0x000fca0008000f00 */
[----:B------:R-:W2:Y:S01]  /*02d0*/  LDG.E R2, desc[UR58][R2.64] ;  /* 0x0000003a02027981 */ /* 0x000ea2000c1e1900 */
[----:B------:R-:W-:Y:S01]  /*02e0*/  IMAD.MOV.U32 R4, RZ, RZ, 0x1 ;  /* 0x00000001ff047424 */ /* 0x000fe200078e00ff */
[----:B--2---:R-:W-:-:S13]  /*02f0*/  FSETP.NEU.AND P0, PT, R2, RZ, PT ;  /* 0x000000ff0200720b */ /* 0x004fda0003f0d000 */
[----:B------:R-:W-:Y:S01]  /*0300*/  VOTEU.ANY UP0, P0 ;  /* 0x00000000003f7886 */ /* 0x000fe20000000100 */
[----:B------:R-:W-:Y:S05]  /*0310*/  BRA `(.L_x_2) ;  /* 0x0000000000187947 */ /* 0x000fea0003800000 */
.L_x_3:
[----:B------:R-:W-:Y:S01]  /*0320*/  ULDC UR4, c[0x0][0x580] ;  /* 0x0001600000047ab9 */ /* 0x000fe20000000800 */
[----:B------:R-:W-:Y:S01]  /*0330*/  MOV R4, 0x1 ;  /* 0x0000000100047802 */ /* 0x000fe20000000f00 */
[----:B------:R-:W-:Y:S01]  /*0340*/  UMOV UR5, URZ ;  /* 0x0000003f00057c82 */ /* 0x000fe20008000000 */
[----:B------:R-:W-:Y:S01]  /*0350*/  FSETP.NEU.AND P0, PT, RZ, UR4, PT ;  /* 0x00000004ff007c0b */ /* 0x000fe2000bf0d000 */
[----:B------:R-:W-:-:S12]  /*0360*/  UMOV UR4, URZ ;  /* 0x0000003f00047c82 */ /* 0x000fd80008000000 */
[----:B------:R-:W-:-:S05]  /*0370*/  VOTEU.ANY UP0, P0 ;  /* 0x00000000003f7886 */ /* 0x000fca0000000100 */
.L_x_2:
[----:B------:R-:W-:Y:S01]  /*0380*/  ISETP.NE.U32.AND P0, PT, RZ, UR4, PT ;  /* 0x00000004ff007c0c */ /* 0x000fe2000bf05070 */
[----:B------:R-:W-:Y:S01]  /*0390*/  UPLOP3.LUT UP1, UPT, UPT, UPT, UPT, 0x40, 0x0 ;  /* 0x000000000000789c */ /* 0x000fe20003f2e870 */
[----:B------:R-:W-:Y:S02]  /*03a0*/  ISETP.NE.AND.EX P2, PT, RZ, UR9, PT, P2 ;  /* 0x00000009ff007c0c */ /* 0x000fe4000bf45320 */
[----:B------:R-:W-:Y:S01]  /*03b0*/  ISETP.NE.AND.EX P0, PT, RZ, UR5, PT, P0 ;  /* 0x00000005ff007c0c */ /* 0x000fe2000bf05300 */
[----:B------:R-:W-:-:S12]  /*03c0*/  UP2UR UR61, UPR, URZ, 0x2 ;  /* 0x000000023f3d7883 */ /* 0x000fd80008000000 */
[----:B------:R-:W-:Y:S05]  /*03d0*/  @P0 BRA P2, `(.L_x_4) ;  /* 0x0000000000400947 */ /* 0x000fea0001000000 */
[----:B------:R-:W-:-:S04]  /*03e0*/  ISETP.NE.U32.AND P0, PT, RZ, UR8, PT ;  /* 0x00000008ff007c0c */ /* 0x000fc8000bf05070 */
[----:B------:R-:W-:-:S13]  /*03f0*/  ISETP.NE.AND.EX P0, PT, RZ, UR9, PT, P0 ;  /* 0x00000009ff007c0c */ /* 0x000fda000bf05300 */
[----:B------:R-:W-:Y:S05]  /*0400*/  @!P0 BRA `(.L_x_5) ;  /* 0x00000000002c8947 */ /* 0x000fea0003800000 */
[----:B------:R-:W-:Y:S01]  /*0410*/  PRMT R2, R4, 0x9910, RZ ;  /* 0x0000991004027816 */ /* 0x000fe200000000ff */
[----:B------:R-:W-:Y:S02]  /*0420*/  UISETP.NE.U32.AND UP1, UPT, UR4, URZ, UPT ;  /* 0x0000003f0400728c */ /* 0x000fe4000bf25070 */
[----:B------:R-:W-:Y:S01]  /*0430*/  USEL UR4, URZ, 0xffffffff, UP0 ;  /* 0xffffffff3f047887 */ /* 0x000fe20008000000 */
[----:B------:R-:W-:Y:S01]  /*0440*/  R2UR UR7, R2 ;  /* 0x00000000020772ca */ /* 0x000fe200000e0000 */
[----:B------:R-:W-:-:S12]  /*0450*/  UISETP.NE.AND.EX UP0, UPT, UR5, URZ, UPT, UP1 ;  /* 0x0000003f0500728c */ /* 0x000fd8000bf05310 */
[----:B------:R-:W-:-:S11]  /*0460*/  UISETP.NE.AND UP2, UPT, UR7, URZ, UPT ;  /* 0x0000003f0700728c */ /* 0x000fd6000bf45270 */
[----:B------:R-:W-:-:S04]  /*0470*/  @!UP2 USEL UR4, URZ, 0xffffffff, UP0 ;  /* 0xffffffff3f04a887 */ /* 0x000fc80008000000 */
[----:B------:R-:W-:-:S04]  /*0480*/  ULOP3.LUT UR4, UR4, 0x1, URZ, 0xc0, !UPT ;  /* 0x0000000104047892 */ /* 0x000fc8000f8ec03f */
[----:B------:R-:W-:-:S04]  /*0490*/  UISETP.EQ.U32.AND UP0, UPT, UR4, 0x1, UPT ;  /* 0x000000010400788c */ /* 0x000fc8000bf02070 */
[----:B------:R-:W-:Y:S01]  /*04a0*/  UP2UR UR61, UPR, URZ, 0x1 ;  /* 0x000000013f3d7883 */ /* 0x000fe20008000000 */
[----:B------:R-:W-:Y:S11]  /*04b0*/  BRA `(.L_x_4) ;  /* 0x0000000000087947 */ /* 0x000ff60003800000 */
.L_x_5:
[----:B------:R-:W-:-:S04]  /*04c0*/  UPLOP3.LUT UP0, UPT, UPT, UPT, UP0, 0x40, 0x0 ;  /* 0x000000000000789c */ /* 0x000fc80003f0e800 */
[----:B------:R-:W-:-:S12]  /*04d0*/  UP2UR UR61, UPR, URZ, 0x1 ;  /* 0x000000013f3d7883 */ /* 0x000fd80008000000 */
.L_x_4:
[----:B------:R-:W1:Y:S01]  /*04e0*/  SHFL.IDX PT, R2, R0, RZ, 0x1f ;  /* 0x00001fff00027589 */ /* 0x000e6200000e0000 */
[----:B------:R-:W-:Y:S02]  /*04f0*/  UISETP.NE.AND UP0, UPT, UR57, URZ, UPT ;  /* 0x0000003f3900728c */ /* 0x000fe4000bf05270 */
[----:B------:R-:W-:Y:S02]  /*0500*/  UISETP.NE.AND UP1, UPT, UR6, URZ, UPT ;  /* 0x0000003f0600728c */ /* 0x000fe4000bf25270 */
[----:B------:R-:W-:Y:S02]  /*0510*/  UP2UR UR4, UPR, URZ, 0x1 ;  /* 0x000000013f047883 */ /* 0x000fe40008000000 */
[----:B------:R-:W-:Y:S02]  /*0520*/  UISETP.EQ.OR UP0, UPT, UR57, 0x3, !UP0 ;  /* 0x000000033900788c */ /* 0x000fe4000c702670 */
[----:B------:R-:W-:Y:S02]  /*0530*/  UIADD3 UR9, UR6, -0x1, URZ ;  /* 0xffffffff06097890 */ /* 0x000fe4000fffe03f */
[----:B------:R-:W-:Y:S01]  /*0540*/  UISETP.EQ.AND UP0, UPT, UR6, URZ, UP0 ;  /* 0x0000003f0600728c */ /* 0x000fe20008702270 */
[----:B-1----:R-:W-:Y:S01]  /*0550*/  ISETP.NE.AND P0, PT, R2, RZ, PT ;  /* 0x000000ff0200720c */ /* 0x002fe20003f05270 */
[----:B------:R-:W-:-:S12]  /*0560*/  IMAD.U32 R2, RZ, RZ, UR4 ;  /* 0x00000004ff027e24 */ /* 0x000fd8000f8e00ff */
[----:B------:R-:W-:Y:S05]  /*0570*/  @P0 BRA `(.L_x_6) ;  /* 0x0000000000500947 */ /* 0x000fea0003800000 */
[----:B------:R-:W1:Y:S01]  /*0580*/  S2UR UR8, SR_CgaCtaId ;  /* 0x00000000000879c3 */ /* 0x000e620000008800 */
[----:B------:R-:W-:Y:S01]  /*0590*/  UMOV UR4, 0x400 ;  /* 0x0000040000047882 */ /* 0x000fe20000000000 */
[----:B------:R-:W-:Y:S01]  /*05a0*/  UMOV UR5, 0x1 ;  /* 0x0000000100057882 */ /* 0x000fe20000000000 */
[----:B------:R-:W-:Y:S01]  /*05b0*/  UMOV UR6, 0x100 ;  /* 0x0000010000067882 */ /* 0x000fe20000000000 */
[----:B------:R-:W-:Y:S01]  /*05c0*/  ELECT P0, URZ, PT ;  /* 0x00000000003f782f */ /* 0x000fe20003800000 */
[----:B------:R-:W-:-:S04]  /*05d0*/  UIADD3 UR6, -UR6, 0x100000, URZ ;  /* 0x0010000006067890 */ /* 0x000fc8000fffe13f */
[----:B------:R-:W-:Y:S02]  /*05e0*/  USHF.L.U32 UR7, UR6, 0xb, URZ ;  /* 0x0000000b06077899 */ /* 0x000fe4000800063f */
[----:B------:R-:W-:Y:S02]  /*05f0*/  USHF.L.U32 UR6, UR6, 0x1, URZ ;  /* 0x0000000106067899 */ /* 0x000fe4000800063f */
[----:B-1----:R-:W-:Y:S02]  /*0600*/  ULEA UR8, UR8, UR4, 0x18 ;  /* 0x0000000408087291 */ /* 0x002fe4000f8ec03f */
[----:B------:R-:W-:-:S04]  /*0610*/  UIADD3 UR4, -UR5, 0x100000, URZ ;  /* 0x0010000005047890 */ /* 0x000fc8000fffe13f */
[----:B------:R-:W-:Y:S02]  /*0620*/  USHF.L.U32 UR5, UR4, 0xb, URZ ;  /* 0x0000000b04057899 */ /* 0x000fe4000800063f */
[----:B------:R-:W-:Y:S01]  /*0630*/  USHF.L.U32 UR4, UR4, 0x1, URZ ;  /* 0x0000000104047899 */ /* 0x000fe2000800063f */
[----:B------:R-:W1:Y:S11]  /*0640*/  FENCE.VIEW.ASYNC.S ;  /* 0x00000000000073c6 */ /* 0x000e760000000000 */
[----:B-1----:R1:W2:Y:S01]  /*0650*/  SYNCS.EXCH.64 URZ, [UR8], UR4 ;  /* 0x00000004083f75b2 */ /* 0x0022a20008000100 */
[----:B------:R1:W3:Y:S01]  /*0660*/  SYNCS.EXCH.64 URZ, [UR8+0x18], UR6 ;  /* 0x00001806083f75b2 */ /* 0x0002e20008000100 */
[----:B------:R1:W4:Y:S01]  /*0670*/  SYNCS.EXCH.64 URZ, [UR8+0x8], UR4 ;  /* 0x00000804083f75b2 */ /* 0x0003220008000100 */
[----:B------:R1:W1:Y:S01]  /*0680*/  SYNCS.EXCH.64 URZ, [UR8+0x20], UR6 ;  /* 0x00002006083f75b2 */ /* 0x0002620008000100 */
[----:B------:R1:W1:Y:S01]  /*0690*/  SYNCS.EXCH.64 URZ, [UR8+0x10], UR4 ;  /* 0x00001004083f75b2 */ /* 0x0002620008000100 */
[----:B------:R1:W1:Y:S01]  /*06a0*/  SYNCS.EXCH.64 URZ, [UR8+0x28], UR6 ;  /* 0x00002806083f75b2 */ /* 0x0002620008000100 */
[----:B------:R-:W-:Y:S01]  /*06b0*/  NOP ;  /* 0x0000000000007918 */ /* 0x000fe20000000000 */
.L_x_6:
[----:B------:R-:W5:Y:S01]  /*06c0*/  SHFL.IDX PT, R2, R0, RZ, 0x1f ;  /* 0x00001fff00027589 */ /* 0x000f6200000e0000 */
[----:B------:R-:W1:Y:S01]  /*06d0*/  LDC R3, c[0x0][0x904] ;  /* 0x00024100ff037b82 */ /* 0x000e620000000800 */
[----:B------:R-:W-:Y:S01]  /*06e0*/  NOP ;  /* 0x0000000000007918 */ /* 0x000fe20000000000 */
[----:B-----5:R-:W-:-:S13]  /*06f0*/  ISETP.NE.AND P0, PT, R2, RZ, PT ;  /* 0x000000ff0200720c */ /* 0x020fda0003f05270 */
[----:B------:R-:W-:Y:S05]  /*0700*/  @P0 BRA `(.L_x_7) ;  /* 0x0000000000580947 */ /* 0x000fea0003800000 */
[----:B-1----:R-:W1:Y:S01]  /*0710*/  S2UR UR5, SR_CgaCtaId ;  /* 0x00000000000579c3 */ /* 0x002e620000008800 */
[----:B------:R-:W-:Y:S01]  /*0720*/  UMOV UR4, 0x400 ;  /* 0x0000040000047882 */ /* 0x000fe20000000000 */
[----:B------:R-:W-:Y:S01]  /*0730*/  UMOV UR6, 0x20 ;  /* 0x0000002000067882 */ /* 0x000fe20000000000 */
[----:B------:R-:W-:Y:S01]  /*0740*/  UMOV UR7, 0x100 ;  /* 0x0000010000077882 */ /* 0x000fe20000000000 */
[----:B------:R-:W-:Y:S01]  /*0750*/  ELECT P0, URZ, PT ;  /* 0x00000000003f782f */ /* 0x000fe20003800000 */
[----:B-1----:R-:W-:Y:S02]  /*0760*/  ULEA UR8, UR5, UR4, 0x18 ;  /* 0x0000000405087291 */ /* 0x002fe4000f8ec03f */
[----:B------:R-:W-:-:S04]  /*0770*/  UIADD3 UR4, -UR6, 0x100000, URZ ;  /* 0x0010000006047890 */ /* 0x000fc8000fffe13f */
[----:B------:R-:W-:Y:S02]  /*0780*/  USHF.L.U32 UR5, UR4, 0xb, URZ ;  /* 0x0000000b04057899 */ /* 0x000fe4000800063f */
[----:B------:R-:W-:Y:S02]  /*0790*/  USHF.L.U32 UR4, UR4, 0x1, URZ ;  /* 0x0000000104047899 */ /* 0x000fe4000800063f */
[----:B------:R-:W-:-:S04]  /*07a0*/  UIADD3 UR6, -UR7, 0x100000, URZ ;  /* 0x0010000007067890 */ /* 0x000fc8000fffe13f */
[----:B------:R-:W-:Y:S02]  /*07b0*/  USHF.L.U32 UR7, UR6, 0xb, URZ ;  /* 0x0000000b06077899 */ /* 0x000fe4000800063f */
[----:B------:R-:W-:Y:S01]  /*07c0*/  USHF.L.U32 UR6, UR6, 0x1, URZ ;  /* 0x0000000106067899 */ /* 0x000fe2000800063f */
[----:B------:R-:W1:Y:S03]  /*07d0*/  FENCE.VIEW.ASYNC.S ;  /* 0x00000000000073c6 */ /* 0x000e660000000000 */
[----:B-1----:R1:W1:Y:S08]  /*07e0*/  SYNCS.EXCH.64 URZ, [UR8+0x30], UR4 ;  /* 0x00003004083f75b2 */ /* 0x0022700008000100 */
[----:B------:R1:W1:Y:S01]  /*07f0*/  SYNCS.EXCH.64 URZ, [UR8+0x50], UR6 ;  /* 0x00005006083f75b2 */ /* 0x0002620008000100 */
[----:B------:R1:W1:Y:S01]  /*0800*/  SYNCS.EXCH.64 URZ, [UR8+0x38], UR4 ;  /* 0x00003804083f75b2 */ /* 0x0002620008000100 */
[----:B------:R1:W1:Y:S01]  /*0810*/  SYNCS.EXCH.64 URZ, [UR8+0x58], UR6 ;  /* 0x00005806083f75b2 */ /* 0x0002620008000100 */
[----:B------:R1:W1:Y:S01]  /*0820*/  SYNCS.EXCH.64 URZ, [UR8+0x40], UR4 ;  /* 0x00004004083f75b2 */ /* 0x0002620008000100 */
[----:B------:R1:W1:Y:S01]  /*0830*/  SYNCS.EXCH.64 URZ, [UR8+0x60], UR6 ;  /* 0x00006006083f75b2 */ /* 0x0002620008000100 */
[----:B------:R1:W1:Y:S01]  /*0840*/  SYNCS.EXCH.64 URZ, [UR8+0x48], UR4 ;  /* 0x00004804083f75b2 */ /* 0x0002620008000100 */
[----:B------:R1:W1:Y:S01]  /*0850*/  SYNCS.EXCH.64 URZ, [UR8+0x68], UR6 ;  /* 0x00006806083f75b2 */ /* 0x0002620008000100 */
[----:B------:R-:W-:Y:S01]  /*0860*/  NOP ;  /* 0x0000000000007918 */ /* 0x000fe20000000000 */
.L_x_7:
[----:B------:R-:W5:Y:S01]  /*0870*/  S2R R5, SR_CTAID.Y ;  /* 0x0000000000057919 */ /* 0x000f620000002600 */
[----:B-1----:R-:W-:Y:S01]  /*0880*/  ISETP.NE.AND P2, PT, R3, 0x1, PT ;  /* 0x000000010300780c */ /* 0x002fe20003f45270 */
[----:B------:R-:W1:Y:S01]  /*0890*/  S2UR UR53, SR_CgaCtaId ;  /* 0x00000000003579c3 */ /* 0x000e620000008800 */
[----:B------:R-:W-:Y:S01]  /*08a0*/  ELECT P0, URZ, PT ;  /* 0x00000000003f782f */ /* 0x000fe20003800000 */
[----:B------:R-:W2:Y:S01]  /*08b0*/  SHFL.IDX PT, R0, R0, RZ, 0x1f ;  /* 0x00001fff00007589 */ /* 0x000ea200000e0000 */
[----:B------:R-:W-:Y:S01]  /*08c0*/  UMOV UR4, 0x20 ;  /* 0x0000002000047882 */ /* 0x000fe20000000000 */
[----:B------:R-:W-:Y:S01]  /*08d0*/  UISETP.EQ.AND UP2, UPT, UR57, 0x2, !UP1 ;  /* 0x000000023900788c */ /* 0x000fe2000cf42270 */
[----:B------:R-:W-:Y:S01]  /*08e0*/  NOP ;  /* 0x0000000000007918 */ /* 0x000fe20000000000 */
[----:B------:R-:W3:Y:S01]  /*08f0*/  S2R R4, SR_CTAID.X ;  /* 0x0000000000047919 */ /* 0x000ee20000002500 */
[----:B------:R-:W-:Y:S01]  /*0900*/  USEL UR37, URZ, 0x1, !UP0 ;  /* 0x000000013f257887 */ /* 0x000fe2000c000000 */
[----:B------:R-:W-:Y:S01]  /*0910*/  BSSY B6, `(.L_x_8) ;  /* 0x000159e000067945 */ /* 0x000fe20003800000 */
[----:B------:R-:W-:-:S03]  /*0920*/  USEL UR60, URZ, 0x1, !UP2 ;  /* 0x000000013f3c7887 */ /* 0x000fc6000d000000 */
[----:B------:R-:W3:Y:S01]  /*0930*/  @P2 LDC R7, c[0x0][0x10] ;  /* 0x00000400ff072b82 */ /* 0x000ee20000000800 */
[----:B------:R-:W-:-:S07]  /*0940*/  @P2 MOV R3, RZ ;  /* 0x000000ff00032202 */ /* 0x000fce0000000f00 */
[----:B------:R-:W4:Y:S01]  /*0950*/  @!P2 LDC R9, c[0x0][0xc] ;  /* 0x00000300ff09ab82 */ /* 0x000f220000000800 */
[----:B--2---:R-:W-:Y:S02]  /*0960*/  ISETP.NE.OR P0, PT, R0, RZ, !P0 ;  /* 0x000000ff0000720c */ /* 0x004fe40004705670 */
[----:B-----5:R-:W-:-:S05]  /*0970*/  @P2 MOV R0, R5 ;  /* 0x0000000500002202 */ /* 0x020fca0000000f00 */
[----:B------:R-:W-:Y:S02]  /*0980*/  @P2 IMAD.MOV.U32 R2, RZ, RZ, R0 ;  /* 0x000000ffff022224 */ /* 0x000fe400078e0000 */
[----:B------:R-:W-:Y:S01]  /*0990*/  @!P2 IMAD.MOV.U32 R0, RZ, RZ, R5 ;  /* 0x000000ffff00a224 */ /* 0x000fe200078e0005 */
[----:B------:R-:W-:-:S03]  /*09a0*/  MOV R5, RZ ;  /* 0x000000ff00057202 */ /* 0x000fc60000000f00 */
[----:B------:R-:W-:Y:S01]  /*09b0*/  VOTEU.ALL UP3, P0 ;  /* 0x00000000003f7886 */ /* 0x000fe20000060000 */
[----:B---3--:R-:W-:Y:S01]  /*09c0*/  @P2 IMAD.WIDE.U32 R6, R4, R7, R2 ;  /* 0x0000000704062225 */ /* 0x008fe200078e0002 */
[----:B------:R-:W-:Y:S01]  /*09d0*/  VOTEU.ALL UP0, P0 ;  /* 0x00000000003f7886 */ /* 0x000fe20000000000 */
[----:B------:R-:W-:Y:S01]  /*09e0*/  VOTEU.ALL UP2, P0 ;  /* 0x00000000003f7886 */ /* 0x000fe20000040000 */
[----:B------:R-:W-:Y:S01]  /*09f0*/  PLOP3.LUT P0, PT, PT, PT, UP1, 0x80, 0x0 ;  /* 0x000000000000781c */ /* 0x000fe20003f0f018 */
[----:B----4-:R-:W-:Y:S01]  /*0a00*/  @!P2 IMAD.WIDE.U32 R2, R9, R0, R4 ;  /* 0x000000000902a225 */ /* 0x010fe200078e0004 */
[----:B------:R-:W-:Y:S01]  /*0a10*/  @!UP3 UMOV UR6, 0x400 ;  /* 0x000004000006b882 */ /* 0x000fe20000000000 */
[----:B------:R-:W-:Y:S01]  /*0a20*/  @P2 MOV R16, R6 ;  /* 0x0000000600102202 */ /* 0x000fe20000000f00 */
[----:B------:R-:W-:-:S04]  /*0a30*/  @!UP3 UIADD3 UR4, -UR4, 0x100000, URZ ;  /* 0x001000000404b890 */ /* 0x000fc8000fffe13f */
[----:B------:R-:W-:Y:S02]  /*0a40*/  @!UP3 USHF.L.U32 UR5, UR4, 0xb, URZ ;  /* 0x0000000b0405b899 */ /* 0x000fe4000800063f */
[----:B------:R-:W-:Y:S01]  /*0a50*/  @!UP3 USHF.L.U32 UR4, UR4, 0x1, URZ ;  /* 0x000000010404b899 */ /* 0x000fe2000800063f */
[----:B------:R-:W-:Y:S01]  /*0a60*/  @P2 IMAD.MOV.U32 R9, RZ, RZ, RZ ;  /* 0x000000ffff092224 */ /* 0x000fe200078e00ff */
[----:B------:R-:W-:Y:S01]  /*0a70*/  @!P2 MOV R16, R2 ;  /* 0x000000020010a202 */ /* 0x000fe20000000f00 */
[----:B-1----:R-:W-:Y:S02]  /*0a80*/  @!UP3 ULEA UR8, UR53, UR6, 0x18 ;  /* 0x000000063508b291 */ /* 0x002fe4000f8ec03f */
[----:B------:R-:W-:Y:S01]  /*0a90*/  @P2 IMAD.IADD R17, R7, 0x1, R9 ;  /* 0x0000000107112824 */ /* 0x000fe200078e0209 */
[----:B------:R-:W-:Y:S01]  /*0aa0*/  ULDC UR6, c[0x0][0xc] ;  /* 0x0000030000067ab9 */ /* 0x000fe20000000800 */
[----:B------:R-:W-:Y:S01]  /*0ab0*/  @!P2 IMAD.MOV.U32 R17, RZ, RZ, R3 ;  /* 0x000000ffff11a224 */ /* 0x000fe200078e0003 */
[----:B------:R1:W-:Y:S01]  /*0ac0*/  STL [R1+0x200], R16 ;  /* 0x0002001001007387 */ /* 0x0003e20000100800 */
[----:B------:R-:W-:Y:S01]  /*0ad0*/  ULDC UR7, c[0x0][0x10] ;  /* 0x0000040000077ab9 */ /* 0x000fe20000000800 */
[----:B------:R-:W-:-:S02]  /*0ae0*/  UISETP.GE.U32.AND UP3, UPT, UR9, 0x2, UPT ;  /* 0x000000020900788c */ /* 0x000fc4000bf66070 */
[----:B------:R1:W-:Y:S02]  /*0af0*/  STL [R1+0x204], R17 ;  /* 0x0002041101007387 */ /* 0x0003e40000100800 */
[----:B------:R-:W-:Y:S02]  /*0b00*/  USEL UR60, UR60, 0x2, UP3 ;  /* 0x000000023c3c7887 */ /* 0x000fe40009800000 */
[----:B------:R-:W2:Y:S02]  /*0b10*/  FENCE.VIEW.ASYNC.S ;  /* 0x00000000000073c6 */ /* 0x000ea40000000000 */
[----:B--2---:R-:W2:Y:S01]  /*0b20*/  @!UP0 SYNCS.EXCH.64 URZ, [UR8+0x70], UR4 ;  /* 0x00007004083f85b2 */ /* 0x004ea20008000100 */
[----:B------:R-:W-:Y:S01]  /*0b30*/  USEL UR37, UR37, 0x2, UP3 ;  /* 0x0000000225257887 */ /* 0x000fe20009800000 */
[----:B------:R3:W2:Y:S01]  /*0b40*/  @!UP2 SYNCS.EXCH.64 URZ, [UR8+0x78], UR4 ;  /* 0x00007804083fa5b2 */ /* 0x0006a20008000100 */
[----:B------:R-:W-:Y:S01]  /*0b50*/  NOP ;  /* 0x0000000000007918 */ /* 0x000fe20000000000 */
[----:B---3--:R-:W-:-:S03]  /*0b60*/  UIMAD.WIDE.U32 UR4, UR6, UR7, URZ ;  /* 0x00000007060472a5 */ /* 0x008fc6000f8e003f */
[----:B------:R-:W-:Y:S02]  /*0b70*/  ULDC UR6, c[0x0][0x14] ;  /* 0x0000050000067ab9 */ /* 0x000fe40000000800 */
[----:B------:R-:W-:Y:S02]  /*0b80*/  UIMAD.WIDE.U32 UR54, UR4, UR6, URZ ;  /* 0x00000006043672a5 */ /* 0x000fe4000f8e003f */
[----:B------:R-:W-:-:S04]  /*0b90*/  UIMAD UR56, UR5, UR6, URZ ;  /* 0x00000006053872a4 */ /* 0x000fc8000f8e023f */
[----:B------:R-:W-:Y:S01]  /*0ba0*/  UIADD3 UR56, UR55, UR56, URZ ;  /* 0x0000003837387290 */ /* 0x000fe2000fffe03f */
[----:B--2---:R-:W-:Y:S06]  /*0bb0*/  BAR.SYNC.DEFER_BLOCKING 0x0 ;  /* 0x0000000000007b1d */ /* 0x004fec0000010000 */
[----:B-1----:R-:W-:Y:S05]  /*0bc0*/  @!P0 BRA `(.L_x_9) ;  /* 0x0000011c00048947 */ /* 0x002fea0003800000 */
[----:B------:R-:W-:-:S06]  /*0bd0*/  UISETP.GT.U32.AND UP0, UPT, UR9, 0x1, UPT ;  /* 0x000000010900788c */ /* 0x000fcc000bf04070 */
[----:B------:R-:W-:-:S13]  /*0be0*/  PLOP3.LUT P0, PT, PT, PT, UP0, 0x80, 0x0 ;  /* 0x000000000000781c */ /* 0x000fda0003f0f008 */
[----:B------:R-:W-:Y:S05]  /*0bf0*/  @P0 BRA `(.L_x_10) ;  /* 0x0000015400bc0947 */ /* 0x000fea0003800000 */
[----:B------:R-:W-:Y:S01]  /*0c00*/  ULDC.64 UR4, c[0x0][0x8f8] ;  /* 0x00023e0000047ab9 */ /* 0x000fe20000000a00 */
[----:B------:R-:W-:Y:S01]  /*0c10*/  UMOV UR43, 0xffffffff ;  /* 0xffffffff002b7882 */ /* 0x000fe20000000000 */
[----:B------:R-:W-:Y:S01]  /*0c20*/  ISETP.GE.U32.AND P0, PT, R16, UR4, PT ;  /* 0x0000000410007c0c */ /* 0x000fe2000bf06070 */
[----:B------:R-:W-:Y:S01]  /*0c30*/  UMOV UR47, 0xffffffff ;  /* 0xffffffff002f7882 */ /* 0x000fe20000000000 */
[----:B------:R-:W-:Y:S02]  /*0c40*/  PRMT R160, RZ, 0x7610, R160 ;  /* 0x00007610ffa07816 */ /* 0x000fe400000000a0 */
[----:B------:R-:W-:Y:S02]  /*0c50*/  ISETP.GE.U32.AND.EX P0, PT, R17, UR5, PT, P0 ;  /* 0x0000000511007c0c */ /* 0x000fe4000bf06100 */
[----:B------:R-:W-:Y:S02]  /*0c60*/  MOV R19, 0xffffffff ;  /* 0xffffffff00137802 */ /* 0x000fe40000000f00 */
[----:B------:R-:W-:-:S09]  /*0c70*/  PRMT R6, RZ, 0x7610, R6 ;  /* 0x00007610ff067816 */ /* 0x000fd20000000006 */
[----:B------:R-:W-:Y:S05]  /*0c80*/  @P0 BRA `(.L_x_11) ;  /* 0x0000000400680947 */ /* 0x000fea0003800000 */
[----:B------:R-:W1:Y:S01]  /*0c90*/  LDC.64 R12, c[0x0][0x8d0] ;  /* 0x00023400ff0c7b82 */ /* 0x000e620000000a00 */
[----:B------:R-:W-:Y:S01]  /*0ca0*/  IMAD.MOV.U32 R2, RZ, RZ, R16 ;  /* 0x000000ffff027224 */ /* 0x000fe200078e0010 */
[----:B------:R-:W-:-:S06]  /*0cb0*/  MOV R3, R17 ;  /* 0x0000001100037202 */ /* 0x000fcc0000000f00 */
[----:B------:R-:W2:Y:S08]  /*0cc0*/  LDC R10, c[0x0][0x8d8] ;  /* 0x00023600ff0a7b82 */ /* 0x000eb00000000800 */
[----:B------:R-:W3:Y:S01]  /*0cd0*/  LDC.64 R14, c[0x0][0x8c8] ;  /* 0x00023200ff0e7b82 */ /* 0x000ee20000000a00 */
[----:B-1----:R-:W-:-:S04]  /*0ce0*/  ISETP.NE.U32.AND P0, PT, R12, RZ, PT ;  /* 0x000000ff0c00720c */ /* 0x002fc80003f05070 */
[----:B------:R-:W-:-:S13]  /*0cf0*/  ISETP.NE.AND.EX P0, PT, R13, RZ, PT, P0 ;  /* 0x000000ff0d00720c */ /* 0x000fda0003f05300 */
[----:B--23--:R-:W-:Y:S05]  /*0d00*/  @!P0 BRA `(.L_x_12) ;  /* 0x0000000000288947 */ /* 0x00cfea0003800000 */
[----:B------:R-:W1:Y:S02]  /*0d10*/  LDC R9, c[0x0][0x8dc] ;  /* 0x00023700ff097b82 */ /* 0x000e640000000800 */
[----:B-1----:R-:W-:-:S05]  /*0d20*/  IADD3 R9, P0, R16, R9, RZ ;  /* 0x0000000910097210 */ /* 0x002fca0007f1e0ff */
[----:B------:R-:W-:-:S04]  /*0d30*/  IMAD.X R11, RZ, RZ, R17, P0 ;  /* 0x000000ffff0b7224 */ /* 0x000fc800000e0611 */
[----:B------:R-:W-:-:S04]  /*0d40*/  IMAD.WIDE.U32 R2, R11, R12, RZ ;  /* 0x0000000c0b027225 */ /* 0x000fc800078e00ff */
[----:B------:R-:W-:-:S04]  /*0d50*/  IMAD.WIDE.U32 R6, P0, R9, R13, R2 ;  /* 0x0000000d09067225 */ /* 0x000fc80007800002 */
[----:B------:R-:W-:Y:S01]  /*0d60*/  IMAD.WIDE.U32 R2, R9, R12, RZ ;  /* 0x0000000c09027225 */ /* 0x000fe200078e00ff */
[----:B------:R-:W-:-:S03]  /*0d70*/  IADD3.X R9, RZ, RZ, RZ, P0, !PT ;  /* 0x000000ffff097210 */ /* 0x000fc600007fe4ff */
[----:B------:R-:W-:Y:S01]  /*0d80*/  IMAD.MOV.U32 R8, RZ, RZ, R7 ;  /* 0x000000ffff087224 */ /* 0x000fe200078e0007 */
[----:B------:R-:W-:-:S05]  /*0d90*/  IADD3 RZ, P0, R3, R6, RZ ;  /* 0x0000000603ff7210 */ /* 0x000fca0007f1e0ff */
[----:B------:R-:W-:-:S08]  /*0da0*/  IMAD.WIDE.U32.X R2, R11, R13, R8, P0 ;  /* 0x0000000d0b027225 */ /* 0x000fd000000e0408 */
.L_x_12:
[-CC-:B------:R-:W-:Y:S01]  /*0db0*/  SHF.R.U64 R22, R2, R10.reuse, R3.reuse ;  /* 0x0000000a02167219 */ /* 0x180fe20000001203 */
[----:B------:R-:W1:Y:S01]  /*0dc0*/  LDC R8, c[0x0][0x8c0] ;  /* 0x00023000ff087b82 */ /* 0x000e620000000800 */
[----:B------:R-:W-:Y:S01]  /*0dd0*/  SHF.R.U32.HI R2, RZ, R10, R3 ;  /* 0x0000000aff027219 */ /* 0x000fe20000011603 */
[----:B------:R-:W-:Y:S01]  /*0de0*/  ULDC UR4, c[0x0][0x150] ;  /* 0x0000540000047ab9 */ /* 0x000fe20000000800 */
[----:B------:R-:W-:Y:S02]  /*0df0*/  IADD3 R9, P0, RZ, -R22, RZ ;  /* 0x80000016ff097210 */ /* 0x000fe40007f1e0ff */
[----:B------:R-:W-:Y:S02]  /*0e00*/  MOV R3, R17 ;  /* 0x0000001100037202 */ /* 0x000fe40000000f00 */
[----:B------:R-:W-:Y:S01]  /*0e10*/  IADD3.X R11, RZ, ~R2, RZ, P0, !PT ;  /* 0x80000002ff0b7210 */ /* 0x000fe200007fe4ff */
[----:B------:R-:W-:Y:S01]  /*0e20*/  IMAD.MOV.U32 R2, RZ, RZ, R16 ;  /* 0x000000ffff027224 */ /* 0x000fe200078e0010 */
[----:B------:R-:W-:Y:S01]  /*0e30*/  I2FP.F32.U32 R5, R4 ;  /* 0x0000000400057245 */ /* 0x000fe20000201000 */
[----:B------:R-:W2:Y:S02]  /*0e40*/  LDC.64 R16, c[0x0][0x8e8] ;  /* 0x00023a00ff107b82 */ /* 0x000ea40000000a00 */
[----:B------:R-:W-:-:S02]  /*0e50*/  IMAD R6, R11, R14, RZ ;  /* 0x0000000e0b067224 */ /* 0x000fc400078e02ff */
[----:B------:R-:W-:Y:S01]  /*0e60*/  FMUL R5, R5, UR4 ;  /* 0x0000000405057c20 */ /* 0x000fe20008400000 */
[C---:B------:R-:W-:Y:S01]  /*0e70*/  IMAD.WIDE.U32 R2, R9.reuse, R14, R2 ;  /* 0x0000000e09027225 */ /* 0x040fe200078e0002 */
[----:B------:R-:W-:Y:S02]  /*0e80*/  ULDC UR4, c[0x0][0x154] ;  /* 0x0000550000047ab9 */ /* 0x000fe40000000800 */
[----:B------:R-:W3:Y:S01]  /*0e90*/  LDC R7, c[0x0][0x144] ;  /* 0x00005100ff077b82 */ /* 0x000ee20000000800 */
[----:B------:R-:W-:Y:S01]  /*0ea0*/  IMAD R9, R9, R15, R6 ;  /* 0x0000000f09097224 */ /* 0x000fe200078e0206 */
[----:B------:R-:W4:Y:S03]  /*0eb0*/  F2I.U32.TRUNC.NTZ R5, R5 ;  /* 0x0000000500057305 */ /* 0x000f26000020f000 */
[----:B------:R-:W-:-:S03]  /*0ec0*/  IMAD.IADD R3, R3, 0x1, R9 ;  /* 0x0000000103037824 */ /* 0x000fc600078e0209 */
[----:B------:R-:W5:Y:S02]  /*0ed0*/  LDC R10, c[0x0][0x8b0] ;  /* 0x00022c00ff0a7b82 */ /* 0x000f640000000800 */
[----:B-1----:R-:W-:Y:S02]  /*0ee0*/  SHF.R.U64 R12, R2, R8, R3 ;  /* 0x00000008020c7219 */ /* 0x002fe40000001203 */
[----:B------:R-:W-:-:S04]  /*0ef0*/  I2FP.F32.U32 R2, R0 ;  /* 0x0000000000027245 */ /* 0x000fc80000201000 */
[----:B------:R-:W1:Y:S01]  /*0f00*/  LDC R15, c[0x0][0x900] ;  /* 0x00024000ff0f7b82 */ /* 0x000e620000000800 */
[----:B--2---:R-:W-:Y:S02]  /*0f10*/  ISETP.NE.U32.AND P0, PT, R16, RZ, PT ;  /* 0x000000ff1000720c */ /* 0x004fe40003f05070 */
[----:B----4-:R-:W-:Y:S02]  /*0f20*/  IADD3 R6, -R5, RZ, RZ ;  /* 0x000000ff05067210 */ /* 0x010fe40007ffe1ff */
[----:B------:R-:W-:Y:S02]  /*0f30*/  ISETP.NE.AND.EX P0, PT, R17, RZ, PT, P0 ;  /* 0x000000ff1100720c */ /* 0x000fe40003f05300 */
[----:B------:R-:W-:Y:S01]  /*0f40*/  SHF.R.U32.HI R5, RZ, R8, R3 ;  /* 0x00000008ff057219 */ /* 0x000fe20000011603 */
[----:B------:R-:W2:Y:S01]  /*0f50*/  LDC R13, c[0x0][0x148] ;  /* 0x00005200ff0d7b82 */ /* 0x000ea20000000800 */
[----:B------:R-:W-:Y:S01]  /*0f60*/  FMUL R3, R2, UR4 ;  /* 0x0000000402037c20 */ /* 0x000fe20008400000 */
[----:B---3--:R-:W-:Y:S01]  /*0f70*/  IMAD R8, R7, R6, R4 ;  /* 0x0000000607087224 */ /* 0x008fe200078e0204 */
[----:B------:R-:W-:Y:S01]  /*0f80*/  MOV R6, 0x1 ;  /* 0x0000000100067802 */ /* 0x000fe20000000f00 */
[----:B------:R-:W-:Y:S01]  /*0f90*/  IMAD.MOV.U32 R2, RZ, RZ, -0x1 ;  /* 0xffffffffff027424 */ /* 0x000fe200078e00ff */
[----:B------:R3:W4:Y:S03]  /*0fa0*/  F2I.U32.TRUNC.NTZ R11, R3 ;  /* 0x00000003000b7305 */ /* 0x000726000020f000 */
[----:B------:R-:W2:Y:S01]  /*0fb0*/  LDC R19, c[0x0][0x8a8] ;  /* 0x00022a00ff137b82 */ /* 0x000ea20000000800 */
[----:B-----5:R-:W-:-:S02]  /*0fc0*/  SHF.R.U64 R23, R12, R10, R5 ;  /* 0x0000000a0c177219 */ /* 0x020fc40000001205 */
[----:B------:R-:W-:-:S05]  /*0fd0*/  SHF.R.U32.HI R4, RZ, R10, R5 ;  /* 0x0000000aff047219 */ /* 0x000fca0000011605 */
[----:B------:R-:W2:Y:S01]  /*0fe0*/  LDC R14, c[0x0][0x8f0] ;  /* 0x00023c00ff0e7b82 */ /* 0x000ea20000000800 */
[-C--:B-1----:R-:W-:Y:S02]  /*0ff0*/  SHF.L.U32 R2, R2, R15.reuse, RZ ;  /* 0x0000000f02027219 */ /* 0x082fe400000006ff */
[-CC-:B------:R-:W-:Y:S02]  /*1000*/  SHF.R.U64 R20, R23, R15.reuse, R4.reuse ;  /* 0x0000000f17147219 */ /* 0x180fe40000001204 */
[-C--:B------:R-:W-:Y:S02]  /*1010*/  SHF.R.U32.HI R4, RZ, R15.reuse, R4 ;  /* 0x0000000fff047219 */ /* 0x080fe40000011604 */
[----:B------:R-:W-:Y:S01]  /*1020*/  LOP3.LUT R10, RZ, R2, RZ, 0x33, !PT ;  /* 0x00000002ff0a7212 */ /* 0x000fe200078e33ff */
[----:B------:R-:W1:Y:S01]  /*1030*/  LDC R21, c[0x0][0x8e0] ;  /* 0x00023800ff157b82 */ /* 0x000e620000000800 */
[----:B------:R-:W-:Y:S01]  /*1040*/  SHF.L.U32 R9, R6, R15, RZ ;  /* 0x0000000f06097219 */ /* 0x000fe200000006ff */
[----:B------:R-:W-:Y:S01]  /*1050*/  IMAD.MOV.U32 R2, RZ, RZ, R20 ;  /* 0x000000ffff027224 */ /* 0x000fe200078e0014 */
[----:B---3--:R-:W-:-:S05]  /*1060*/  MOV R3, R4 ;  /* 0x0000000400037202 */ /* 0x008fca0000000f00 */
[----:B------:R-:W3:Y:S01]  /*1070*/  LDC R18, c[0x0][0x8b8] ;  /* 0x00022e00ff127b82 */ /* 0x000ee20000000800 */
[----:B----4-:R-:W-:Y:S05]  /*1080*/  @!P0 BRA `(.L_x_13) ;  /* 0x0000000000288947 */ /* 0x010fea0003800000 */
[----:B------:R-:W4:Y:S02]  /*1090*/  LDC R7, c[0x0][0x8f4] ;  /* 0x00023d00ff077b82 */ /* 0x000f240000000800 */
[----:B----4-:R-:W-:-:S05]  /*10a0*/  IADD3 R7, P0, R20, R7, RZ ;  /* 0x0000000714077210 */ /* 0x010fca0007f1e0ff */
        /* <DEDUP_REMOVED lines=8> */
.L_x_13:
[----:B--2---:R-:W-:Y:S01]  /*1130*/  SHF.R.U64 R2, R2, R14, R3 ;  /* 0x0000000e02027219 */ /* 0x004fe20000001203 */
[----:B------:R-:W-:Y:S01]  /*1140*/  VIADD R3, R19, 0xffffffff ;  /* 0xffffffff13037836 */ /* 0x000fe20000000000 */
[----:B------:R-:W-:Y:S01]  /*1150*/  IADD3 R11, -R11, RZ, RZ ;  /* 0x000000ff0b0b7210 */ /* 0x000fe20007ffe1ff */
[----:B------:R-:W-:Y:S01]  /*1160*/  IMAD.MOV.U32 R6, RZ, RZ, 0x1 ;  /* 0x00000001ff067424 */ /* 0x000fe200078e00ff */
[----:B------:R-:W-:Y:S02]  /*1170*/  LOP3.LUT R10, R23, R10, RZ, 0xc0, !PT ;  /* 0x0000000a170a7212 */ /* 0x000fe400078ec0ff */
[----:B------:R-:W-:Y:S01]  /*1180*/  IADD3 R4, -R2, RZ, RZ ;  /* 0x000000ff02047210 */ /* 0x000fe20007ffe1ff */
[----:B------:R-:W-:Y:S01]  /*1190*/  @P2 IMAD R8, R13, R11, R0 ;  /* 0x0000000b0d082224 */ /* 0x000fe200078e0200 */
[----:B------:R-:W-:Y:S01]  /*11a0*/  LOP3.LUT R3, R12, R3, RZ, 0xc0, !PT ;  /* 0x000000030c037212 */ /* 0x000fe200078ec0ff */
[----:B------:R-:W-:Y:S01]  /*11b0*/  IMAD R9, R9, R2, R10 ;  /* 0x0000000209097224 */ /* 0x000fe200078e020a */
[----:B------:R-:W-:Y:S01]  /*11c0*/  R2UR UR47, R22 ;  /* 0x00000000162f72ca */ /* 0x000fe200000e0000 */
[----:B-1----:R-:W-:-:S02]  /*11d0*/  IMAD R0, R4, R21, R20 ;  /* 0x0000001504007224 */ /* 0x002fc400078e0214 */
[----:B---3--:R-:W-:Y:S02]  /*11e0*/  IMAD R8, R9, R18, R8 ;  /* 0x0000001209087224 */ /* 0x008fe400078e0208 */
[----:B------:R-:W-:-:S05]  /*11f0*/  IMAD R19, R0, R19, R3 ;  /* 0x0000001300137224 */ /* 0x000fca00078e0203 */
[----:B------:R-:W-:Y:S02]  /*1200*/  SEL R0, R19, R8, !P2 ;  /* 0x0000000813007207 */ /* 0x000fe40005000000 */
[----:B------:R-:W-:Y:S02]  /*1210*/  SEL R19, R8, R19, !P2 ;  /* 0x0000001308137207 */ /* 0x000fe40005000000 */
[----:B------:R-:W-:-:S15]  /*1220*/  R2UR UR43, R0 ;  /* 0x00000000002b72ca */ /* 0x000fde00000e0000 */
.L_x_11:
[----:B------:R-:W-:-:S08]  /*1230*/  NOP ;  /* 0x0000000000007918 */ /* 0x000fd00000000000 */
[----:B------:R-:W1:Y:S02]  /*1240*/  USETMAXREG.TRY_ALLOC.CTAPOOL UP0, 0xf0 ;  /* 0x000000f0000079c8 */ /* 0x000e640008000600 */
[----:B-1----:R-:W-:-:S13]  /*1250*/  PLOP3.LUT P0, PT, PT, PT, UP0, 0x80, 0x0 ;  /* 0x000000000000781c */ /* 0x002fda0003f0f008 */
[----:B------:R-:W-:Y:S05]  /*1260*/  @!P0 BRA `(.L_x_11) ;  /* 0xfffffffc00f08947 */ /* 0x000fea000383ffff */
[----:B------:R-:W-:Y:S02]  /*1270*/  ULDC.64 UR4, c[0x0][0x590] ;  /* 0x0001640000047ab9 */ /* 0x000fe40000000a00 */
[----:B------:R-:W-:Y:S01]  /*1280*/  MOV R159, UR4 ;  /* 0x00000004009f7c02 */ /* 0x000fe20008000f00 */
[----:B------:R-:W-:-:S03]  /*1290*/  IMAD.U32 R163, RZ, RZ, UR5 ;  /* 0x00000005ffa37e24 */ /* 0x000fc6000f8e00ff */
[----:B------:R-:W-:-:S04]  /*12a0*/  ISETP.NE.U32.AND P0, PT, R159, RZ, PT ;  /* 0x000000ff9f00720c */ /* 0x000fc80003f05070 */
[----:B------:R-:W-:-:S13]  /*12b0*/  ISETP.NE.AND.EX P0, PT, R163, RZ, PT, P0 ;  /* 0x000000ffa300720c */ /* 0x000fda0003f05300 */
[----:B------:R-:W-:Y:S05]  /*12c0*/  @P0 BRA `(.L_x_14) ;  /* 0x00000000002c0947 */ /* 0x000fea0003800000 */
[----:B------:R-:W-:Y:S02]  /*12d0*/  ULDC.64 UR4, c[0x0][0x588] ;  /* 0x0001620000047ab9 */ /* 0x000fe40000000a00 */
[----:B------:R-:W-:-:S04]  /*12e0*/  ISETP.NE.U32.AND P0, PT, RZ, UR4, PT ;  /* 0x00000004ff007c0c */ /* 0x000fc8000bf05070 */
[----:B------:R-:W-:-:S13]  /*12f0*/  ISETP.NE.AND.EX P0, PT, RZ, UR5, PT, P0 ;  /* 0x00000005ff007c0c */ /* 0x000fda000bf05300 */
[----:B------:R-:W-:Y:S05]  /*1300*/  @!P0 BRA `(.L_x_15) ;  /* 0x0000000000108947 */ /* 0x000fea0003800000 */
[----:B------:R-:W1:Y:S02]  /*1310*/  LDC.64 R152, c[0x0][0x588] ;  /* 0x00016200ff987b82 */ /* 0x000e640000000a00 */
[----:B-1----:R1:W5:Y:S01]  /*1320*/  LDG.E R152, desc[UR58][R152.64] ;  /* 0x0000003a98987981 */ /* 0x002362000c1e1900 */
[----:B------:R-:W-:Y:S01]  /*1330*/  MOV R160, 0x1 ;  /* 0x0000000100a07802 */ /* 0x000fe20000000f00 */
[----:B------:R-:W-:Y:S06]  /*1340*/  BRA `(.L_x_14) ;  /* 0x00000000000c7947 */ /* 0x000fec0003800000 */
.L_x_15:
[----:B------:R-:W-:Y:S01]  /*1350*/  ULDC UR4, c[0x0][0x580] ;  /* 0x0001600000047ab9 */ /* 0x000fe20000000800 */
[----:B------:R-:W-:Y:S01]  /*1360*/  IMAD.MOV.U32 R160, RZ, RZ, 0x1 ;  /* 0x00000001ffa07424 */ /* 0x000fe200078e00ff */
[----:B------:R-:W-:-:S07]  /*1370*/  MOV R152, UR4 ;  /* 0x0000000400987c02 */ /* 0x000fce0008000f00 */
.L_x_14:
[----:B------:R-:W-:Y:S02]  /*1380*/  ULDC.64 UR4, c[0x0][0x5b0] ;  /* 0x00016c0000047ab9 */ /* 0x000fe40000000a00 */
[----:B------:R-:W-:-:S04]  /*1390*/  ISETP.NE.U32.AND P0, PT, RZ, UR4, PT ;  /* 0x00000004ff007c0c */ /* 0x000fc8000bf05070 */
[----:B------:R-:W-:-:S13]  /*13a0*/  ISETP.NE.AND.EX P0, PT, RZ, UR5, PT, P0 ;  /* 0x00000005ff007c0c */ /* 0x000fda000bf05300 */
[----:B------:R-:W-:Y:S05]  /*13b0*/  @P0 BRA `(.L_x_16) ;  /* 0x0000000000240947 */ /* 0x000fea0003800000 */
[----:B------:R-:W-:Y:S02]  /*13c0*/  ULDC.64 UR4, c[0x0][0x5a8] ;  /* 0x00016a0000047ab9 */ /* 0x000fe40000000a00 */
[----:B------:R-:W-:-:S04]  /*13d0*/  ISETP.NE.U32.AND P0, PT, RZ, UR4, PT ;  /* 0x00000004ff007c0c */ /* 0x000fc8000bf05070 */
[----:B------:R-:W-:-:S13]  /*13e0*/  ISETP.NE.AND.EX P0, PT, RZ, UR5, PT, P0 ;  /* 0x00000005ff007c0c */ /* 0x000fda000bf05300 */
[----:B------:R-:W-:Y:S05]  /*13f0*/  @!P0 BRA `(.L_x_17) ;  /* 0x00000000000c8947 */ /* 0x000fea0003800000 */
[----:B------:R-:W2:Y:S02]  /*1400*/  LDC.64 R2, c[0x0][0x5a8] ;  /* 0x00016a00ff027b82 */ /* 0x000ea40000000a00 */
[----:B--2---:R2:W5:Y:S01]  /*1410*/  LDG.E R17, desc[UR58][R2.64] ;  /* 0x0000003a02117981 */ /* 0x004562000c1e1900 */
[----:B------:R-:W-:Y:S05]  /*1420*/  BRA `(.L_x_16) ;  /* 0x0000000000087947 */ /* 0x000fea0003800000 */
.L_x_17:
[----:B------:R-:W-:Y:S02]  /*1430*/  ULDC UR4, c[0x0][0x5a0] ;  /* 0x0001680000047ab9 */ /* 0x000fe40000000800 */
[----:B------:R-:W-:-:S07]  /*1440*/  IMAD.U32 R17, RZ, RZ, UR4 ;  /* 0x00000004ff117e24 */ /* 0x000fce000f8e00ff */
.L_x_16:
[----:B------:R-:W-:Y:S01]  /*1450*/  LOP3.LUT P1, RZ, R6, 0xff, RZ, 0xc0, !PT ;  /* 0x000000ff06ff7812 */ /* 0x000fe2000782c0ff */
[----:B------:R-:W-:Y:S01]  /*1460*/  UMOV UR36, URZ ;  /* 0x0000003f00247c82 */ /* 0x000fe20008000000 */
[----:B------:R-:W-:-:S11]  /*1470*/  PLOP3.LUT P0, PT, PT, PT, PT, 0x80, 0x0 ;  /* 0x000000000000781c */ /* 0x000fd60003f0f070 */
[----:B------:R-:W-:Y:S05]  /*1480*/  @!P1 BRA `(.L_x_18) ;  /* 0x0000011000349947 */ /* 0x000fea0003800000 */
[----:B------:R-:W3:Y:S01]  /*1490*/  S2R R0, SR_TID.X ;  /* 0x0000000000007919 */ /* 0x000ee20000002100 */
[----:B------:R-:W-:Y:S01]  /*14a0*/  ULDC UR4, c[0x0][0x28c] ;  /* 0x0000a30000047ab9 */ /* 0x000fe20000000800 */
[----:B------:R-:W-:Y:S01]  /*14b0*/  MOV R18, 0x10 ;  /* 0x0000001000127802 */ /* 0x000fe20000000f00 */
[----:B------:R-:W-:Y:S01]  /*14c0*/  UIADD3 UR4, UR4, 0x3f, URZ ;  /* 0x0000003f04047890 */ /* 0x000fe2000fffe03f */
[C---:B------:R-:W-:Y:S01]  /*14d0*/  PRMT R157, R160.reuse, 0x7610, R157 ;  /* 0x00007610a09d7816 */ /* 0x040fe2000000009d */
[----:B-1---5:R-:W-:Y:S01]  /*14e0*/  IMAD.MOV.U32 R153, RZ, RZ, R152 ;  /* 0x000000ffff997224 */ /* 0x022fe200078e0098 */
[----:B------:R-:W-:Y:S01]  /*14f0*/  PRMT R154, R160, 0x7610, R154 ;  /* 0x00007610a09a7816 */ /* 0x000fe2000000009a */
[----:B------:R-:W-:Y:S01]  /*1500*/  USHF.R.S32.HI UR5, URZ, 0x1f, UR4 ;  /* 0x0000001f3f057899 */ /* 0x000fe20008011404 */
[----:B------:R-:W-:Y:S01]  /*1510*/  MOV R16, R152 ;  /* 0x0000009800107202 */ /* 0x000fe20000000f00 */
[----:B------:R-:W-:Y:S02]  /*1520*/  ULOP3.LUT UR48, UR60, 0x1, URZ, 0xfc, !UPT ;  /* 0x000000013c307892 */ /* 0x000fe4000f8efc3f */
[----:B------:R-:W-:Y:S01]  /*1530*/  ULEA.HI UR5, UR5, UR4, URZ, 0x6 ;  /* 0x0000000405057291 */ /* 0x000fe2000f8f303f */
[----:B------:R-:W-:Y:S01]  /*1540*/  ULDC.64 UR38, c[0x0][0x198] ;  /* 0x0000660000267ab9 */ /* 0x000fe20000000a00 */
[----:B------:R-:W-:Y:S01]  /*1550*/  UMOV UR40, URZ ;  /* 0x0000003f00287c82 */ /* 0x000fe20008000000 */
[----:B------:R-:W-:Y:S01]  /*1560*/  UMOV UR41, URZ ;  /* 0x0000003f00297c82 */ /* 0x000fe20008000000 */
[----:B------:R-:W-:Y:S01]  /*1570*/  USHF.R.S32.HI UR49, URZ, 0x6, UR5 ;  /* 0x000000063f317899 */ /* 0x000fe20008011405 */
[----:B------:R-:W-:Y:S01]  /*1580*/  UMOV UR42, URZ ;  /* 0x0000003f002a7c82 */ /* 0x000fe20008000000 */
[----:B------:R-:W-:Y:S01]  /*1590*/  UMOV UR36, URZ ;  /* 0x0000003f00247c82 */ /* 0x000fe20008000000 */
[----:B---3--:R-:W-:-:S02]  /*15a0*/  LOP3.LUT R164, R0, 0xff, RZ, 0xc0, !PT ;  /* 0x000000ff00a47812 */ /* 0x008fc400078ec0ff */
[----:B------:R-:W-:-:S03]  /*15b0*/  LOP3.LUT P0, RZ, R0, 0x4, RZ, 0xc0, !PT ;  /* 0x0000000400ff7812 */ /* 0x000fc6000780c0ff */
[----:B------:R-:W-:Y:S01]  /*15c0*/  VIADD R164, R164, 0x1f ;  /* 0x0000001fa4a47836 */ /* 0x000fe20000000000 */
[----:B------:R-:W-:-:S09]  /*15d0*/  SEL R18, R18, 0xfffffff0, !P0 ;  /* 0xfffffff012127807 */ /* 0x000fd20004000000 */
.L_x_210:
[----:B-1----:R-:W1:Y:S01]  /*15e0*/  S2R R0, SR_TID.X ;  /* 0x0000000000007919 */ /* 0x002e620000002100 */
[----:B------:R-:W3:Y:S01]  /*15f0*/  S2UR UR51, SR_CgaCtaId ;  /* 0x00000000003379c3 */ /* 0x000ee20000008800 */
[----:B------:R-:W-:Y:S02]  /*1600*/  UMOV UR50, 0x400 ;  /* 0x0000040000327882 */ /* 0x000fe40000000000 */
[----:B---3--:R-:W-:Y:S01]  /*1610*/  ULEA UR50, UR51, UR50, 0x18 ;  /* 0x0000003233327291 */ /* 0x008fe2000f8ec03f */
[----:B-1----:R-:W-:-:S04]  /*1620*/  LOP3.LUT R0, R0, 0x80, RZ, 0xc0, !PT ;  /* 0x0000008000007812 */ /* 0x002fc800078ec0ff */
[----:B------:R-:W-:-:S06]  /*1630*/  SHF.R.U32.HI R0, RZ, 0x7, R0 ;  /* 0x00000007ff007819 */ /* 0x000fcc0000011600 */
[----:B------:R-:W1:Y:S02]  /*1640*/  SHFL.IDX PT, R0, R0, RZ, 0x1f ;  /* 0x00001fff00007589 */ /* 0x000e6400000e0000 */
[----:B-1----:R-:W-:-:S13]  /*1650*/  R2UR UR4, R0 ;  /* 0x00000000000472ca */ /* 0x002fda00000e0000 */
[----:B------:R-:W-:-:S04]  /*1660*/  ULEA.HI UR5, UR4, UR4, URZ, 0x1 ;  /* 0x0000000404057291 */ /* 0x000fc8000f8f083f */
[----:B------:R-:W-:-:S04]  /*1670*/  ULOP3.LUT UR5, UR5, 0x7fffe, URZ, 0xc0, !UPT ;  /* 0x0007fffe05057892 */ /* 0x000fc8000f8ec03f */
[----:B------:R-:W-:-:S03]  /*1680*/  UIADD3 UR5, UR4, -UR5, URZ ;  /* 0x8000000504057290 */ /* 0x000fc6000fffe03f */
[----:B------:R-:W-:Y:S01]  /*1690*/  ULDC UR4, c[0x0][0x28c] ;  /* 0x0000a30000047ab9 */ /* 0x000fe20000000800 */
[----:B------:R-:W-:Y:S01]  /*16a0*/  ULEA UR5, UR5, UR50, 0xd ;  /* 0x0000003205057291 */ /* 0x000fe2000f8e683f */
[----:B------:R-:W-:-:S03]  /*16b0*/  ISETP.LT.AND P0, PT, RZ, UR4, PT ;  /* 0x00000004ff007c0c */ /* 0x000fc6000bf01270 */
[----:B------:R-:W-:-:S04]  /*16c0*/  UIADD3 UR5, UR5, 0x8400, URZ ;  /* 0x0000840005057890 */ /* 0x000fc8000fffe03f */
[----:B------:R-:W-:-:S04]  /*16d0*/  USHF.R.U32.HI UR5, URZ, 0x4, UR5 ;  /* 0x000000043f057899 */ /* 0x000fc80008011605 */
[----:B------:R-:W-:Y:S02]  /*16e0*/  ULOP3.LUT UR44, UR5, 0x3fff, URZ, 0xc0, !UPT ;  /* 0x00003fff052c7892 */ /* 0x000fe4000f8ec03f */
[----:B------:R-:W-:Y:S10]  /*16f0*/  @P0 BRA `(.L_x_19) ;  /* 0x0000000000400947 */ /* 0x000ff40003800000 */
[----:B------:R-:W-:Y:S01]  /*1700*/  MOV R0, 0x0 ;  /* 0x0000000000007802 */ /* 0x000fe20000000f00 */
[----:B------:R-:W-:Y:S01]  /*1710*/  ULDC.64 UR4, c[0x4][0x70] ;  /* 0x01001c0000047ab9 */ /* 0x000fe20000000a00 */
[----:B------:R-:W-:Y:S01]  /*1720*/  ULDC.64 UR6, c[0x4][0x8] ;  /* 0x0100020000067ab9 */ /* 0x000fe20000000a00 */
[----:B------:R-:W-:Y:S01]  /*1730*/  MOV R4, UR4 ;  /* 0x0000000400047c02 */ /* 0x000fe20008000f00 */
[----:B--2---:R1:W2:Y:S01]  /*1740*/  LDC.64 R2, c[0x4][R0] ;  /* 0x0100000000027b82 */ /* 0x0042a20000000a00 */
[----:B------:R-:W-:Y:S01]  /*1750*/  IMAD.U32 R5, RZ, RZ, UR5 ;  /* 0x00000005ff057e24 */ /* 0x000fe2000f8e00ff */
[----:B------:R-:W-:Y:S01]  /*1760*/  ULDC.64 UR4, c[0x4][0x78] ;  /* 0x01001e0000047ab9 */ /* 0x000fe20000000a00 */
[----:B------:R-:W-:Y:S01]  /*1770*/  MOV R10, UR6 ;  /* 0x00000006000a7c02 */ /* 0x000fe20008000f00 */
[----:B------:R-:W-:Y:S01]  /*1780*/  IMAD.U32 R7, RZ, RZ, UR5 ;  /* 0x00000005ff077e24 */ /* 0x000fe2000f8e00ff */
[----:B------:R-:W-:Y:S01]  /*1790*/  MOV R6, UR4 ;  /* 0x0000000400067c02 */ /* 0x000fe20008000f00 */
[----:B------:R-:W-:Y:S01]  /*17a0*/  IMAD.U32 R11, RZ, RZ, UR7 ;  /* 0x00000007ff0b7e24 */ /* 0x000fe2000f8e00ff */
[----:B------:R-:W-:Y:S01]  /*17b0*/  MOV R8, 0x1e1 ;  /* 0x000001e100087802 */ /* 0x000fe20000000f00 */
[----:B------:R-:W-:Y:S01]  /*17c0*/  IMAD.MOV.U32 R12, RZ, RZ, 0x1 ;  /* 0x00000001ff0c7424 */ /* 0x000fe200078e00ff */
[----:B-1----:R-:W-:-:S07]  /*17d0*/  MOV R13, RZ ;  /* 0x000000ff000d7202 */ /* 0x002fce0000000f00 */
[----:B------:R-:W-:-:S07]  /*17e0*/  LEPC R20, `(.L_x_19) ;  /* 0x000000001014794e */ /* 0x000fce0000000000 */
[----:B--2---:R-:W-:Y:S05]  /*17f0*/  CALL.ABS.NOINC R2 ;  /* 0x0000000002007343 */ /* 0x004fea0003c00000 */
.L_x_19:
[----:B------:R-:W-:-:S06]  /*1800*/  ULOP3.LUT UR4, UR37, 0x1, URZ, 0xfc, !UPT ;  /* 0x0000000125047892 */ /* 0x000fcc000f8efc3f */
[----:B------:R-:W-:-:S05]  /*1810*/  IMAD.U32 R0, RZ, RZ, UR4 ;  /* 0x00000004ff007e24 */ /* 0x000fca000f8e00ff */
[----:B------:R-:W-:-:S13]  /*1820*/  ISETP.NE.AND P0, PT, R0, 0x3, PT ;  /* 0x000000030000780c */ /* 0x000fda0003f05270 */
[----:B------:R-:W-:Y:S05]  /*1830*/  @!P0 BRA `(.L_x_20) ;  /* 0x0000000000048947 */ /* 0x000fea0003800000 */
[----:B------:R-:W-:Y:S01]  /*1840*/  BPT.TRAP 0x1 ;  /* 0x000000040000795c */ /* 0x000fe20000300000 */
.L_x_20:
[----:B------:R-:W-:Y:S01]  /*1850*/  IMAD.U32 R0, RZ, RZ, UR41 ;  /* 0x00000029ff007e24 */ /* 0x000fe2000f8e00ff */
[----:B--2---:R-:W-:-:S04]  /*1860*/  MOV R3, UR42 ;  /* 0x0000002a00037c02 */ /* 0x004fc80008000f00 */
[----:B------:R-:W-:Y:S02]  /*1870*/  LEA R3, R3, UR50, 0x3 ;  /* 0x0000003203037c11 */ /* 0x000fe4000f8e18ff */
[----:B------:R-:W-:-:S04]  /*1880*/  SHF.L.U32 R0, R0, 0x1f, RZ ;  /* 0x0000001f00007819 */ /* 0x000fc800000006ff */
[----:B------:R1:W2:Y:S01]  /*1890*/  SYNCS.PHASECHK.TRANS64.TRYWAIT P1, [R3+URZ], R0 ;  /* 0x00000000030075a7 */ /* 0x0002a2000802017f */
[----:B------:R-:W-:Y:S05]  /*18a0*/  @!P0 BRA `(.L_x_21) ;  /* 0x0000000000048947 */ /* 0x000fea0003800000 */
[----:B------:R-:W-:Y:S01]  /*18b0*/  BPT.TRAP 0x1 ;  /* 0x000000040000795c */ /* 0x000fe20000300000 */
.L_x_21:
[----:B--2---:R-:W-:Y:S05]  /*18c0*/  @P1 BRA `(.L_x_22) ;  /* 0x0000000000081947 */ /* 0x004fea0003800000 */
[----:B------:R-:W2:Y:S02]  /*18d0*/  SYNCS.PHASECHK.TRANS64.TRYWAIT P1, [R3+URZ], R0 ;  /* 0x00000000030075a7 */ /* 0x000ea4000802017f */
[----:B--2---:R-:W-:Y:S05]  /*18e0*/  @!P1 BRA `(.L_x_23) ;  /* 0x0000014800889947 */ /* 0x004fea0003800000 */
.L_x_22:
[----:B------:R-:W-:-:S04]  /*18f0*/  UISETP.LT.AND UP0, UPT, UR49, 0x1, UPT ;  /* 0x000000013100788c */ /* 0x000fc8000bf01270 */
[----:B------:R-:W-:-:S06]  /*1900*/  USEL UR4, UR49, 0x1, UP0 ;  /* 0x0000000131047887 */ /* 0x000fcc0008000000 */
[----:B-12---:R-:W-:Y:S01]  /*1910*/  MOV R0, UR4 ;  /* 0x0000000400007c02 */ /* 0x006fe20008000f00 */
[----:B------:R-:W-:Y:S05]  /*1920*/  WARPSYNC.ALL ;  /* 0x0000000000007948 */ /* 0x000fea0003800000 */
[----:B------:R-:W-:-:S04]  /*1930*/  IADD3 R0, -R0, UR49, RZ ;  /* 0x0000003100007c10 */ /* 0x000fc8000fffe1ff */
[----:B------:R-:W-:Y:S01]  /*1940*/  ISETP.GE.AND P1, PT, R0, 0x1, PT ;  /* 0x000000010000780c */ /* 0x000fe20003f26270 */
[----:B------:R-:W-:Y:S01]  /*1950*/  UIADD3 UR4, UR50, 0x20400, URZ ;  /* 0x0002040032047890 */ /* 0x000fe2000fffe03f */
[----:B------:R-:W-:Y:S01]  /*1960*/  WARPGROUP.ARRIVE ;  /* 0x00000000000079c5 */ /* 0x000fe20000000000 */
[----:B------:R-:W-:Y:S01]  /*1970*/  UMOV UR9, 0x40000040 ;  /* 0x4000004000097882 */ /* 0x000fe20000000000 */
[----:B------:R-:W-:Y:S01]  /*1980*/  UMOV UR11, 0x40000040 ;  /* 0x40000040000b7882 */ /* 0x000fe20000000000 */
[----:B------:R-:W-:Y:S01]  /*1990*/  USHF.R.U32.HI UR4, URZ, 0x4, UR4 ;  /* 0x000000043f047899 */ /* 0x000fe20008011604 */
[----:B------:R1:W-:Y:S03]  /*19a0*/  STL [R1+0x2e8], R19 ;  /* 0x0002e81301007387 */ /* 0x0003e60000100800 */
[----:B------:R-:W-:Y:S01]  /*19b0*/  ULOP3.LUT UR5, UR4, 0x3fff, URZ, 0xc0, !UPT ;  /* 0x00003fff04057892 */ /* 0x000fe2000f8ec03f */
[----:B------:R2:W-:Y:S01]  /*19c0*/  STL [R1+0x2e4], R18 ;  /* 0x0002e41201007387 */ /* 0x0005e20000100800 */
[----:B------:R-:W-:-:S02]  /*19d0*/  ULOP3.LUT UR4, UR44, 0x10000, URZ, 0xfc, !UPT ;  /* 0x000100002c047892 */ /* 0x000fc4000f8efc3f */
[----:B------:R-:W-:Y:S01]  /*19e0*/  ULOP3.LUT UR5, UR5, 0x10000, URZ, 0xfc, !UPT ;  /* 0x0001000005057892 */ /* 0x000fe2000f8efc3f */
[----:B------:R3:W-:Y:S01]  /*19f0*/  STL [R1+0x2e0], R17 ;  /* 0x0002e01101007387 */ /* 0x0007e20000100800 */
[----:B------:R-:W-:Y:S02]  /*1a00*/  ULEA UR6, UR42, UR4, 0xb ;  /* 0x000000042a067291 */ /* 0x000fe4000f8e583f */
[----:B------:R-:W-:Y:S01]  /*1a10*/  ULEA UR7, UR42, UR5, 0xb ;  /* 0x000000052a077291 */ /* 0x000fe2000f8e583f */
[----:B------:R4:W-:Y:S04]  /*1a20*/  STL [R1+0x2dc], R16 ;  /* 0x0002dc1001007387 */ /* 0x0009e80000100800 */
[----:B------:R-:W-:Y:S01]  /*1a30*/  UMOV UR8, UR6 ;  /* 0x0000000600087c82 */ /* 0x000fe20008000000 */
[----:B------:R4:W-:Y:S01]  /*1a40*/  STL [R1+0x2d8], R0 ;  /* 0x0002d80001007387 */ /* 0x0009e20000100800 */
[----:B------:R-:W-:-:S02]  /*1a50*/  UMOV UR10, UR7 ;  /* 0x00000007000a7c82 */ /* 0x000fc40008000000 */
[----:B------:R-:W-:Y:S01]  /*1a60*/  HGMMA.64x256x16.F32 R24, gdesc[UR8], RZ, !UPT, gsb0 ;  /* 0x03e00000081879f0 */ /* 0x000fe2000c0008ff */
[----:B------:R-:W-:Y:S01]  /*1a70*/  UIADD3 UR8, UR6, 0x400, URZ ;  /* 0x0000040006087890 */ /* 0x000fe2000fffe03f */
[----:B------:R-:W-:Y:S01]  /*1a80*/  UMOV UR9, 0x40000040 ;  /* 0x4000004000097882 */ /* 0x000fe20000000000 */
[----:B------:R-:W-:Y:S02]  /*1a90*/  WARPGROUP.DEPBAR.LE gsb0, 0x0 ;  /* 0x00008000000079c5 */ /* 0x000fe40000010000 */
[----:B------:R-:W-:Y:S01]  /*1aa0*/  STL.64 [R1], R24 ;  /* 0x0000001801007387 */ /* 0x000fe20000100a00 */
[----:B------:R-:W-:Y:S01]  /*1ab0*/  IMAD.MOV.U32 R235, RZ, RZ, R51 ;  /* 0x000000ffffeb7224 */ /* 0x000fe200078e0033 */
[----:B------:R-:W-:Y:S01]  /*1ac0*/  MOV R234, R52 ;  /* 0x0000003400ea7202 */ /* 0x000fe20000000f00 */
[----:B------:R-:W-:Y:S01]  /*1ad0*/  IMAD.MOV.U32 R233, RZ, RZ, R53 ;  /* 0x000000ffffe97224 */ /* 0x000fe200078e0035 */
[----:B------:R-:W-:Y:S01]  /*1ae0*/  STL.64 [R1+0x8], R26 ;  /* 0x0000081a01007387 */ /* 0x000fe20000100a00 */
[----:B------:R-:W-:Y:S01]  /*1af0*/  MOV R232, R54 ;  /* 0x0000003600e87202 */ /* 0x000fe20000000f00 */
[----:B------:R-:W-:Y:S01]  /*1b00*/  IMAD.MOV.U32 R231, RZ, RZ, R55 ;  /* 0x000000ffffe77224 */ /* 0x000fe200078e0037 */
[----:B------:R-:W-:Y:S01]  /*1b10*/  MOV R230, R56 ;  /* 0x0000003800e67202 */ /* 0x000fe20000000f00 */
[----:B------:R-:W-:Y:S01]  /*1b20*/  STL.64 [R1+0x10], R28 ;  /* 0x0000101c01007387 */ /* 0x000fe20000100a00 */
        /* <DEDUP_REMOVED lines=86> */
[----:B-1----:R-:W-:Y:S01]  /*2090*/  IMAD.MOV.U32 R19, RZ, RZ, R133 ;  /* 0x000000ffff137224 */ /* 0x002fe200078e0085 */
[----:B--2---:R-:W-:Y:S01]  /*20a0*/  MOV R18, R134 ;  /* 0x0000008600127202 */ /* 0x004fe20000000f00 */
[----:B---3--:R-:W-:Y:S01]  /*20b0*/  IMAD.MOV.U32 R17, RZ, RZ, R135 ;  /* 0x000000ffff117224 */ /* 0x008fe200078e0087 */
[----:B----4-:R-:W-:Y:S01]  /*20c0*/  MOV R16, R136 ;  /* 0x0000008800107202 */ /* 0x010fe20000000f00 */
        /* <DEDUP_REMOVED lines=14> */
[----:B------:R1:W-:Y:S01]  /*21b0*/  STL [R1+0x68], R50 ;  /* 0x0000683201007387 */ /* 0x0003e20000100800 */
[----:B------:R-:W-:-:S03]  /*21c0*/  IMAD.MOV.U32 R0, RZ, RZ, R151 ;  /* 0x000000ffff007224 */ /* 0x000fc600078e0097 */
[----:B------:R-:W-:Y:S04]  /*21d0*/  STL [R1+0x5b4], R164 ;  /* 0x0005b4a401007387 */ /* 0x000fe80000100800 */
[----:B------:R-:W-:Y:S01]  /*21e0*/  STL [R1+0x5b0], R160 ;  /* 0x0005b0a001007387 */ /* 0x000fe20000100800 */
[----:B-1----:R-:W-:-:S03]  /*21f0*/  WARPGROUP.ARRIVE ;  /* 0x00000000000079c5 */ /* 0x002fc60000000000 */
[----:B------:R-:W-:Y:S03]  /*2200*/  STL [R1+0x5ac], R157 ;  /* 0x0005ac9d01007387 */ /* 0x000fe60000100800 */
[----:B------:R-:W-:Y:S01]  /*2210*/  HGMMA.64x256x16.F32 R24, gdesc[UR8], RZ, !UPT, gsb0 ;  /* 0x03e00000081879f0 */ /* 0x000fe2000c0008ff */
[----:B------:R-:W-:Y:S04]  /*2220*/  STL [R1+0x5a8], R154 ;  /* 0x0005a89a01007387 */ /* 0x000fe80000100800 */
[----:B------:R-:W-:Y:S01]  /*2230*/  STL.64 [R1+0x5a0], R152 ;  /* 0x0005a09801007387 */ /* 0x000fe20000100a00 */
[----:B------:R-:W-:-:S03]  /*2240*/  WARPGROUP.DEPBAR.LE gsb0, 0x0 ;  /* 0x00008000000079c5 */ /* 0x000fc60000010000 */
[----:B------:R-:W-:Y:S04]  /*2250*/  STL.64 [R1+0x598], R150 ;  /* 0x0005989601007387 */ /* 0x000fe80000100a00 */
        /* <DEDUP_REMOVED lines=20> */
[----:B------:R1:W-:Y:S04]  /*23a0*/  STL.64 [R1+0x4f0], R108 ;  /* 0x0004f06c01007387 */ /* 0x0003e80000100a00 */
[----:B-1----:R-:W2:Y:S04]  /*23b0*/  LDL.LU R108, [R1] ;  /* 0x00000000016c7983 */ /* 0x002ea80000300800 */
[----:B------:R-:W2:Y:S04]  /*23c0*/  LDL.LU R109, [R1+0x4] ;  /* 0x00000400016d7983 */ /* 0x000ea80000300800 */
        /* <DEDUP_REMOVED lines=24> */
[----:B------:R-:W2:Y:S01]  /*2550*/  LDL.LU R134, [R1+0x68] ;  /* 0x0000680001867983 */ /* 0x000ea20000300800 */
        /* <DEDUP_REMOVED lines=46> */
[----:B------:R-:W-:-:S02]  /*2840*/  UIADD3 UR8, UR6, 0x2, URZ ;  /* 0x0000000206087890 */ /* 0x000fc4000fffe03f */
[----:B------:R-:W-:Y:S01]  /*2850*/  UIADD3 UR10, UR7, 0x2, URZ ;  /* 0x00000002070a7890 */ /* 0x000fe2000fffe03f */
[----:B------:R-:W-:Y:S01]  /*2860*/  UMOV UR9, 0x40000040 ;  /* 0x4000004000097882 */ /* 0x000fe20000000000 */
[----:B------:R-:W-:Y:S01]  /*2870*/  UMOV UR11, 0x40000040 ;  /* 0x40000040000b7882 */ /* 0x000fe20000000000 */
[----:B--2---:R-:W-:-:S06]  /*2880*/  WARPGROUP.ARRIVE ;  /* 0x00000000000079c5 */ /* 0x004fcc0000000000 */
[----:B------:R-:W-:Y:S03]  /*2890*/  HGMMA.64x256x16.F32 R108, gdesc[UR8], R108, gsb0 ;  /* 0x03e00000086c79f0 */ /* 0x000fe6000800086c */
[----:B------:R-:W-:Y:S02]  /*28a0*/  WARPGROUP.DEPBAR.LE gsb0, 0x0 ;  /* 0x00008000000079c5 */ /* 0x000fe40000010000 */
[----:B------:R-:W-:Y:S04]  /*28b0*/  STL.64 [R1], R108 ;  /* 0x0000006c01007387 */ /* 0x000fe80000100a00 */
        /* <DEDUP_REMOVED lines=63> */
[----:B-1----:R-:W2:Y:S04]  /*2cb0*/  LDL.LU R164, [R1+0x5b4] ;  /* 0x0005b40001a47983 */ /* 0x002ea80000300800 */
[----:B------:R-:W3:Y:S04]  /*2cc0*/  LDL.LU R160, [R1+0x5b0] ;  /* 0x0005b00001a07983 */ /* 0x000ee80000300800 */
[----:B------:R-:W4:Y:S04]  /*2cd0*/  LDL.LU R157, [R1+0x5ac] ;  /* 0x0005ac00019d7983 */ /* 0x000f280000300800 */
[----:B------:R-:W4:Y:S04]  /*2ce0*/  LDL.LU R154, [R1+0x5a8] ;  /* 0x0005a800019a7983 */ /* 0x000f280000300800 */
[----:B------:R-:W4:Y:S04]  /*2cf0*/  LDL.LU.64 R152, [R1+0x5a0] ;  /* 0x0005a00001987983 */ /* 0x000f280000300a00 */
[----:B------:R-:W2:Y:S04]  /*2d00*/  LDL.LU.64 R150, [R1+0x598] ;  /* 0x0005980001967983 */ /* 0x000ea80000300a00 */
        /* <DEDUP_REMOVED lines=20> */
[----:B------:R-:W2:Y:S01]  /*2e50*/  LDL.LU.64 R108, [R1+0x4f0] ;  /* 0x0004f000016c7983 */ /* 0x000ea20000300a00 */
[----:B------:R-:W-:Y:S01]  /*2e60*/  UIADD3 UR8, UR6, 0x402, URZ ;  /* 0x0000040206087890 */ /* 0x000fe2000fffe03f */
[----:B------:R-:W-:Y:S01]  /*2e70*/  UMOV UR9, 0x40000040 ;  /* 0x4000004000097882 */ /* 0x000fe20000000000 */
[----:B--2---:R-:W-:-:S07]  /*2e80*/  WARPGROUP.ARRIVE ;  /* 0x00000000000079c5 */ /* 0x004fce0000000000 */
[----:B------:R-:W-:Y:S03]  /*2e90*/  HGMMA.64x256x16.F32 R24, gdesc[UR8], R24, gsb0 ;  /* 0x03e00000081879f0 */ /* 0x000fe60008000818 */
[----:B------:R-:W-:Y:S02]  /*2ea0*/  WARPGROUP.DEPBAR.LE gsb0, 0x0 ;  /* 0x00008000000079c5 */ /* 0x000fe40000010000 */
        /* <DEDUP_REMOVED lines=64> */
[----:B-1----:R-:W2:Y:S04]  /*32b0*/  LDL.LU.64 R24, [R1] ;  /* 0x0000000001187983 */ /* 0x002ea80000300a00 */
        /* <DEDUP_REMOVED lines=63> */
[----:B------:R-:W-:-:S02]  /*36b0*/  UIADD3 UR8, UR6, 0x4, URZ ;  /* 0x0000000406087890 */ /* 0x000fc4000fffe03f */
[----:B------:R-:W-:Y:S01]  /*36c0*/  UIADD3 UR10, UR7, 0x4, URZ ;  /* 0x00000004070a7890 */ /* 0x000fe2000fffe03f */
[----:B------:R-:W-:Y:S01]  /*36d0*/  UMOV UR9, 0x40000040 ;  /* 0x4000004000097882 */ /* 0x000fe20000000000 */
[----:B------:R-:W-:Y:S01]  /*36e0*/  UMOV UR11, 0x40000040 ;  /* 0x40000040000b7882 */ /* 0x000fe20000000000 */
[----:B--2---:R-:W-:-:S06]  /*36f0*/  WARPGROUP.ARRIVE ;  /* 0x00000000000079c5 */ /* 0x004fcc0000000000 */
[----:B------:R-:W-:Y:S03]  /*3700*/  HGMMA.64x256x16.F32 R24, gdesc[UR8], R24, gsb0 ;  /* 0x03e00000081879f0 */ /* 0x000fe60008000818 */
        /* <DEDUP_REMOVED lines=53> */
[----:B------:R1:W-:Y:S01]  /*3a60*/  STL [R1+0x68], R50 ;  /* 0x0000683201007387 */ /* 0x0003e20000100800 */
[----:B------:R-:W-:Y:S01]  /*3a70*/  MOV R196, R112 ;  /* 0x0000007000c47202 */ /* 0x000fe20000000f00 */
[----:B------:R-:W-:Y:S01]  /*3a80*/  IMAD.MOV.U32 R192, RZ, RZ, R108 ;  /* 0x000000ffffc07224 */ /* 0x000fe200078e006c */
[----:B------:R-:W-:Y:S01]  /*3a90*/  MOV R197, R113 ;  /* 0x0000007100c57202 */ /* 0x000fe20000000f00 */
[----:B------:R-:W2:Y:S01]  /*3aa0*/  LDL.LU.64 R150, [R1+0x4e8] ;  /* 0x0004e80001967983 */ /* 0x000ea20000300a00 */
        /* <DEDUP_REMOVED lines=24> */
[----:B------:R-:W-:Y:S01]  /*3c30*/  IMAD.MOV.U32 R174, RZ, RZ, R90 ;  /* 0x000000ffffae7224 */ /* 0x000fe200078e005a */
[----:B------:R-:W-:Y:S01]  /*3c40*/  MOV R175, R91 ;  /* 0x0000005b00af7202 */ /* 0x000fe20000000f00 */
[----:B------:R-:W-:Y:S01]  /*3c50*/  IMAD.MOV.U32 R172, RZ, RZ, R88 ;  /* 0x000000ffffac7224 */ /* 0x000fe200078e0058 */
        /* <DEDUP_REMOVED lines=49> */
[----:B------:R-:W-:-:S02]  /*3f70*/  MOV R17, R53 ;  /* 0x0000003500117202 */ /* 0x000fc40000000f00 */
[----:B------:R-:W-:Y:S01]  /*3f80*/  MOV R19, R51 ;  /* 0x0000003300137202 */ /* 0x000fe20000000f00 */
        /* <DEDUP_REMOVED lines=30> */
[----:B-1----:R-:W2:Y:S04]  /*4170*/  LDL.LU.64 R50, [R1+0x358] ;  /* 0x0003580001327983 */ /* 0x002ea80000300a00 */
        /* <DEDUP_REMOVED lines=14> */
[----:B------:R-:W-:-:S02]  /*4260*/  UMOV UR9, 0x40000040 ;  /* 0x4000004000097882 */ /* 0x000fc40000000000 */
[----:B------:R-:W-:Y:S04]  /*4270*/  STL [R1+0x2d4], R164 ;  /* 0x0002d4a401007387 */ /* 0x000fe80000100800 */
[----:B---3--:R-:W-:Y:S04]  /*4280*/  STL [R1+0x2d0], R160 ;  /* 0x0002d0a001007387 */ /* 0x008fe80000100800 */
[----:B----4-:R-:W-:Y:S04]  /*4290*/  STL [R1+0x2cc], R157 ;  /* 0x0002cc9d01007387 */ /* 0x010fe80000100800 */
[----:B------:R-:W-:Y:S04]  /*42a0*/  STL [R1+0x2c8], R154 ;  /* 0x0002c89a01007387 */ /* 0x000fe80000100800 */
[----:B------:R-:W-:Y:S01]  /*42b0*/  STL.64 [R1+0x2c0], R152 ;  /* 0x0002c09801007387 */ /* 0x000fe20000100a00 */
[----:B--2---:R-:W-:-:S06]  /*42c0*/  WARPGROUP.ARRIVE ;  /* 0x00000000000079c5 */ /* 0x004fcc0000000000 */
        /* <DEDUP_REMOVED lines=80> */
[----:B------:R-:W-:Y:S01]  /*47d0*/  UIADD3 UR8, UR6, 0x6, URZ ;  /* 0x0000000606087890 */ /* 0x000fe2000fffe03f */
[----:B------:R-:W-:Y:S01]  /*47e0*/  MOV R218, R23 ;  /* 0x0000001700da7202 */ /* 0x000fe20000000f00 */
[----:B------:R-:W-:Y:S01]  /*47f0*/  UIADD3 UR10, UR7, 0x6, URZ ;  /* 0x00000006070a7890 */ /* 0x000fe2000fffe03f */
[----:B------:R-:W-:Y:S01]  /*4800*/  MOV R219, R22 ;  /* 0x0000001600db7202 */ /* 0x000fe20000000f00 */
[----:B------:R-:W-:Y:S01]  /*4810*/  UMOV UR9, 0x40000040 ;  /* 0x4000004000097882 */ /* 0x000fe20000000000 */
[----:B------:R-:W-:Y:S01]  /*4820*/  MOV R221, R20 ;  /* 0x0000001400dd7202 */ /* 0x000fe20000000f00 */
[----:B------:R-:W-:Y:S01]  /*4830*/  UMOV UR11, 0x40000040 ;  /* 0x40000040000b7882 */ /* 0x000fe20000000000 */
[----:B------:R-:W-:Y:S01]  /*4840*/  MOV R222, R15 ;  /* 0x0000000f00de7202 */ /* 0x000fe20000000f00 */
[----:B------:R1:W5:Y:S01]  /*4850*/  LDL.LU R19, [R1+0x2e8] ;  /* 0x0002e80001137983 */ /* 0x0003620000300800 */
[----:B------:R-:W-:-:S02]  /*4860*/  MOV R224, R13 ;  /* 0x0000000d00e07202 */ /* 0x000fc40000000f00 */
[----:B------:R-:W-:Y:S01]  /*4870*/  MOV R225, R12 ;  /* 0x0000000c00e17202 */ /* 0x000fe20000000f00 */
[----:B------:R1:W5:Y:S01]  /*4880*/  LDL.LU R18, [R1+0x2e4] ;  /* 0x0002e40001127983 */ /* 0x0003620000300800 */
[----:B------:R-:W-:Y:S02]  /*4890*/  MOV R227, R10 ;  /* 0x0000000a00e37202 */ /* 0x000fe40000000f00 */
[----:B------:R-:W-:Y:S01]  /*48a0*/  MOV R228, R9 ;  /* 0x0000000900e47202 */ /* 0x000fe20000000f00 */
[----:B------:R1:W5:Y:S01]  /*48b0*/  LDL.LU R17, [R1+0x2e0] ;  /* 0x0002e00001117983 */ /* 0x0003620000300800 */
[----:B------:R-:W-:Y:S02]  /*48c0*/  MOV R230, R7 ;  /* 0x0000000700e67202 */ /* 0x000fe40000000f00 */
[----:B------:R-:W-:Y:S01]  /*48d0*/  MOV R231, R6 ;  /* 0x0000000600e77202 */ /* 0x000fe20000000f00 */
[----:B------:R1:W5:Y:S01]  /*48e0*/  LDL.LU R16, [R1+0x2dc] ;  /* 0x0002dc0001107983 */ /* 0x0003620000300800 */
[----:B------:R-:W-:-:S02]  /*48f0*/  MOV R233, R4 ;  /* 0x0000000400e97202 */ /* 0x000fc40000000f00 */
[----:B------:R-:W-:Y:S01]  /*4900*/  MOV R234, R3 ;  /* 0x0000000300ea7202 */ /* 0x000fe20000000f00 */
[----:B------:R1:W5:Y:S05]  /*4910*/  LDL.LU R0, [R1+0x2d8] ;  /* 0x0002d80001007983 */ /* 0x00036a0000300800 */
        /* <DEDUP_REMOVED lines=67> */
[----:B--2---:R1:W5:Y:S04]  /*4d50*/  LDL.LU R164, [R1+0x2d4] ;  /* 0x0002d40001a47983 */ /* 0x0043680000300800 */
[----:B------:R1:W5:Y:S04]  /*4d60*/  LDL.LU R160, [R1+0x2d0] ;  /* 0x0002d00001a07983 */ /* 0x0003680000300800 */
[----:B------:R1:W5:Y:S04]  /*4d70*/  LDL.LU R157, [R1+0x2cc] ;  /* 0x0002cc00019d7983 */ /* 0x0003680000300800 */
[----:B------:R1:W5:Y:S04]  /*4d80*/  LDL.LU R154, [R1+0x2c8] ;  /* 0x0002c800019a7983 */ /* 0x0003680000300800 */
[----:B------:R1:W5:Y:S04]  /*4d90*/  LDL.LU.64 R152, [R1+0x2c0] ;  /* 0x0002c00001987983 */ /* 0x0003680000300a00 */
        /* <DEDUP_REMOVED lines=27> */
[----:B-1----:R-:W-:Y:S05]  /*4f50*/  @!P1 BRA `(.L_x_24) ;  /* 0x00000044000c9947 */ /* 0x002fea0003800000 */
[----:B------:R-:W-:Y:S01]  /*4f60*/  UIADD3 UR7, UR42, 0x1, URZ ;  /* 0x000000012a077890 */ /* 0x000fe2000fffe03f */
[----:B-----5:R-:W-:Y:S01]  /*4f70*/  R2UR UR6, R0 ;  /* 0x00000000000672ca */ /* 0x020fe200000e0000 */
[----:B------:R-:W-:Y:S02]  /*4f80*/  UMOV UR13, UR42 ;  /* 0x0000002a000d7c82 */ /* 0x000fe40008000000 */
[----:B------:R-:W-:-:S04]  /*4f90*/  UISETP.NE.AND UP0, UPT, UR7, 0x3, UPT ;  /* 0x000000030700788c */ /* 0x000fc8000bf05270 */
[----:B------:R-:W-:Y:S02]  /*4fa0*/  USEL UR12, URZ, 0x1, UP0 ;  /* 0x000000013f0c7887 */ /* 0x000fe40008000000 */
[----:B------:R-:W-:Y:S02]  /*4fb0*/  USEL UR7, UR7, URZ, UP0 ;  /* 0x0000003f07077287 */ /* 0x000fe40008000000 */
[----:B------:R-:W-:-:S12]  /*4fc0*/  ULOP3.LUT UR12, UR41, UR12, URZ, 0x3c, !UPT ;  /* 0x0000000c290c7292 */ /* 0x000fd8000f8e3c3f */
.L_x_31:
[----:B-----5:R-:W-:Y:S05]  /*4fd0*/  @!P0 BRA `(.L_x_25) ;  /* 0x0000000000048947 */ /* 0x020fea0003800000 */
[----:B------:R-:W-:Y:S01]  /*4fe0*/  BPT.TRAP 0x1 ;  /* 0x000000040000795c */ /* 0x000fe20000300000 */
.L_x_25:
[----:B------:R-:W-:Y:S01]  /*4ff0*/  ULEA UR8, UR7, UR50, 0x3 ;  /* 0x0000003207087291 */ /* 0x000fe2000f8e183f */
[----:B------:R-:W-:-:S04]  /*5000*/  MOV R0, UR12 ;  /* 0x0000000c00007c02 */ /* 0x000fc80008000f00 */
[----:B------:R-:W-:-:S04]  /*5010*/  SHF.L.U32 R0, R0, 0x1f, RZ ;  /* 0x0000001f00007819 */ /* 0x000fc800000006ff */
[----:B------:R1:W2:Y:S01]  /*5020*/  SYNCS.PHASECHK.TRANS64.TRYWAIT P1, [UR8], R0 ;  /* 0x00000000ff0075a7 */ /* 0x0002a20008020148 */
[----:B------:R-:W-:Y:S05]  /*5030*/  @!P0 BRA `(.L_x_26) ;  /* 0x0000000000048947 */ /* 0x000fea0003800000 */
[----:B------:R-:W-:Y:S01]  /*5040*/  BPT.TRAP 0x1 ;  /* 0x000000040000795c */ /* 0x000fe20000300000 */
.L_x_26:
[----:B--2---:R-:W-:Y:S05]  /*5050*/  @P1 BRA `(.L_x_27) ;  /* 0x0000000000081947 */ /* 0x004fea0003800000 */
[----:B------:R-:W2:Y:S02]  /*5060*/  SYNCS.PHASECHK.TRANS64.TRYWAIT P1, [UR8], R0 ;  /* 0x00000000ff0075a7 */ /* 0x000ea40008020148 */
[----:B--2---:R-:W-:Y:S05]  /*5070*/  @!P1 BRA `(.L_x_28) ;  /* 0x0000011000b89947 */ /* 0x004fea0003800000 */
.L_x_27:
        /* <DEDUP_REMOVED lines=64> */
[----:B---3--:R-:W3:Y:S04]  /*5480*/  LDL.LU.64 R24, [R1] ;  /* 0x0000000001187983 */ /* 0x008ee80000300a00 */
[----:B------:R-:W3:Y:S04]  /*5490*/  LDL.LU.64 R26, [R1+0x8] ;  /* 0x00000800011a7983 */ /* 0x000ee80000300a00 */
        /* <DEDUP_REMOVED lines=61> */
[----:B------:R-:W3:Y:S01]  /*5870*/  LDL.LU.64 R150, [R1+0x1f8] ;  /* 0x0001f80001967983 */ /* 0x000ee20000300a00 */
[----:B------:R-:W-:-:S02]  /*5880*/  ULEA UR14, UR7, UR4, 0xb ;  /* 0x00000004070e7291 */ /* 0x000fc4000f8e583f */
[----:B------:R-:W-:Y:S01]  /*5890*/  ULEA UR15, UR7, UR5, 0xb ;  /* 0x00000005070f7291 */ /* 0x000fe2000f8e583f */
[----:B------:R-:W-:Y:S01]  /*58a0*/  STL [R1+0x2e4], R19 ;  /* 0x0002e41301007387 */ /* 0x000fe20000100800 */
[----:B------:R-:W-:Y:S01]  /*58b0*/  UMOV UR9, 0x40000040 ;  /* 0x4000004000097882 */ /* 0x000fe20000000000 */
[----:B------:R-:W-:Y:S02]  /*58c0*/  UMOV UR11, 0x40000040 ;  /* 0x40000040000b7882 */ /* 0x000fe40000000000 */
[----:B------:R-:W-:Y:S01]  /*58d0*/  UMOV UR8, UR14 ;  /* 0x0000000e00087c82 */ /* 0x000fe20008000000 */
[----:B------:R-:W-:Y:S01]  /*58e0*/  STL [R1+0x2e0], R18 ;  /* 0x0002e01201007387 */ /* 0x000fe20000100800 */
[----:B------:R-:W-:-:S03]  /*58f0*/  UMOV UR10, UR15 ;  /* 0x0000000f000a7c82 */ /* 0x000fc60008000000 */
[----:B------:R-:W-:Y:S04]  /*5900*/  STL [R1+0x2dc], R17 ;  /* 0x0002dc1101007387 */ /* 0x000fe80000100800 */
[----:B------:R4:W-:Y:S01]  /*5910*/  STL [R1+0x2d8], R16 ;  /* 0x0002d81001007387 */ /* 0x0009e20000100800 */
[----:B---3--:R-:W-:-:S06]  /*5920*/  WARPGROUP.ARRIVE ;  /* 0x00000000000079c5 */ /* 0x008fcc0000000000 */
[----:B------:R-:W-:Y:S03]  /*5930*/  HGMMA.64x256x16.F32 R24, gdesc[UR8], R24, gsb0 ;  /* 0x03e00000081879f0 */ /* 0x000fe60008000818 */
[----:B------:R-:W-:Y:S02]  /*5940*/  WARPGROUP.DEPBAR.LE gsb0, 0x0 ;  /* 0x00008000000079c5 */ /* 0x000fe40000010000 */
[----:B------:R-:W-:Y:S01]  /*5950*/  STL.64 [R1], R24 ;  /* 0x0000001801007387 */ /* 0x000fe20000100a00 */
[----:B--2---:R-:W-:Y:S01]  /*5960*/  MOV R2, R150 ;  /* 0x0000009600027202 */ /* 0x004fe20000000f00 */
[----:B-1----:R-:W-:Y:S01]  /*5970*/  IMAD.MOV.U32 R0, RZ, RZ, R151 ;  /* 0x000000ffff007224 */ /* 0x002fe200078e0097 */
        /* <DEDUP_REMOVED lines=15> */
[----:B----4-:R-:W-:Y:S01]  /*5a70*/  IMAD.MOV.U32 R16, RZ, RZ, R136 ;  /* 0x000000ffff107224 */ /* 0x010fe200078e0088 */
        /* <DEDUP_REMOVED lines=163> */
[----:B------:R-:W-:Y:S04]  /*64b0*/  STL [R1+0x5a8], R160 ;  /* 0x0005a8a001007387 */ /* 0x000fe80000100800 */
[----:B------:R-:W-:Y:S04]  /*64c0*/  STL [R1+0x5a4], R157 ;  /* 0x0005a49d01007387 */ /* 0x000fe80000100800 */
        /* <DEDUP_REMOVED lines=82> */
[----:B------:R-:W-:-:S02]  /*69f0*/  MOV R160, R214 ;  /* 0x000000d600a07202 */ /* 0x000fc40000000f00 */
[----:B------:R-:W-:Y:S01]  /*6a00*/  MOV R164, R213 ;  /* 0x000000d500a47202 */ /* 0x000fe20000000f00 */
[----:B------:R-:W-:Y:S01]  /*6a10*/  IMAD.MOV.U32 R213, RZ, RZ, R23 ;  /* 0x000000ffffd57224 */ /* 0x000fe200078e0017 */
[----:B------:R-:W-:Y:S02]  /*6a20*/  MOV R214, R22 ;  /* 0x0000001600d67202 */ /* 0x000fe40000000f00 */
[----:B------:R-:W-:Y:S02]  /*6a30*/  MOV R215, R21 ;  /* 0x0000001500d77202 */ /* 0x000fe40000000f00 */
[----:B------:R-:W-:Y:S02]  /*6a40*/  MOV R217, R19 ;  /* 0x0000001300d97202 */ /* 0x000fe40000000f00 */
[----:B------:R-:W-:Y:S02]  /*6a50*/  MOV R218, R18 ;  /* 0x0000001200da7202 */ /* 0x000fe40000000f00 */
[----:B------:R-:W-:-:S02]  /*6a60*/  MOV R220, R16 ;  /* 0x0000001000dc7202 */ /* 0x000fc40000000f00 */
[----:B------:R-:W-:Y:S02]  /*6a70*/  MOV R221, R15 ;  /* 0x0000000f00dd7202 */ /* 0x000fe40000000f00 */
        /* <DEDUP_REMOVED lines=8> */
[----:B------:R-:W-:Y:S01]  /*6b00*/  MOV R235, R0 ;  /* 0x0000000000eb7202 */ /* 0x000fe20000000f00 */
[----:B------:R-:W-:Y:S02]  /*6b10*/  UIADD3 UR8, UR14, 0x2, URZ ;  /* 0x000000020e087890 */ /* 0x000fe4000fffe03f */
        /* <DEDUP_REMOVED lines=246> */
[----:B------:R-:W-:Y:S01]  /*7a80*/  STL.64 [R1+0x48], R42 ;  /* 0x0000482a01007387 */ /* 0x000fe20000100a00 */
[----:B------:R-:W-:-:S03]  /*7a90*/  MOV R2, R150 ;  /* 0x0000009600027202 */ /* 0x000fc60000000f00 */
[----:B------:R-:W-:Y:S01]  /*7aa0*/  STL.64 [R1+0x50], R44 ;  /* 0x0000502c01007387 */ /* 0x000fe20000100a00 */
[----:B------:R-:W-:-:S03]  /*7ab0*/  IMAD.MOV.U32 R0, RZ, RZ, R151 ;  /* 0x000000ffff007224 */ /* 0x000fc600078e0097 */
[----:B------:R-:W-:Y:S01]  /*7ac0*/  STL.64 [R1+0x58], R46 ;  /* 0x0000582e01007387 */ /* 0x000fe20000100a00 */
[----:B------:R-:W-:Y:S01]  /*7ad0*/  IMAD.MOV.U32 R4, RZ, RZ, R148 ;  /* 0x000000ffff047224 */ /* 0x000fe200078e0094 */
[----:B------:R-:W-:Y:S02]  /*7ae0*/  MOV R3, R149 ;  /* 0x0000009500037202 */ /* 0x000fe40000000f00 */
[----:B------:R-:W-:Y:S01]  /*7af0*/  STL.64 [R1+0x60], R48 ;  /* 0x0000603001007387 */ /* 0x000fe20000100a00 */
[----:B------:R-:W-:-:S03]  /*7b00*/  MOV R6, R146 ;  /* 0x0000009200067202 */ /* 0x000fc60000000f00 */
[----:B------:R1:W-:Y:S01]  /*7b10*/  STL [R1+0x68], R50 ;  /* 0x0000683201007387 */ /* 0x0003e20000100800 */
[----:B------:R-:W-:Y:S01]  /*7b20*/  MOV R5, R147 ;  /* 0x0000009300057202 */ /* 0x000fe20000000f00 */
[----:B------:R-:W-:Y:S02]  /*7b30*/  IMAD.MOV.U32 R7, RZ, RZ, R145 ;  /* 0x000000ffff077224 */ /* 0x000fe400078e0091 */
[----:B------:R-:W2:Y:S01]  /*7b40*/  LDL.LU.64 R150, [R1+0x4e0] ;  /* 0x0004e00001967983 */ /* 0x000ea20000300a00 */
[----:B------:R-:W-:Y:S01]  /*7b50*/  MOV R8, R144 ;  /* 0x0000009000087202 */ /* 0x000fe20000000f00 */
[----:B------:R-:W-:Y:S02]  /*7b60*/  IMAD.MOV.U32 R10, RZ, RZ, R142 ;  /* 0x000000ffff0a7224 */ /* 0x000fe400078e008e */
[----:B------:R-:W2:Y:S01]  /*7b70*/  LDL.LU.64 R148, [R1+0x4d8] ;  /* 0x0004d80001947983 */ /* 0x000ea20000300a00 */
[----:B------:R-:W-:-:S03]  /*7b80*/  MOV R9, R143 ;  /* 0x0000008f00097202 */ /* 0x000fc60000000f00 */
[----:B------:R-:W2:Y:S01]  /*7b90*/  LDL.LU.64 R146, [R1+0x4d0] ;  /* 0x0004d00001927983 */ /* 0x000ea20000300a00 */
[----:B------:R-:W-:Y:S01]  /*7ba0*/  MOV R12, R140 ;  /* 0x0000008c000c7202 */ /* 0x000fe20000000f00 */
[----:B------:R-:W-:Y:S01]  /*7bb0*/  IMAD.MOV.U32 R13, RZ, RZ, R139 ;  /* 0x000000ffff0d7224 */ /* 0x000fe200078e008b */
[----:B------:R-:W-:Y:S01]  /*7bc0*/  MOV R11, R141 ;  /* 0x0000008d000b7202 */ /* 0x000fe20000000f00 */
        /* <DEDUP_REMOVED lines=132> */
[----:B------:R-:W-:-:S03]  /*8410*/  MOV R19, R51 ;  /* 0x0000003300137202 */ /* 0x000fc60000000f00 */
        /* <DEDUP_REMOVED lines=123> */
[----:B------:R-:W-:Y:S02]  /*8bd0*/  MOV R233, R3 ;  /* 0x0000000300e97202 */ /* 0x000fe40000000f00 */
[----:B------:R-:W-:-:S06]  /*8be0*/  MOV R234, R2 ;  /* 0x0000000200ea7202 */ /* 0x000fcc0000000f00 */
        /* <DEDUP_REMOVED lines=100> */
[----:B------:R-:W-:Y:S01]  /*9230*/  BPT.TRAP 0x1 ;  /* 0x000000040000795c */ /* 0x000fe20000300000 */
.L_x_29:
[----:B------:R-:W-:Y:S02]  /*9240*/  UISETP.GT.U32.AND UP0, UPT, UR37, 0x1, UPT ;  /* 0x000000012500788c */ /* 0x000fe4000bf04070 */
[----:B------:R-:W-:-:S04]  /*9250*/  ULEA UR8, UR13, UR50, 0x3 ;  /* 0x000000320d087291 */ /* 0x000fc8000f8e183f */
[----:B------:R-:W-:Y:S01]  /*9260*/  UIADD3 UR8, UR8, 0x18, URZ ;  /* 0x0000001808087890 */ /* 0x000fe2000fffe03f */
[----:B------:R-:W-:-:S03]  /*9270*/  PLOP3.LUT P1, PT, PT, PT, UP0, 0x80, 0x0 ;  /* 0x000000000000781c */ /* 0x000fc60003f2f008 */
[----:B------:R-:W-:-:S09]  /*9280*/  UPRMT UR8, URZ, 0x654, UR8 ;  /* 0x000006543f087896 */ /* 0x000fd20008000008 */
[----:B------:R-:W-:Y:S01]  /*9290*/  SYNCS.ARRIVE.TRANS64.RED.A1T0 RZ, [UR8], RZ ;  /* 0x000000ffffff79a7 */ /* 0x000fe20008100408 */
[----:B------:R-:W-:Y:S05]  /*92a0*/  @P1 BRA `(.L_x_30) ;  /* 0x0000000000041947 */ /* 0x000fea0003800000 */
[----:B------:R-:W-:Y:S01]  /*92b0*/  BPT.TRAP 0x1 ;  /* 0x000000040000795c */ /* 0x000fe20000300000 */
.L_x_30:
[----:B------:R-:W-:Y:S02]  /*92c0*/  UISETP.GT.AND UP2, UPT, UR6, 0x1, UPT ;  /* 0x000000010600788c */ /* 0x000fe4000bf44270 */
[----:B------:R-:W-:Y:S02]  /*92d0*/  UIADD3 UR7, UR7, 0x1, URZ ;  /* 0x0000000107077890 */ /* 0x000fe4000fffe03f */
[----:B------:R-:W-:Y:S02]  /*92e0*/  UIADD3 UR13, UR13, 0x1, URZ ;  /* 0x000000010d0d7890 */ /* 0x000fe4000fffe03f */
[----:B------:R-:W-:Y:S01]  /*92f0*/  PLOP3.LUT P1, PT, PT, PT, UP2, 0x80, 0x0 ;  /* 0x000000000000781c */ /* 0x000fe20003f2f028 */
[----:B------:R-:W-:Y:S02]  /*9300*/  UISETP.NE.AND UP0, UPT, UR7, 0x3, UPT ;  /* 0x000000030700788c */ /* 0x000fe4000bf05270 */
[----:B------:R-:W-:Y:S02]  /*9310*/  UIADD3 UR8, UR6, -0x1, URZ ;  /* 0xffffffff06087890 */ /* 0x000fe4000fffe03f */
[----:B------:R-:W-:-:S02]  /*9320*/  USEL UR6, URZ, 0x1, UP0 ;  /* 0x000000013f067887 */ /* 0x000fc40008000000 */
[----:B------:R-:W-:Y:S02]  /*9330*/  UISETP.NE.AND UP1, UPT, UR13, 0x3, UPT ;  /* 0x000000030d00788c */ /* 0x000fe4000bf25270 */
[----:B------:R-:W-:Y:S02]  /*9340*/  ULOP3.LUT UR12, UR12, UR6, URZ, 0x3c, !UPT ;  /* 0x000000060c0c7292 */ /* 0x000fe4000f8e3c3f */
[----:B------:R-:W-:Y:S02]  /*9350*/  USEL UR7, UR7, URZ, UP0 ;  /* 0x0000003f07077287 */ /* 0x000fe40008000000 */
[----:B------:R-:W-:Y:S01]  /*9360*/  USEL UR13, UR13, URZ, UP1 ;  /* 0x0000003f0d0d7287 */ /* 0x000fe20008800000 */
[----:B------:R-:W-:Y:S01]  /*9370*/  UMOV UR6, UR8 ;  /* 0x0000000800067c82 */ /* 0x000fe20008000000 */
[----:B------:R-:W-:Y:S10]  /*9380*/  @P1 BRA `(.L_x_31) ;  /* 0xffffffbc00101947 */ /* 0x000ff4000383ffff */
.L_x_24:
[----:B-----5:R-:W1:Y:S02]  /*9390*/  LDC R0, c[0x0][0x28c] ;  /* 0x0000a300ff007b82 */ /* 0x020e640000000800 */
[----:B-1----:R-:W-:-:S13]  /*93a0*/  ISETP.GE.AND P1, PT, R0, 0x1, PT ;  /* 0x000000010000780c */ /* 0x002fda0003f26270 */
[----:B------:R-:W-:Y:S05]  /*93b0*/  @!P1 BRA `(.L_x_32) ;  /* 0x0000000000409947 */ /* 0x000fea0003800000 */
[----:B------:R-:W-:Y:S05]  /*93c0*/  @!P0 BRA `(.L_x_33) ;  /* 0x0000000000048947 */ /* 0x000fea0003800000 */
[----:B------:R-:W-:Y:S01]  /*93d0*/  BPT.TRAP 0x1 ;  /* 0x000000040000795c */ /* 0x000fe20000300000 */
.L_x_33:
[----:B------:R-:W-:-:S04]  /*93e0*/  UISETP.LT.AND UP0, UPT, UR49, 0x1, UPT ;  /* 0x000000013100788c */ /* 0x000fc8000bf01270 */
[----:B------:R-:W-:Y:S02]  /*93f0*/  USEL UR6, UR49, 0x1, UP0 ;  /* 0x0000000131067887 */ /* 0x000fe40008000000 */
[----:B------:R-:W-:Y:S02]  /*9400*/  UISETP.GT.U32.AND UP0, UPT, UR37, 0x1, UPT ;  /* 0x000000012500788c */ /* 0x000fe4000bf04070 */
[----:B------:R-:W-:-:S04]  /*9410*/  UIADD3 UR6, UR42, UR49, -UR6 ;  /* 0x000000312a067290 */ /* 0x000fc8000fffe806 */
[----:B------:R-:W-:Y:S01]  /*9420*/  UIMAD.WIDE.U32 UR4, UR6, -0x55555555, URZ ;  /* 0xaaaaaaab060478a5 */ /* 0x000fe2000f8e003f */
[----:B------:R-:W-:-:S03]  /*9430*/  PLOP3.LUT P0, PT, PT, PT, UP0, 0x80, 0x0 ;  /* 0x000000000000781c */ /* 0x000fc60003f0f008 */
[----:B------:R-:W-:-:S04]  /*9440*/  USHF.R.U32.HI UR4, URZ, 0x1, UR5 ;  /* 0x000000013f047899 */ /* 0x000fc80008011605 */
[----:B------:R-:W-:-:S04]  /*9450*/  UIMAD UR6, UR4, -0x3, UR6 ;  /* 0xfffffffd040678a4 */ /* 0x000fc8000f8e0206 */
[----:B------:R-:W-:-:S04]  /*9460*/  ULEA UR6, UR6, UR50, 0x3 ;  /* 0x0000003206067291 */ /* 0x000fc8000f8e183f */
[----:B------:R-:W-:-:S04]  /*9470*/  UIADD3 UR6, UR6, 0x18, URZ ;  /* 0x0000001806067890 */ /* 0x000fc8000fffe03f */
[----:B------:R-:W-:-:S09]  /*9480*/  UPRMT UR6, URZ, 0x654, UR6 ;  /* 0x000006543f067896 */ /* 0x000fd20008000006 */
[----:B------:R-:W-:Y:S01]  /*9490*/  SYNCS.ARRIVE.TRANS64.RED.A1T0 RZ, [UR6], RZ ;  /* 0x000000ffffff79a7 */ /* 0x000fe20008100406 */
[----:B------:R-:W-:Y:S05]  /*94a0*/  @P0 BRA `(.L_x_32) ;  /* 0x0000000000040947 */ /* 0x000fea0003800000 */
[----:B------:R-:W-:Y:S01]  /*94b0*/  BPT.TRAP 0x1 ;  /* 0x000000040000795c */ /* 0x000fe20000300000 */
.L_x_32:
[----:B------:R-:W-:Y:S01]  /*94c0*/  UIADD3 UR42, UR49, UR42, URZ ;  /* 0x0000002a312a7290 */ /* 0x000fe2000fffe03f */
[----:B------:R-:W-:Y:S01]  /*94d0*/  R2UR UR46, R19 ;  /* 0x00000000132e72ca */ /* 0x000fe200000e0000 */
[----:B------:R-:W-:Y:S02]  /*94e0*/  UIADD3 UR7, UR50, 0x200, URZ ;  /* 0x0000020032077890 */ /* 0x000fe4000fffe03f */
[----:B------:R-:W-:Y:S02]  /*94f0*/  UISETP.GT.U32.AND UP0, UPT, UR42, 0x2, UPT ;  /* 0x000000022a00788c */ /* 0x000fe4000bf04070 */
[----:B------:R-:W-:Y:S02]  /*9500*/  UISETP.GE.U32.AND UP1, UPT, UR49, 0x3, UPT ;  /* 0x000000033100788c */ /* 0x000fe4000bf26070 */
[----:B------:R-:W-:Y:S02]  /*9510*/  UISETP.LT.U32.AND UP0, UPT, UR49, 0x3, UP0 ;  /* 0x000000033100788c */ /* 0x000fe40008701070 */
[----:B------:R-:W-:-:S02]  /*9520*/  USHF.L.U32 UR45, UR43, 0x8, URZ ;  /* 0x000000082b2d7899 */ /* 0x000fc4000800063f */
[----:B------:R-:W-:Y:S02]  /*9530*/  USEL UR6, URZ, 0x1, !UP0 ;  /* 0x000000013f067887 */ /* 0x000fe4000c000000 */
[----:B------:R-:W-:Y:S02]  /*9540*/  ULOP3.LUT UP0, URZ, UR7, 0x1bf, URZ, 0xc0, !UPT ;  /* 0x000001bf073f7892 */ /* 0x000fe4000f80c03f */
[----:B------:R-:W-:Y:S02]  /*9550*/  ULOP3.LUT UR41, UR41, UR6, URZ, 0x3c, !UPT ;  /* 0x0000000629297292 */ /* 0x000fe4000f8e3c3f */
[----:B------:R-:W-:Y:S02]  /*9560*/  @UP1 UIMAD.WIDE.U32 UR4, UR42, -0x55555555, URZ ;  /* 0xaaaaaaab2a0418a5 */ /* 0x000fe4000f8e003f */
[----:B------:R-:W-:Y:S01]  /*9570*/  PLOP3.LUT P0, PT, PT, PT, UP0, 0x80, 0x0 ;  /* 0x000000000000781c */ /* 0x000fe20003f0f008 */
[----:B------:R-:W-:Y:S02]  /*9580*/  USHF.L.U32 UR46, UR46, 0x8, URZ ;  /* 0x000000082e2e7899 */ /* 0x000fe4000800063f */
[----:B------:R-:W-:-:S04]  /*9590*/  @UP1 USHF.R.U32.HI UR4, URZ, 0x1, UR5 ;  /* 0x000000013f041899 */ /* 0x000fc80008011605 */
[----:B------:R-:W-:-:S06]  /*95a0*/  @UP1 ULOP3.LUT UR41, UR41, 0x1, UR4, 0x78, !UPT ;  /* 0x0000000129291892 */ /* 0x000fcc000f8e7804 */
[----:B------:R-:W-:Y:S06]  /*95b0*/  @!P0 BRA `(.L_x_34) ;  /* 0x00000000007c8947 */ /* 0x000fec0003800000 */
[----:B------:R-:W-:Y:S01]  /*95c0*/  MOV R22, 0x0 ;  /* 0x0000000000167802 */ /* 0x000fe20000000f00 */
[----:B------:R-:W-:Y:S01]  /*95d0*/  ULDC.64 UR4, c[0x4][0x80] ;  /* 0x0100200000047ab9 */ /* 0x000fe20000000a00 */
[----:B------:R-:W-:Y:S01]  /*95e0*/  ULDC.64 UR6, c[0x4][0x88] ;  /* 0x0100220000067ab9 */ /* 0x000fe20000000a00 */
[----:B------:R-:W-:Y:S01]  /*95f0*/  ULDC.64 UR8, c[0x4][0x10] ;  /* 0x0100040000087ab9 */ /* 0x000fe20000000a00 */
[----:B------:R1:W2:Y:S01]  /*9600*/  LDC.64 R2, c[0x4][R22] ;  /* 0x0100000016027b82 */ /* 0x0002a20000000a00 */
[----:B------:R-:W-:Y:S01]  /*9610*/  MOV R4, UR4 ;  /* 0x0000000400047c02 */ /* 0x000fe20008000f00 */
[----:B------:R-:W-:Y:S01]  /*9620*/  IMAD.U32 R6, RZ, RZ, UR6 ;  /* 0x00000006ff067e24 */ /* 0x000fe2000f8e00ff */
[----:B------:R-:W-:Y:S01]  /*9630*/  MOV R5, UR5 ;  /* 0x0000000500057c02 */ /* 0x000fe20008000f00 */
[----:B------:R-:W-:Y:S01]  /*9640*/  IMAD.U32 R11, RZ, RZ, UR9 ;  /* 0x00000009ff0b7e24 */ /* 0x000fe2000f8e00ff */
[----:B------:R-:W-:Y:S01]  /*9650*/  MOV R7, UR7 ;  /* 0x0000000700077c02 */ /* 0x000fe20008000f00 */
[----:B------:R-:W-:Y:S01]  /*9660*/  IMAD.MOV.U32 R13, RZ, RZ, RZ ;  /* 0x000000ffff0d7224 */ /* 0x000fe200078e00ff */
[----:B------:R-:W-:-:S02]  /*9670*/  MOV R10, UR8 ;  /* 0x00000008000a7c02 */ /* 0x000fc40008000f00 */
[----:B------:R-:W-:Y:S02]  /*9680*/  MOV R8, 0x70 ;  /* 0x0000007000087802 */ /* 0x000fe40000000f00 */
[----:B-1----:R-:W-:-:S07]  /*9690*/  MOV R12, 0x1 ;  /* 0x00000001000c7802 */ /* 0x002fce0000000f00 */
[----:B------:R-:W-:-:S07]  /*96a0*/  LEPC R20, `(.L_x_35) ;  /* 0x000000001014794e */ /* 0x000fce0000000000 */
[----:B--2---:R-:W-:Y:S05]  /*96b0*/  CALL.ABS.NOINC R2 ;  /* 0x0000000002007343 */ /* 0x004fea0003c00000 */
.L_x_35:
[----:B------:R1:W2:Y:S01]  /*96c0*/  LDC.64 R2, c[0x4][R22] ;  /* 0x0100000016027b82 */ /* 0x0002a20000000a00 */
[----:B------:R-:W-:Y:S01]  /*96d0*/  ULDC.64 UR4, c[0x4][0x80] ;  /* 0x0100200000047ab9 */ /* 0x000fe20000000a00 */
[----:B------:R-:W-:Y:S01]  /*96e0*/  ULDC.64 UR6, c[0x4][0x88] ;  /* 0x0100220000067ab9 */ /* 0x000fe20000000a00 */
[----:B------:R-:W-:Y:S01]  /*96f0*/  ULDC.64 UR8, c[0x4][0x10] ;  /* 0x0100040000087ab9 */ /* 0x000fe20000000a00 */
        /* <DEDUP_REMOVED lines=11> */
.L_x_34:
[----:B------:R-:W1:Y:S01]  /*97b0*/  S2R R2, SR_TID.X ;  /* 0x0000000000027919 */ /* 0x000e620000002100 */
[----:B------:R-:W2:Y:S01]  /*97c0*/  LDC R0, c[0x0][0x288] ;  /* 0x0000a200ff007b82 */ /* 0x000ea20000000800 */
[----:B------:R-:W-:Y:S01]  /*97d0*/  ULDC UR4, c[0x0][0x284] ;  /* 0x0000a10000047ab9 */ /* 0x000fe20000000800 */
[----:B-1----:R-:W-:Y:S02]  /*97e0*/  SHF.R.U32.HI R6, RZ, 0x2, R2 ;  /* 0x00000002ff067819 */ /* 0x002fe40000011602 */
[----:B------:R-:W-:Y:S02]  /*97f0*/  LOP3.LUT R7, R2, 0xe0, RZ, 0xc0, !PT ;  /* 0x000000e002077812 */ /* 0x000fe400078ec0ff */
[----:B------:R-:W-:Y:S02]  /*9800*/  LOP3.LUT R6, R6, 0x7, RZ, 0xc0, !PT ;  /* 0x0000000706067812 */ /* 0x000fe400078ec0ff */
[----:B------:R-:W-:Y:S02]  /*9810*/  SHF.R.U32.HI R10, RZ, 0x1, R7 ;  /* 0x00000001ff0a7819 */ /* 0x000fe40000011607 */
[----:B------:R-:W-:-:S02]  /*9820*/  LOP3.LUT R2, R2, 0x3, RZ, 0xc0, !PT ;  /* 0x0000000302027812 */ /* 0x000fc400078ec0ff */
[----:B------:R-:W-:Y:S01]  /*9830*/  IADD3 R10, -R10, UR4, -R6 ;  /* 0x000000040a0a7c10 */ /* 0x000fe2000fffe906 */
[----:B------:R-:W-:Y:S02]  /*9840*/  ULDC.64 UR4, c[0x0][0x590] ;  /* 0x0001640000047ab9 */ /* 0x000fe40000000a00 */
[----:B------:R-:W-:Y:S01]  /*9850*/  MOV R159, UR4 ;  /* 0x00000004009f7c02 */ /* 0x000fe20008000f00 */
[----:B------:R-:W-:Y:S02]  /*9860*/  IMAD.U32 R163, RZ, RZ, UR5 ;  /* 0x00000005ffa37e24 */ /* 0x000fe4000f8e00ff */
[----:B--2---:R-:W-:Y:S01]  /*9870*/  IMAD R2, R2, -0x2, R0 ;  /* 0xfffffffe02027824 */ /* 0x004fe200078e0200 */
[----:B------:R-:W-:Y:S01]  /*9880*/  ISETP.NE.U32.AND P2, PT, R159, RZ, PT ;  /* 0x000000ff9f00720c */ /* 0x000fe20003f45070 */
[----:B------:R-:W-:Y:S01]  /*9890*/  IMAD R10, R19, -0x100, R10 ;  /* 0xffffff00130a7824 */ /* 0x000fe200078e020a */
[----:B------:R-:W-:Y:S02]  /*98a0*/  MOV R0, UR43 ;  /* 0x0000002b00007c02 */ /* 0x000fe40008000f00 */
[----:B------:R-:W-:-:S03]  /*98b0*/  ISETP.NE.AND.EX P2, PT, R163, RZ, PT, P2 ;  /* 0x000000ffa300720c */ /* 0x000fc60003f45320 */
[----:B------:R-:W-:-:S10]  /*98c0*/  IMAD R11, R0, -0x100, R2 ;  /* 0xffffff00000b7824 */ /* 0x000fd400078e0202 */
[----:B------:R-:W-:Y:S05]  /*98d0*/  @!P2 BRA `(.L_x_36) ;  /* 0x000000000054a947 */ /* 0x000fea0003800000 */
[----:B------:R-:W-:Y:S02]  /*98e0*/  ULDC.64 UR4, c[0x0][0x588] ;  /* 0x0001620000047ab9 */ /* 0x000fe40000000a00 */
[----:B------:R-:W-:-:S04]  /*98f0*/  ISETP.NE.U32.AND P0, PT, RZ, UR4, PT ;  /* 0x00000004ff007c0c */ /* 0x000fc8000bf05070 */
[----:B------:R-:W-:-:S13]  /*9900*/  ISETP.NE.AND.EX P0, PT, RZ, UR5, PT, P0 ;  /* 0x00000005ff007c0c */ /* 0x000fda000bf05300 */
[----:B------:R-:W-:Y:S05]  /*9910*/  @!P0 BRA `(.L_x_37) ;  /* 0x0000000000288947 */ /* 0x000fea0003800000 */
[----:B------:R-:W1:Y:S01]  /*9920*/  LDC.64 R2, c[0x0][0x588] ;  /* 0x00016200ff027b82 */ /* 0x000e620000000a00 */
[----:B------:R-:W-:-:S04]  /*9930*/  IMAD R152, R159, UR47, RZ ;  /* 0x0000002f9f987c24 */ /* 0x000fc8000f8e02ff */
[----:B-1----:R-:W-:-:S06]  /*9940*/  IMAD.WIDE R152, R152, 0x4, R2 ;  /* 0x0000000498987825 */ /* 0x002fcc00078e0202 */
[----:B------:R-:W2:Y:S01]  /*9950*/  LDG.E R152, desc[UR58][R152.64] ;  /* 0x0000003a98987981 */ /* 0x000ea2000c1e1900 */
[----:B------:R-:W-:Y:S01]  /*9960*/  MOV R160, 0x1 ;  /* 0x0000000100a07802 */ /* 0x000fe20000000f00 */
[----:B------:R-:W-:Y:S01]  /*9970*/  IMAD.MOV.U32 R154, RZ, RZ, 0x1 ;  /* 0x00000001ff9a7424 */ /* 0x000fe200078e00ff */
[----:B------:R-:W-:Y:S02]  /*9980*/  MOV R157, 0x1 ;  /* 0x00000001009d7802 */ /* 0x000fe40000000f00 */
[-C--:B--2---:R-:W-:Y:S02]  /*9990*/  MOV R153, R152.reuse ;  /* 0x0000009800997202 */ /* 0x084fe40000000f00 */
[----:B------:R-:W-:Y:S01]  /*99a0*/  MOV R16, R152 ;  /* 0x0000009800107202 */ /* 0x000fe20000000f00 */
[----:B------:R-:W-:Y:S06]  /*99b0*/  BRA `(.L_x_36) ;  /* 0x00000000001c7947 */ /* 0x000fec0003800000 */
.L_x_37:
[----:B------:R-:W-:Y:S01]  /*99c0*/  ULDC UR4, c[0x0][0x580] ;  /* 0x0001600000047ab9 */ /* 0x000fe20000000800 */
[----:B------:R-:W-:Y:S01]  /*99d0*/  IMAD.MOV.U32 R160, RZ, RZ, 0x1 ;  /* 0x00000001ffa07424 */ /* 0x000fe200078e00ff */
[----:B------:R-:W-:Y:S01]  /*99e0*/  MOV R157, 0x1 ;  /* 0x00000001009d7802 */ /* 0x000fe20000000f00 */
[----:B------:R-:W-:Y:S01]  /*99f0*/  IMAD.U32 R152, RZ, RZ, UR4 ;  /* 0x00000004ff987e24 */ /* 0x000fe2000f8e00ff */
[----:B------:R-:W-:Y:S02]  /*9a00*/  MOV R154, 0x1 ;  /* 0x00000001009a7802 */ /* 0x000fe40000000f00 */
[----:B------:R-:W-:Y:S02]  /*9a10*/  MOV R153, UR4 ;  /* 0x0000000400997c02 */ /* 0x000fe40008000f00 */
[----:B------:R-:W-:-:S07]  /*9a20*/  MOV R16, UR4 ;  /* 0x0000000400107c02 */ /* 0x000fce0008000f00 */
.L_x_36:
[----:B------:R-:W1:Y:S02]  /*9a30*/  LDC.64 R2, c[0x0][0x5b0] ;  /* 0x00016c00ff027b82 */ /* 0x000e640000000a00 */
[----:B-1----:R-:W-:-:S04]  /*9a40*/  ISETP.NE.U32.AND P0, PT, R2, RZ, PT ;  /* 0x000000ff0200720c */ /* 0x002fc80003f05070 */
[----:B------:R-:W-:-:S13]  /*9a50*/  ISETP.NE.AND.EX P0, PT, R3, RZ, PT, P0 ;  /* 0x000000ff0300720c */ /* 0x000fda0003f05300 */
[----:B------:R-:W-:Y:S05]  /*9a60*/  @!P0 BRA `(.L_x_38) ;  /* 0x00000000002c8947 */ /* 0x000fea0003800000 */
[----:B------:R-:W-:Y:S02]  /*9a70*/  ULDC.64 UR4, c[0x0][0x5a8] ;  /* 0x00016a0000047ab9 */ /* 0x000fe40000000a00 */
[----:B------:R-:W-:-:S04]  /*9a80*/  ISETP.NE.U32.AND P0, PT, RZ, UR4, PT ;  /* 0x00000004ff007c0c */ /* 0x000fc8000bf05070 */
[----:B------:R-:W-:-:S13]  /*9a90*/  ISETP.NE.AND.EX P0, PT, RZ, UR5, PT, P0 ;  /* 0x00000005ff007c0c */ /* 0x000fda000bf05300 */
[----:B------:R-:W-:Y:S05]  /*9aa0*/  @!P0 BRA `(.L_x_39) ;  /* 0x0000000000148947 */ /* 0x000fea0003800000 */
[----:B------:R-:W1:Y:S01]  /*9ab0*/  LDC.64 R4, c[0x0][0x5a8] ;  /* 0x00016a00ff047b82 */ /* 0x000e620000000a00 */
[----:B------:R-:W-:-:S04]  /*9ac0*/  IMAD R2, R2, UR47, RZ ;  /* 0x0000002f02027c24 */ /* 0x000fc8000f8e02ff */
[----:B-1----:R-:W-:-:S05]  /*9ad0*/  IMAD.WIDE R2, R2, 0x4, R4 ;  /* 0x0000000402027825 */ /* 0x002fca00078e0204 */
[----:B------:R1:W5:Y:S01]  /*9ae0*/  LDG.E R17, desc[UR58][R2.64] ;  /* 0x0000003a02117981 */ /* 0x000362000c1e1900 */
[----:B------:R-:W-:Y:S05]  /*9af0*/  BRA `(.L_x_38) ;  /* 0x0000000000087947 */ /* 0x000fea0003800000 */
.L_x_39:
[----:B------:R-:W-:Y:S02]  /*9b00*/  ULDC UR4, c[0x0][0x5a0] ;  /* 0x0001680000047ab9 */ /* 0x000fe40000000800 */
[----:B------:R-:W-:-:S07]  /*9b10*/  IMAD.U32 R17, RZ, RZ, UR4 ;  /* 0x00000004ff117e24 */ /* 0x000fce000f8e00ff */
.L_x_38:
[----:B------:R-:W2:Y:S01]  /*9b20*/  LDC.64 R4, c[0x0][0x5c0] ;  /* 0x00017000ff047b82 */ /* 0x000ea20000000a00 */
[----:B------:R-:W-:Y:S01]  /*9b30*/  ULDC.64 UR4, c[0x0][0x588] ;  /* 0x0001620000047ab9 */ /* 0x000fe20000000a00 */
[----:B------:R-:W-:Y:S02]  /*9b40*/  ISETP.EQ.U32.AND P4, PT, R159, RZ, PT ;  /* 0x000000ff9f00720c */ /* 0x000fe40003f82070 */
[----:B------:R-:W-:Y:S02]  /*9b50*/  ISETP.NE.U32.AND P3, PT, RZ, UR4, PT ;  /* 0x00000004ff007c0c */ /* 0x000fe4000bf65070 */
[----:B------:R-:W-:Y:S02]  /*9b60*/  LOP3.LUT P5, RZ, R154, 0xff, RZ, 0xc0, !PT ;  /* 0x000000ff9aff7812 */ /* 0x000fe400078ac0ff */
[----:B------:R-:W3:Y:S01]  /*9b70*/  LDC R0, c[0x0][0x5c8] ;  /* 0x00017200ff007b82 */ /* 0x000ee20000000800 */
[----:B------:R-:W-:Y:S02]  /*9b80*/  ISETP.NE.AND.EX P3, PT, RZ, UR5, PT, P3 ;  /* 0x00000005ff007c0c */ /* 0x000fe4000bf65330 */
[----:B------:R-:W-:-:S02]  /*9b90*/  FSEL R155, R16, R153, !P5 ;  /* 0x00000099109b7208 */ /* 0x000fc40006800000 */
[----:B------:R-:W-:Y:S02]  /*9ba0*/  ISETP.EQ.OR.EX P4, PT, R163, RZ, !P3, P4 ;  /* 0x000000ffa300720c */ /* 0x000fe40005f82740 */
[----:B------:R-:W-:Y:S02]  /*9bb0*/  PLOP3.LUT P1, PT, PT, PT, PT, 0x8, 0x0 ;  /* 0x000000000000781c */ /* 0x000fe40003f2e170 */
[----:B------:R-:W-:Y:S02]  /*9bc0*/  PLOP3.LUT P3, PT, P3, PT, PT, 0x8, 0x0 ;  /* 0x000000000000781c */ /* 0x000fe40001f6e170 */
[C---:B------:R-:W-:Y:S02]  /*9bd0*/  FSEL R153, R152.reuse, R153, !P2 ;  /* 0x0000009998997208 */ /* 0x040fe40005000000 */
[----:B------:R-:W-:Y:S02]  /*9be0*/  FSEL R155, R152, R155, !P2 ;  /* 0x0000009b989b7208 */ /* 0x000fe40005000000 */
[----:B--2---:R-:W-:-:S04]  /*9bf0*/  ISETP.NE.U32.AND P0, PT, R4, RZ, PT ;  /* 0x000000ff0400720c */ /* 0x004fc80003f05070 */
[----:B------:R-:W-:-:S04]  /*9c00*/  ISETP.NE.AND.EX P0, PT, R5, RZ, PT, P0 ;  /* 0x000000ff0500720c */ /* 0x000fc80003f05300 */
[----:B---3--:R-:W-:Y:S01]  /*9c10*/  FSEL R0, R0, RZ, !P0 ;  /* 0x000000ff00007208 */ /* 0x008fe20004000000 */
[----:B------:R-:W-:Y:S08]  /*9c20*/  @!P4 BRA `(.L_x_40) ;  /* 0x00000000003cc947 */ /* 0x000ff00003800000 */
[----:B------:R-:W-:Y:S04]  /*9c30*/  BSSY B0, `(.L_x_40) ;  /* 0x000000e000007945 */ /* 0x000fe80003800000 */
[----:B------:R-:W-:Y:S05]  /*9c40*/  @!P2 BRA `(.L_x_41) ;  /* 0x000000000024a947 */ /* 0x000fea0003800000 */
[----:B------:R-:W-:Y:S02]  /*9c50*/  LOP3.LUT P4, RZ, R157, 0xff, RZ, 0xc0, !PT ;  /* 0x000000ff9dff7812 */ /* 0x000fe4000788c0ff */
[----:B------:R-:W-:Y:S02]  /*9c60*/  PLOP3.LUT P1, PT, P3, PT, PT, 0x80, 0x0 ;  /* 0x000000000000781c */ /* 0x000fe40001f2f070 */
[----:B------:R-:W-:-:S09]  /*9c70*/  PRMT R154, RZ, 0x7610, R154 ;  /* 0x00007610ff9a7816 */ /* 0x000fd2000000009a */
[----:B------:R-:W-:Y:S05]  /*9c80*/  @!P4 BRA `(.L_x_42) ;  /* 0x000000000020c947 */ /* 0x000fea0003800000 */
[----:B------:R-:W-:Y:S02]  /*9c90*/  FSETP.EQ.AND P1, PT, R152, RZ, PT ;  /* 0x000000ff9800720b */ /* 0x000fe40003f22000 */
[-C--:B------:R-:W-:Y:S02]  /*9ca0*/  MOV R153, R152.reuse ;  /* 0x0000009800997202 */ /* 0x080fe40000000f00 */
[----:B------:R-:W-:Y:S02]  /*9cb0*/  PRMT R154, R157, 0x7610, R154 ;  /* 0x000076109d9a7816 */ /* 0x000fe4000000009a */
[----:B------:R-:W-:Y:S01]  /*9cc0*/  MOV R155, R152 ;  /* 0x00000098009b7202 */ /* 0x000fe20000000f00 */
[----:B------:R-:W-:Y:S06]  /*9cd0*/  BRA `(.L_x_42) ;  /* 0x00000000000c7947 */ /* 0x000fec0003800000 */
.L_x_41:
[----:B------:R-:W-:Y:S01]  /*9ce0*/  FSETP.EQ.AND P1, PT, R152, RZ, PT ;  /* 0x000000ff9800720b */ /* 0x000fe20003f22000 */
[----:B------:R-:W-:Y:S01]  /*9cf0*/  IMAD.MOV.U32 R153, RZ, RZ, R152 ;  /* 0x000000ffff997224 */ /* 0x000fe200078e0098 */
[----:B------:R-:W-:-:S11]  /*9d00*/  MOV R155, R152 ;  /* 0x00000098009b7202 */ /* 0x000fd60000000f00 */
.L_x_42:
[----:B------:R-:W-:Y:S05]  /*9d10*/  BSYNC B0 ;  /* 0x0000000000007941 */ /* 0x000fea0003800000 */
.L_x_40:
[----:B------:R-:W-:Y:S04]  /*9d20*/  BSSY B0, `(.L_x_43) ;  /* 0x000000f000007945 */ /* 0x000fe80003800000 */
[----:B------:R-:W-:Y:S05]  /*9d30*/  @!P2 BRA `(.L_x_44) ;  /* 0x000000000028a947 */ /* 0x000fea0003800000 */
[----:B------:R-:W-:Y:S02]  /*9d40*/  LOP3.LUT P2, RZ, R160, 0xff, RZ, 0xc0, !PT ;  /* 0x000000ffa0ff7812 */ /* 0x000fe4000784c0ff */
[----:B------:R-:W-:Y:S02]  /*9d50*/  PRMT R157, RZ, 0x7610, R157 ;  /* 0x00007610ff9d7816 */ /* 0x000fe4000000009d */
[----:B------:R-:W-:-:S09]  /*9d60*/  PRMT R154, RZ, 0x7610, R154 ;  /* 0x00007610ff9a7816 */ /* 0x000fd2000000009a */
[----:B------:R-:W-:Y:S05]  /*9d70*/  @!P2 BRA `(.L_x_45) ;  /* 0x000000000024a947 */ /* 0x000fea0003800000 */
[----:B------:R-:W-:Y:S01]  /*9d80*/  FSETP.EQ.AND P3, PT, R152, RZ, PT ;  /* 0x000000ff9800720b */ /* 0x000fe20003f62000 */
[----:B------:R-:W-:Y:S01]  /*9d90*/  IMAD.MOV.U32 R155, RZ, RZ, R152 ;  /* 0x000000ffff9b7224 */ /* 0x000fe200078e0098 */
[C---:B------:R-:W-:Y:S02]  /*9da0*/  PRMT R157, R160.reuse, 0x7610, R157 ;  /* 0x00007610a09d7816 */ /* 0x040fe4000000009d */
[----:B------:R-:W-:Y:S02]  /*9db0*/  MOV R153, R152 ;  /* 0x0000009800997202 */ /* 0x000fe40000000f00 */
[----:B------:R-:W-:Y:S01]  /*9dc0*/  PRMT R154, R160, 0x7610, R154 ;  /* 0x00007610a09a7816 */ /* 0x000fe2000000009a */
[----:B------:R-:W-:Y:S06]  /*9dd0*/  BRA `(.L_x_45) ;  /* 0x00000000000c7947 */ /* 0x000fec0003800000 */
.L_x_44:
[----:B------:R-:W-:Y:S02]  /*9de0*/  FSETP.EQ.AND P3, PT, R152, RZ, PT ;  /* 0x000000ff9800720b */ /* 0x000fe40003f62000 */
[-C--:B------:R-:W-:Y:S02]  /*9df0*/  MOV R153, R152.reuse ;  /* 0x0000009800997202 */ /* 0x080fe40000000f00 */
[----:B------:R-:W-:-:S09]  /*9e00*/  MOV R155, R152 ;  /* 0x00000098009b7202 */ /* 0x000fd20000000f00 */
.L_x_45:
[----:B------:R-:W-:Y:S05]  /*9e10*/  BSYNC B0 ;  /* 0x0000000000007941 */ /* 0x000fea0003800000 */
.L_x_43:
[----:B------:R-:W-:Y:S01]  /*9e20*/  IMAD.MOV.U32 R14, RZ, RZ, R0 ;  /* 0x000000ffff0e7224 */ /* 0x000fe200078e0000 */
[-C--:B------:R-:W-:Y:S02]  /*9e30*/  MOV R12, R0.reuse ;  /* 0x00000000000c7202 */ /* 0x080fe40000000f00 */
[----:B-1----:R-:W-:Y:S01]  /*9e40*/  MOV R2, R0 ;  /* 0x0000000000027202 */ /* 0x002fe20000000f00 */
[----:B------:R-:W-:Y:S06]  /*9e50*/  @!P0 BRA `(.L_x_46) ;  /* 0x0000000000808947 */ /* 0x000fec0003800000 */
[----:B------:R-:W1:Y:S01]  /*9e60*/  LDC.64 R8, c[0x0][0x5d0] ;  /* 0x00017400ff087b82 */ /* 0x000e620000000a00 */
[----:B------:R-:W-:Y:S01]  /*9e70*/  SHF.R.U32.HI R0, RZ, 0x5, R7 ;  /* 0x00000005ff007819 */ /* 0x000fe20000011607 */
[----:B------:R-:W-:-:S04]  /*9e80*/  USHF.R.S32.HI UR4, URZ, 0x1f, UR47 ;  /* 0x0000001f3f047899 */ /* 0x000fc8000801142f */
[----:B------:R-:W-:-:S05]  /*9e90*/  IMAD.SHL.U32 R0, R0, 0x10, RZ ;  /* 0x0000001000007824 */ /* 0x000fca00078e00ff */
[----:B------:R-:W-:-:S04]  /*9ea0*/  LOP3.LUT R0, R0, 0xfffffff0, R6, 0xe2, !PT ;  /* 0xfffffff000007812 */ /* 0x000fc800078ee206 */
[----:B------:R-:W-:-:S04]  /*9eb0*/  IADD3 R2, R0, UR46, RZ ;  /* 0x0000002e00027c10 */ /* 0x000fc8000fffe0ff */
[----:B------:R-:W-:-:S03]  /*9ec0*/  SHF.R.S32.HI R3, RZ, 0x1f, R2 ;  /* 0x0000001fff037819 */ /* 0x000fc60000011402 */
[----:B-1----:R-:W-:-:S04]  /*9ed0*/  IMAD.WIDE.U32 R6, R8, UR47, R2 ;  /* 0x0000002f08067c25 */ /* 0x002fc8000f8e0002 */
[----:B------:R-:W-:Y:S01]  /*9ee0*/  IMAD R8, R8, UR4, RZ ;  /* 0x0000000408087c24 */ /* 0x000fe2000f8e02ff */
[----:B------:R-:W-:-:S03]  /*9ef0*/  LEA R2, P0, R6, R4, 0x1 ;  /* 0x0000000406027211 */ /* 0x000fc600078008ff */
[----:B------:R-:W-:-:S05]  /*9f00*/  IMAD R9, R9, UR47, R8 ;  /* 0x0000002f09097c24 */ /* 0x000fca000f8e0208 */
[----:B------:R-:W-:-:S04]  /*9f10*/  IADD3 R9, R7, R9, RZ ;  /* 0x0000000907097210 */ /* 0x000fc80007ffe0ff */
[----:B------:R-:W-:Y:S02]  /*9f20*/  LEA.HI.X R3, R6, R5, R9, 0x1, P0 ;  /* 0x0000000506037211 */ /* 0x000fe400000f0c09 */
[----:B------:R-:W-:-:S04]  /*9f30*/  ISETP.GE.AND P0, PT, R11, 0x1, PT ;  /* 0x000000010b00780c */ /* 0x000fc80003f06270 */
[C---:B------:R-:W-:Y:S02]  /*9f40*/  ISETP.LT.OR P2, PT, R10.reuse, 0x1, !P0 ;  /* 0x000000010a00780c */ /* 0x040fe40004741670 */
[C---:B------:R-:W-:Y:S02]  /*9f50*/  ISETP.LT.OR P4, PT, R10.reuse, 0x81, !P0 ;  /* 0x000000810a00780c */ /* 0x040fe40004781670 */
[C---:B------:R-:W-:Y:S02]  /*9f60*/  ISETP.LT.OR P5, PT, R10.reuse, 0x9, !P0 ;  /* 0x000000090a00780c */ /* 0x040fe400047a1670 */
[----:B------:R-:W-:-:S07]  /*9f70*/  ISETP.LT.OR P0, PT, R10, 0x89, !P0 ;  /* 0x000000890a00780c */ /* 0x000fce0004701670 */
[----:B------:R-:W2:Y:S04]  /*9f80*/  @!P2 LDG.E.U16 R0, desc[UR58][R2.64] ;  /* 0x0000003a0200a981 */ /* 0x000ea8000c1e1500 */
[----:B------:R-:W3:Y:S04]  /*9f90*/  @!P4 LDG.E.U16 R4, desc[UR58][R2.64+0x100] ;  /* 0x0001003a0204c981 */ /* 0x000ee8000c1e1500 */
[----:B------:R-:W4:Y:S04]  /*9fa0*/  @!P5 LDG.E.U16 R5, desc[UR58][R2.64+0x10] ;  /* 0x0000103a0205d981 */ /* 0x000f28000c1e1500 */
[----:B------:R-:W4:Y:S01]  /*9fb0*/  @!P0 LDG.E.U16 R2, desc[UR58][R2.64+0x110] ;  /* 0x0001103a02028981 */ /* 0x000f22000c1e1500 */
[----:B------:R-:W-:Y:S01]  /*9fc0*/  IMAD.MOV.U32 R12, RZ, RZ, RZ ;  /* 0x000000ffff0c7224 */ /* 0x000fe200078e00ff */
[----:B--2---:R-:W-:-:S02]  /*9fd0*/  @!P2 PRMT R12, R0, 0x5410, RZ ;  /* 0x00005410000ca816 */ /* 0x004fc400000000ff */
[----:B------:R-:W-:Y:S02]  /*9fe0*/  MOV R0, RZ ;  /* 0x000000ff00007202 */ /* 0x000fe40000000f00 */
[----:B---3--:R-:W-:Y:S02]  /*9ff0*/  @!P4 PRMT R0, R4, 0x5410, RZ ;  /* 0x000054100400c816 */ /* 0x008fe400000000ff */
[----:B----4-:R-:W-:Y:S02]  /*a000*/  @!P5 PRMT R12, R12, 0x5410, R5 ;  /* 0x000054100c0cd816 */ /* 0x010fe40000000005 */
[----:B------:R-:W-:-:S03]  /*a010*/  @!P0 PRMT R0, R0, 0x5410, R2 ;  /* 0x0000541000008816 */ /* 0x000fc60000000002 */
[--C-:B------:R-:W-:Y:S02]  /*a020*/  HADD2.F32 R2, -RZ, R12.reuse.H0_H0 ;  /* 0x2000000cff027230 */ /* 0x100fe40000004100 */
[----:B------:R-:W-:Y:S02]  /*a030*/  HADD2.F32 R12, -RZ, R12.H1_H1 ;  /* 0x3000000cff0c7230 */ /* 0x000fe40000004100 */
[--C-:B------:R-:W-:Y:S02]  /*a040*/  HADD2.F32 R14, -RZ, R0.reuse.H0_H0 ;  /* 0x20000000ff0e7230 */ /* 0x100fe40000004100 */
[----:B------:R-:W-:-:S07]  /*a050*/  HADD2.F32 R0, -RZ, R0.H1_H1 ;  /* 0x30000000ff007230 */ /* 0x000fce0000004100 */
.L_x_46:
[----:B------:R-:W-:Y:S01]  /*a060*/  BSSY B0, `(.L_x_47) ;  /* 0x0000025000007945 */ /* 0x000fe20003800000 */
[----:B------:R-:W-:Y:S02]  /*a070*/  MOV R3, RZ ;  /* 0x000000ff00037202 */ /* 0x000fe40000000f00 */
[----:B------:R-:W-:Y:S02]  /*a080*/  CS2R R10, SRZ ;  /* 0x00000000000a7805 */ /* 0x000fe4000001ff00 */
[----:B------:R-:W-:Y:S02]  /*a090*/  CS2R R8, SRZ ;  /* 0x0000000000087805 */ /* 0x000fe4000001ff00 */
[----:B------:R-:W-:Y:S02]  /*a0a0*/  CS2R R6, SRZ ;  /* 0x0000000000067805 */ /* 0x000fe4000001ff00 */
[----:B------:R-:W-:Y:S01]  /*a0b0*/  CS2R R4, SRZ ;  /* 0x0000000000047805 */ /* 0x000fe2000001ff00 */
[----:B------:R-:W-:Y:S06]  /*a0c0*/  @P1 BRA `(.L_x_48) ;  /* 0x0000000000781947 */ /* 0x000fec0003800000 */
[----:B------:R-:W-:-:S06]  /*a0d0*/  UISETP.NE.AND UP0, UPT, UR48, 0x3, UPT ;  /* 0x000000033000788c */ /* 0x000fcc000bf05270 */
[----:B------:R-:W-:-:S13]  /*a0e0*/  PLOP3.LUT P0, PT, PT, PT, UP0, 0x80, 0x0 ;  /* 0x000000000000781c */ /* 0x000fda0003f0f008 */
[----:B------:R-:W-:Y:S05]  /*a0f0*/  @!P0 BRA `(.L_x_49) ;  /* 0x0000000000048947 */ /* 0x000fea0003800000 */
[----:B------:R-:W-:Y:S01]  /*a100*/  BPT.TRAP 0x1 ;  /* 0x000000040000795c */ /* 0x000fe20000300000 */
.L_x_49:
[----:B------:R-:W-:-:S04]  /*a110*/  SHF.L.U32 R3, RZ, 0x1f, RZ ;  /* 0x0000001fff037819 */ /* 0x000fc800000006ff */
[----:B------:R-:W1:Y:S02]  /*a120*/  SYNCS.PHASECHK.TRANS64.TRYWAIT P0, [UR50+0x30], R3 ;  /* 0x00003003ff0075a7 */ /* 0x000e640008000172 */
[----:B-1----:R-:W-:Y:S05]  /*a130*/  @!P0 BRA `(.L_x_50) ;  /* 0x000000c000a08947 */ /* 0x002fea0003800000 */
.L_x_355:
[----:B-1----:R-:W-:Y:S01]  /*a140*/  IMAD.MOV.U32 R3, RZ, RZ, 0x1 ;  /* 0x00000001ff037424 */ /* 0x002fe200078e00ff */
[----:B------:R-:W-:Y:S02]  /*a150*/  CS2R R10, SRZ ;  /* 0x00000000000a7805 */ /* 0x000fe4000001ff00 */
[----:B------:R-:W-:Y:S02]  /*a160*/  CS2R R8, SRZ ;  /* 0x0000000000087805 */ /* 0x000fe4000001ff00 */
[----:B------:R-:W-:Y:S02]  /*a170*/  CS2R R6, SRZ ;  /* 0x0000000000067805 */ /* 0x000fe4000001ff00 */
[----:B------:R-:W-:Y:S01]  /*a180*/  CS2R R4, SRZ ;  /* 0x0000000000047805 */ /* 0x000fe2000001ff00 */
[----:B------:R-:W-:Y:S06]  /*a190*/  @P3 BRA `(.L_x_48) ;  /* 0x0000000000443947 */ /* 0x000fec0003800000 */
[----:B------:R-:W1:Y:S01]  /*a1a0*/  S2R R13, SR_TID.X ;  /* 0x00000000000d7919 */ /* 0x000e620000002100 */
[----:B------:R-:W-:Y:S05]  /*a1b0*/  WARPSYNC.ALL ;  /* 0x0000000000007948 */ /* 0x000fea0003800000 */
[C---:B-1----:R-:W-:Y:S02]  /*a1c0*/  SHF.L.U32 R4, R13.reuse, 0x4, RZ ;  /* 0x000000040d047819 */ /* 0x042fe400000006ff */
[----:B------:R-:W-:Y:S02]  /*a1d0*/  SHF.L.U32 R6, R13, 0x5, RZ ;  /* 0x000000050d067819 */ /* 0x000fe400000006ff */
[----:B------:R-:W-:-:S04]  /*a1e0*/  LOP3.LUT R4, R4, 0xe00, RZ, 0xc0, !PT ;  /* 0x00000e0004047812 */ /* 0x000fc800078ec0ff */
[----:B------:R-:W-:-:S04]  /*a1f0*/  LOP3.LUT R4, R4, 0x20, R6, 0xf8, !PT ;  /* 0x0000002004047812 */ /* 0x000fc800078ef806 */
[----:B------:R-:W-:Y:S02]  /*a200*/  LOP3.LUT R5, R4, 0x100, R6, 0xf8, !PT ;  /* 0x0000010004057812 */ /* 0x000fe400078ef806 */
[----:B------:R-:W-:Y:S02]  /*a210*/  LOP3.LUT R4, R6, 0xc0, RZ, 0xc0, !PT ;  /* 0x000000c006047812 */ /* 0x000fe400078ec0ff */
[----:B------:R-:W-:-:S04]  /*a220*/  SHF.R.U32.HI R6, RZ, 0x1, R13 ;  /* 0x00000001ff067819 */ /* 0x000fc8000001160d */
[----:B------:R-:W-:Y:S01]  /*a230*/  LOP3.LUT R4, R4, 0x8, R6, 0xf8, !PT ;  /* 0x0000000804047812 */ /* 0x000fe200078ef806 */
[----:B------:R-:W-:-:S05]  /*a240*/  IMAD.SHL.U32 R6, R13, 0x4, RZ ;  /* 0x000000040d067824 */ /* 0x000fca00078e00ff */
[----:B------:R-:W-:-:S04]  /*a250*/  LOP3.LUT R4, R4, 0x18, R6, 0x78, !PT ;  /* 0x0000001804047812 */ /* 0x000fc800078e7806 */
[----:B------:R-:W-:-:S04]  /*a260*/  LOP3.LUT R4, R5, R4, RZ, 0xfc, !PT ;  /* 0x0000000405047212 */ /* 0x000fc800078efcff */
[----:B------:R-:W-:-:S04]  /*a270*/  LEA R4, R4, UR50, 0x1 ;  /* 0x0000003204047c11 */ /* 0x000fc8000f8e08ff */
[----:B------:R-:W-:Y:S02]  /*a280*/  LEA R8, R18, R4, 0x1 ;  /* 0x0000000412087211 */ /* 0x000fe400078e08ff */
[----:B------:R-:W1:Y:S04]  /*a290*/  LDSM.16.M88.4 R4, [R4+0x200] ;  /* 0x000200000404783b */ /* 0x000e680000000200 */
[----:B------:R-:W2:Y:S02]  /*a2a0*/  LDSM.16.M88.4 R8, [R8+0x200] ;  /* 0x000200000808783b */ /* 0x000ea40000000200 */
.L_x_48:
[----:B------:R-:W-:Y:S05]  /*a2b0*/  BSYNC B0 ;  /* 0x0000000000007941 */ /* 0x000fea0003800000 */
.L_x_47:
[----:B------:R-:W3:Y:S04]  /*a2c0*/  LDL.LU R13, [R1] ;  /* 0x00000000010d7983 */ /* 0x000ee80000300800 */
[----:B------:R-:W4:Y:S04]  /*a2d0*/  LDL.LU R20, [R1+0x4] ;  /* 0x0000040001147983 */ /* 0x000f280000300800 */
        /* <DEDUP_REMOVED lines=14> */
[----:B------:R-:W-:Y:S05]  /*a3c0*/  WARPSYNC.ALL ;  /* 0x0000000000007948 */ /* 0x000fea0003800000 */
[----:B------:R-:W-:Y:S01]  /*a3d0*/  ISETP.GT.U32.AND P0, PT, R164, 0x3e, PT ;  /* 0x0000003ea400780c */ /* 0x000fe20003f04070 */
[----:B------:R-:W-:Y:S01]  /*a3e0*/  BSSY B0, `(.L_x_51) ;  /* 0x0000057000007945 */ /* 0x000fe20003800000 */
[----:B---3-5:R-:W-:Y:S01]  /*a3f0*/  FFMA R15, R17, R13, R2 ;  /* 0x0000000d110f7223 */ /* 0x028fe20000000002 */
[----:B-1----:R-:W-:-:S05]  /*a400*/  HADD2.F32 R13, -RZ, R4.H0_H0 ;  /* 0x20000004ff0d7230 */ /* 0x002fca0000004100 */
[----:B------:R-:W-:Y:S01]  /*a410*/  FFMA R15, R13, R16, R15 ;  /* 0x000000100d0f7223 */ /* 0x000fe2000000000f */
[----:B----4-:R-:W-:Y:S01]  /*a420*/  FFMA R13, R17, R20, R2 ;  /* 0x00000014110d7223 */ /* 0x010fe20000000002 */
[----:B------:R-:W-:-:S05]  /*a430*/  HADD2.F32 R20, -RZ, R4.H1_H1 ;  /* 0x30000004ff147230 */ /* 0x000fca0000004100 */
[----:B------:R-:W-:Y:S01]  /*a440*/  FFMA R20, R20, R16, R13 ;  /* 0x0000001014147223 */ /* 0x000fe2000000000d */
[----:B------:R-:W-:-:S04]  /*a450*/  HADD2.F32 R13, -RZ, R5.H0_H0 ;  /* 0x20000005ff0d7230 */ /* 0x000fc80000004100 */
[----:B------:R-:W-:Y:S01]  /*a460*/  F2FP.RELU.F16.F32.PACK_AB R20, R20, R15 ;  /* 0x0000000f1414723e */ /* 0x000fe200000008ff */
[--C-:B--2---:R-:W-:Y:S02]  /*a470*/  FFMA R15, R17, R170, R12.reuse ;  /* 0x000000aa110f7223 */ /* 0x104fe4000000000c */
[----:B------:R-:W1:Y:S02]  /*a480*/  S2R R170, SR_TID.X ;  /* 0x0000000000aa7919 */ /* 0x000e640000002100 */
[----:B------:R-:W-:Y:S01]  /*a490*/  FFMA R15, R13, R16, R15 ;  /* 0x000000100d0f7223 */ /* 0x000fe2000000000f */
[----:B------:R-:W-:Y:S01]  /*a4a0*/  FFMA R13, R17, R21, R12 ;  /* 0x00000015110d7223 */ /* 0x000fe2000000000c */
[----:B------:R-:W-:-:S05]  /*a4b0*/  HADD2.F32 R21, -RZ, R5.H1_H1 ;  /* 0x30000005ff157230 */ /* 0x000fca0000004100 */
[----:B------:R-:W-:Y:S01]  /*a4c0*/  FFMA R21, R21, R16, R13 ;  /* 0x0000001015157223 */ /* 0x000fe2000000000d */
[----:B------:R-:W-:-:S04]  /*a4d0*/  HADD2.F32 R13, -RZ, R6.H0_H0 ;  /* 0x20000006ff0d7230 */ /* 0x000fc80000004100 */
[----:B------:R-:W-:Y:S01]  /*a4e0*/  F2FP.RELU.F16.F32.PACK_AB R21, R21, R15 ;  /* 0x0000000f1515723e */ /* 0x000fe200000008ff */
[----:B------:R-:W-:-:S04]  /*a4f0*/  FFMA R15, R17, R156, R2 ;  /* 0x0000009c110f7223 */ /* 0x000fc80000000002 */
[----:B------:R-:W-:Y:S01]  /*a500*/  FFMA R15, R13, R16, R15 ;  /* 0x000000100d0f7223 */ /* 0x000fe2000000000f */
[----:B------:R-:W-:Y:S01]  /*a510*/  FFMA R13, R17, R22, R2 ;  /* 0x00000016110d7223 */ /* 0x000fe20000000002 */
[----:B------:R-:W-:-:S05]  /*a520*/  HADD2.F32 R22, -RZ, R6.H1_H1 ;  /* 0x30000006ff167230 */ /* 0x000fca0000004100 */
[----:B------:R-:W-:Y:S01]  /*a530*/  FFMA R22, R22, R16, R13 ;  /* 0x0000001016167223 */ /* 0x000fe2000000000d */
[----:B------:R-:W-:-:S04]  /*a540*/  HADD2.F32 R13, -RZ, R7.H0_H0 ;  /* 0x20000007ff0d7230 */ /* 0x000fc80000004100 */
[----:B------:R-:W-:Y:S01]  /*a550*/  F2FP.RELU.F16.F32.PACK_AB R22, R22, R15 ;  /* 0x0000000f1616723e */ /* 0x000fe200000008ff */
[----:B------:R-:W-:Y:S01]  /*a560*/  FFMA R15, R17, R19, R12 ;  /* 0x00000013110f7223 */ /* 0x000fe2000000000c */
[----:B-1----:R-:W-:-:S03]  /*a570*/  IMAD.SHL.U32 R156, R170, 0x20, RZ ;  /* 0x00000020aa9c7824 */ /* 0x002fc600078e00ff */
[----:B------:R-:W-:Y:S01]  /*a580*/  FFMA R19, R13, R16, R15 ;  /* 0x000000100d137223 */ /* 0x000fe2000000000f */
[----:B------:R-:W-:Y:S02]  /*a590*/  HADD2.F32 R13, -RZ, R7.H1_H1 ;  /* 0x30000007ff0d7230 */ /* 0x000fe40000004100 */
[----:B------:R-:W-:-:S04]  /*a5a0*/  FFMA R15, R17, R23, R12 ;  /* 0x00000017110f7223 */ /* 0x000fc8000000000c */
[----:B------:R-:W-:Y:S01]  /*a5b0*/  FFMA R23, R13, R16, R15 ;  /* 0x000000100d177223 */ /* 0x000fe2000000000f */
[----:B------:R-:W-:-:S04]  /*a5c0*/  SHF.L.U32 R13, R170, 0x4, RZ ;  /* 0x00000004aa0d7819 */ /* 0x000fc800000006ff */
[----:B------:R-:W-:Y:S02]  /*a5d0*/  LOP3.LUT R13, R13, 0xe00, RZ, 0xc0, !PT ;  /* 0x00000e000d0d7812 */ /* 0x000fe400078ec0ff */
[----:B------:R-:W-:Y:S01]  /*a5e0*/  F2FP.RELU.F16.F32.PACK_AB R23, R23, R19 ;  /* 0x000000131717723e */ /* 0x000fe200000008ff */
[----:B------:R-:W-:Y:S01]  /*a5f0*/  HADD2.F32 R19, -RZ, R8.H0_H0 ;  /* 0x20000008ff137230 */ /* 0x000fe20000004100 */
[----:B------:R-:W-:-:S04]  /*a600*/  LOP3.LUT R13, R13, 0x20, R156, 0xf8, !PT ;  /* 0x000000200d0d7812 */ /* 0x000fc800078ef89c */
[----:B------:R-:W-:Y:S02]  /*a610*/  LOP3.LUT R15, R13, 0x100, R156, 0xf8, !PT ;  /* 0x000001000d0f7812 */ /* 0x000fe400078ef89c */
[----:B------:R-:W-:Y:S02]  /*a620*/  LOP3.LUT R13, R156, 0xc0, RZ, 0xc0, !PT ;  /* 0x000000c09c0d7812 */ /* 0x000fe400078ec0ff */
[----:B------:R-:W-:-:S04]  /*a630*/  SHF.R.U32.HI R156, RZ, 0x1, R170 ;  /* 0x00000001ff9c7819 */ /* 0x000fc800000116aa */
[----:B------:R-:W-:Y:S02]  /*a640*/  LOP3.LUT R13, R13, 0x8, R156, 0xf8, !PT ;  /* 0x000000080d0d7812 */ /* 0x000fe400078ef89c */
[----:B------:R-:W-:-:S04]  /*a650*/  SHF.L.U32 R156, R170, 0x2, RZ ;  /* 0x00000002aa9c7819 */ /* 0x000fc800000006ff */
[----:B------:R-:W-:-:S04]  /*a660*/  LOP3.LUT R13, R13, 0x18, R156, 0x78, !PT ;  /* 0x000000180d0d7812 */ /* 0x000fc800078e789c */
[----:B------:R-:W-:-:S04]  /*a670*/  LOP3.LUT R13, R15, R13, RZ, 0xfc, !PT ;  /* 0x0000000d0f0d7212 */ /* 0x000fc800078efcff */
[----:B------:R-:W-:Y:S01]  /*a680*/  LEA R15, R13, UR50, 0x1 ;  /* 0x000000320d0f7c11 */ /* 0x000fe2000f8e08ff */
[----:B------:R-:W-:-:S04]  /*a690*/  HADD2.F32 R13, -RZ, R8.H1_H1 ;  /* 0x30000008ff0d7230 */ /* 0x000fc80000004100 */
[----:B------:R1:W-:Y:S02]  /*a6a0*/  STSM.16.M88.4 [R15+0x200], R20 ;  /* 0x000200140f007844 */ /* 0x0003e40000000200 */
[C-C-:B-1----:R-:W-:Y:S01]  /*a6b0*/  FFMA R21, R17.reuse, R162, R2.reuse ;  /* 0x000000a211157223 */ /* 0x142fe20000000002 */
[----:B------:R-:W-:-:S03]  /*a6c0*/  FFMA R20, R17, R161, R2 ;  /* 0x000000a111147223 */ /* 0x000fc60000000002 */
[-C--:B------:R-:W-:Y:S01]  /*a6d0*/  FFMA R162, R19, R16.reuse, R21 ;  /* 0x0000001013a27223 */ /* 0x080fe20000000015 */
[----:B------:R-:W-:Y:S01]  /*a6e0*/  FFMA R161, R13, R16, R20 ;  /* 0x000000100da17223 */ /* 0x000fe20000000014 */
[--C-:B------:R-:W-:Y:S02]  /*a6f0*/  HADD2.F32 R19, -RZ, R9.reuse.H0_H0 ;  /* 0x20000009ff137230 */ /* 0x100fe40000004100 */
[C-C-:B------:R-:W-:Y:S01]  /*a700*/  FFMA R21, R17.reuse, R169, R12.reuse ;  /* 0x000000a911157223 */ /* 0x140fe2000000000c */
[----:B------:R-:W-:Y:S02]  /*a710*/  HADD2.F32 R13, -RZ, R9.H1_H1 ;  /* 0x30000009ff0d7230 */ /* 0x000fe40000004100 */
[----:B------:R-:W-:Y:S01]  /*a720*/  FFMA R20, R17, R158, R12 ;  /* 0x0000009e11147223 */ /* 0x000fe2000000000c */
[-C--:B------:R-:W-:Y:S01]  /*a730*/  FFMA R158, R19, R16.reuse, R21 ;  /* 0x00000010139e7223 */ /* 0x080fe20000000015 */
[--C-:B------:R-:W-:Y:S02]  /*a740*/  HADD2.F32 R19, -RZ, R10.reuse.H0_H0 ;  /* 0x2000000aff137230 */ /* 0x100fe40000004100 */
[----:B------:R-:W-:Y:S01]  /*a750*/  FFMA R156, R13, R16, R20 ;  /* 0x000000100d9c7223 */ /* 0x000fe20000000014 */
[----:B------:R-:W-:-:S02]  /*a760*/  HADD2.F32 R13, -RZ, R10.H1_H1 ;  /* 0x3000000aff0d7230 */ /* 0x000fc40000004100 */
[C-C-:B------:R-:W-:Y:S01]  /*a770*/  FFMA R21, R17.reuse, R168, R2.reuse ;  /* 0x000000a811157223 */ /* 0x140fe20000000002 */
[----:B------:R-:W-:-:S03]  /*a780*/  FFMA R20, R17, R167, R2 ;  /* 0x000000a711147223 */ /* 0x000fc60000000002 */
[-C--:B------:R-:W-:Y:S01]  /*a790*/  FFMA R23, R19, R16.reuse, R21 ;  /* 0x0000001013177223 */ /* 0x080fe20000000015 */
[----:B------:R-:W-:Y:S01]  /*a7a0*/  FFMA R22, R13, R16, R20 ;  /* 0x000000100d167223 */ /* 0x000fe20000000014 */
[--C-:B------:R-:W-:Y:S02]  /*a7b0*/  HADD2.F32 R19, -RZ, R11.reuse.H0_H0 ;  /* 0x2000000bff137230 */ /* 0x100fe40000004100 */
[C-C-:B------:R-:W-:Y:S01]  /*a7c0*/  FFMA R21, R17.reuse, R166, R12.reuse ;  /* 0x000000a611157223 */ /* 0x140fe2000000000c */
[----:B------:R-:W-:Y:S02]  /*a7d0*/  HADD2.F32 R13, -RZ, R11.H1_H1 ;  /* 0x3000000bff0d7230 */ /* 0x000fe40000004100 */
[----:B------:R-:W-:Y:S01]  /*a7e0*/  FFMA R20, R17, R165, R12 ;  /* 0x000000a511147223 */ /* 0x000fe2000000000c */
[----:B------:R-:W-:Y:S01]  /*a7f0*/  F2FP.RELU.F16.F32.PACK_AB R22, R22, R23 ;  /* 0x000000171616723e */ /* 0x000fe200000008ff */
[----:B------:R-:W-:Y:S01]  /*a800*/  FFMA R19, R19, R16, R21 ;  /* 0x0000001013137223 */ /* 0x000fe20000000015 */
[----:B------:R-:W-:Y:S01]  /*a810*/  F2FP.RELU.F16.F32.PACK_AB R21, R156, R158 ;  /* 0x0000009e9c15723e */ /* 0x000fe200000008ff */
[----:B------:R-:W-:Y:S01]  /*a820*/  FFMA R13, R13, R16, R20 ;  /* 0x000000100d0d7223 */ /* 0x000fe20000000014 */
[----:B------:R-:W-:-:S02]  /*a830*/  F2FP.RELU.F16.F32.PACK_AB R20, R161, R162 ;  /* 0x000000a2a114723e */ /* 0x000fc400000008ff */
[----:B------:R-:W-:Y:S02]  /*a840*/  LEA R156, R18, R15, 0x1 ;  /* 0x0000000f129c7211 */ /* 0x000fe400078e08ff */
[----:B------:R-:W-:-:S05]  /*a850*/  F2FP.RELU.F16.F32.PACK_AB R23, R13, R19 ;  /* 0x000000130d17723e */ /* 0x000fca00000008ff */
[----:B------:R1:W-:Y:S01]  /*a860*/  STSM.16.M88.4 [R156+0x200], R20 ;  /* 0x000200149c007844 */ /* 0x0003e20000000200 */
[----:B------:R-:W-:Y:S01]  /*a870*/  @!PT LDS RZ, [RZ] ;  /* 0x00000000fffff984 */ /* 0x000fe20000000800 */
[----:B------:R-:W-:Y:S01]  /*a880*/  @!PT LDS RZ, [RZ] ;  /* 0x00000000fffff984 */ /* 0x000fe20000000800 */
[----:B------:R-:W-:Y:S01]  /*a890*/  @!PT LDS RZ, [RZ] ;  /* 0x00000000fffff984 */ /* 0x000fe20000000800 */
[----:B------:R-:W-:Y:S01]  /*a8a0*/  @!PT LDS RZ, [RZ] ;  /* 0x00000000fffff984 */ /* 0x000fe20000000800 */
[----:B------:R2:W-:Y:S06]  /*a8b0*/  MEMBAR.ALL.CTA ;  /* 0x0000000000007992 */ /* 0x0005ec0000008000 */
[----:B--2---:R-:W2:Y:S02]  /*a8c0*/  FENCE.VIEW.ASYNC.S ;  /* 0x00000000000073c6 */ /* 0x004ea40000000000 */
[----:B--2---:R-:W-:Y:S06]  /*a8d0*/  BAR.SYNC.DEFER_BLOCKING 0x1, 0x100 ;  /* 0x0044000000007b1d */ /* 0x004fec0000010000 */
[----:B------:R-:W-:Y:S05]  /*a8e0*/  @P0 BRA `(.L_x_52) ;  /* 0x0000000000180947 */ /* 0x000fea0003800000 */
[----:B------:R-:W-:Y:S02]  /*a8f0*/  UIADD3 UR4, UP0, UR38, 0x4f0, URZ ;  /* 0x000004f026047890 */ /* 0x000fe4000ff1e03f */
[----:B------:R-:W-:Y:S02]  /*a900*/  UIADD3 UR44, UR50, 0x200, URZ ;  /* 0x00000200322c7890 */ /* 0x000fe4000fffe03f */
[----:B------:R-:W-:-:S09]  /*a910*/  UIADD3.X UR5, URZ, UR39, URZ, UP0, !UPT ;  /* 0x000000273f057290 */ /* 0x000fd200087fe43f */
[----:B------:R2:W-:Y:S01]  /*a920*/  UTMASTG.3D [UR44], [UR4] ;  /* 0x0000002c040073b5 */ /* 0x0005e20008010000 */
[----:B------:R0:W-:Y:S01]  /*a930*/  UTMACMDFLUSH ;  /* 0x00000000000079b7 */ /* 0x0001e20000000000 */
[----:B--2---:R-:W-:-:S04]  /*a940*/  DEPBAR.LE SB0, 0x1 ;  /* 0x000080400000791a */ /* 0x004fc80000000000 */
.L_x_52:
[----:B------:R-:W-:Y:S05]  /*a950*/  BSYNC B0 ;  /* 0x0000000000007941 */ /* 0x000fea0003800000 */
.L_x_51:
[----:B------:R-:W-:Y:S01]  /*a960*/  BAR.SYNC.DEFER_BLOCKING 0x1, 0x100 ;  /* 0x0044000000007b1d */ /* 0x000fe20000010000 */
[----:B------:R-:W-:Y:S01]  /*a970*/  ISETP.NE.AND P2, PT, RZ, UR40, PT ;  /* 0x00000028ff007c0c */ /* 0x000fe2000bf45270 */
[----:B------:R-:W-:-:S05]  /*a980*/  VIADD R19, R15, 0x200 ;  /* 0x000002000f137836 */ /* 0x000fca0000000000 */
[----:B------:R-:W-:-:S07]  /*a990*/  LEA R158, R18, R19, 0x1 ;  /* 0x00000013129e7211 */ /* 0x000fce00078e08ff */
[----:B------:R-:W-:Y:S05]  /*a9a0*/  @!P2 BRA `(.L_x_53) ;  /* 0x000000000038a947 */ /* 0x000fea0003800000 */
[----:B------:R-:W-:Y:S04]  /*a9b0*/  BSSY B0, `(.L_x_54) ;  /* 0x000000a000007945 */ /* 0x000fe80003800000 */
[----:B------:R-:W-:Y:S05]  /*a9c0*/  @P1 BRA `(.L_x_55) ;  /* 0x0000000000201947 */ /* 0x000fea0003800000 */
[----:B------:R-:W-:-:S06]  /*a9d0*/  UISETP.NE.AND UP0, UPT, UR48, 0x3, UPT ;  /* 0x000000033000788c */ /* 0x000fcc000bf05270 */
[----:B------:R-:W-:-:S13]  /*a9e0*/  PLOP3.LUT P2, PT, PT, PT, UP0, 0x80, 0x0 ;  /* 0x000000000000781c */ /* 0x000fda0003f4f008 */
[----:B------:R-:W-:Y:S05]  /*a9f0*/  @!P2 BRA `(.L_x_56) ;  /* 0x000000000004a947 */ /* 0x000fea0003800000 */
[----:B------:R-:W-:Y:S01]  /*aa00*/  BPT.TRAP 0x1 ;  /* 0x000000040000795c */ /* 0x000fe20000300000 */
.L_x_56:
[----:B------:R-:W-:-:S04]  /*aa10*/  ULEA UR4, UR36, UR50, 0x3 ;  /* 0x0000003224047291 */ /* 0x000fc8000f8e183f */
[----:B------:R-:W-:-:S04]  /*aa20*/  UIADD3 UR4, UR4, 0x50, URZ ;  /* 0x0000005004047890 */ /* 0x000fc8000fffe03f */
[----:B------:R-:W-:-:S09]  /*aa30*/  UPRMT UR4, UR51, 0x654, UR4 ;  /* 0x0000065433047896 */ /* 0x000fd20008000004 */
[----:B------:R-:W-:Y:S03]  /*aa40*/  SYNCS.ARRIVE.TRANS64.RED.A1T0 RZ, [UR4], RZ ;  /* 0x000000ffffff79a7 */ /* 0x000fe60008100404 */
.L_x_55:
[----:B------:R-:W-:Y:S05]  /*aa50*/  BSYNC B0 ;  /* 0x0000000000007941 */ /* 0x000fea0003800000 */
.L_x_54:
[----:B------:R-:W-:-:S04]  /*aa60*/  UIADD3 UR36, UR36, 0x1, URZ ;  /* 0x0000000124247890 */ /* 0x000fc8000fffe03f */
[----:B------:R-:W-:-:S04]  /*aa70*/  UISETP.NE.AND UP0, UPT, UR36, 0x4, UPT ;  /* 0x000000042400788c */ /* 0x000fc8000bf05270 */
[----:B------:R-:W-:-:S12]  /*aa80*/  USEL UR36, UR36, URZ, UP0 ;  /* 0x0000003f24247287 */ /* 0x000fd80008000000 */
.L_x_53:
[----:B------:R-:W-:Y:S04]  /*aa90*/  BSSY B0, `(.L_x_57) ;  /* 0x0000012000007945 */ /* 0x000fe80003800000 */
[----:B------:R-:W-:Y:S05]  /*aaa0*/  @P1 BRA `(.L_x_58) ;  /* 0x0000000000401947 */ /* 0x000fea0003800000 */
[----:B------:R-:W-:-:S06]  /*aab0*/  UISETP.NE.AND UP0, UPT, UR48, 0x3, UPT ;  /* 0x000000033000788c */ /* 0x000fcc000bf05270 */
[----:B------:R-:W-:-:S13]  /*aac0*/  PLOP3.LUT P2, PT, PT, PT, UP0, 0x80, 0x0 ;  /* 0x000000000000781c */ /* 0x000fda0003f4f008 */
[----:B------:R-:W-:Y:S05]  /*aad0*/  @!P2 BRA `(.L_x_59) ;  /* 0x000000000004a947 */ /* 0x000fea0003800000 */
[----:B------:R-:W-:Y:S01]  /*aae0*/  BPT.TRAP 0x1 ;  /* 0x000000040000795c */ /* 0x000fe20000300000 */
.L_x_59:
[----:B------:R-:W-:Y:S01]  /*aaf0*/  LEA R13, R3, UR50, 0x3 ;  /* 0x00000032030d7c11 */ /* 0x000fe2000f8e18ff */
[----:B------:R-:W-:Y:S01]  /*ab00*/  BSSY B1, `(.L_x_60) ;  /* 0x0000004000017945 */ /* 0x000fe20003800000 */
[----:B-1----:R-:W-:-:S04]  /*ab10*/  SHF.L.U32 R20, RZ, 0x1f, RZ ;  /* 0x0000001fff147819 */ /* 0x002fc800000006ff */
[----:B------:R-:W1:Y:S02]  /*ab20*/  SYNCS.PHASECHK.TRANS64.TRYWAIT P2, [R13+URZ+0x30], R20 ;  /* 0x000030140d0075a7 */ /* 0x000e64000804017f */
[----:B-1----:R-:W-:Y:S05]  /*ab30*/  @!P2 BRA `(.L_x_61) ;  /* 0x000000b80038a947 */ /* 0x002fea0003800000 */
.L_x_356:
[----:B------:R-:W-:Y:S05]  /*ab40*/  BSYNC B1 ;  /* 0x0000000000017941 */ /* 0x000fea0003800000 */
.L_x_60:
[C---:B-1----:R-:W-:Y:S01]  /*ab50*/  @!P3 LEA R13, R3.reuse, R19, 0xd ;  /* 0x00000013030db211 */ /* 0x042fe200078e68ff */
[----:B------:R-:W-:Y:S05]  /*ab60*/  @!P3 WARPSYNC.ALL ;  /* 0x000000000000b948 */ /* 0x000fea0003800000 */
[----:B------:R1:W2:Y:S01]  /*ab70*/  @!P3 LDSM.16.M88.4 R4, [R13] ;  /* 0x000000000d04b83b */ /* 0x0002a20000000200 */
[----:B------:R-:W-:Y:S01]  /*ab80*/  IADD3 R3, R3, 0x1, RZ ;  /* 0x0000000103037810 */ /* 0x000fe20007ffe0ff */
[----:B-1----:R-:W-:-:S05]  /*ab90*/  @!P3 IMAD R13, R18, 0x2, R13 ;  /* 0x00000002120db824 */ /* 0x002fca00078e020d */
[----:B------:R3:W4:Y:S02]  /*aba0*/  @!P3 LDSM.16.M88.4 R8, [R13] ;  /* 0x000000000d08b83b */ /* 0x0007240000000200 */
.L_x_58:
[----:B------:R-:W-:Y:S05]  /*abb0*/  BSYNC B0 ;  /* 0x0000000000007941 */ /* 0x000fea0003800000 */
.L_x_57:
[--C-:B--23--:R-:W-:Y:S02]  /*abc0*/  HADD2.F32 R13, -RZ, R4.reuse.H0_H0 ;  /* 0x20000004ff0d7230 */ /* 0x10cfe40000004100 */
[C-C-:B------:R-:W-:Y:S01]  /*abd0*/  FFMA R24, R17.reuse, R24, R14.reuse ;  /* 0x0000001811187223 */ /* 0x140fe2000000000e */
[C---:B------:R-:W-:Y:S01]  /*abe0*/  FFMA R25, R17.reuse, R25, R14 ;  /* 0x0000001911197223 */ /* 0x040fe2000000000e */
[C-C-:B------:R-:W-:Y:S01]  /*abf0*/  FFMA R26, R17.reuse, R26, R0.reuse ;  /* 0x0000001a111a7223 */ /* 0x140fe20000000000 */
[----:B------:R-:W-:Y:S01]  /*ac00*/  FFMA R27, R17, R27, R0 ;  /* 0x0000001b111b7223 */ /* 0x000fe20000000000 */
[----:B-1----:R-:W-:Y:S01]  /*ac10*/  FFMA R20, R13, R16, R24 ;  /* 0x000000100d147223 */ /* 0x002fe20000000018 */
[----:B------:R-:W-:Y:S02]  /*ac20*/  HADD2.F32 R13, -RZ, R4.H1_H1 ;  /* 0x30000004ff0d7230 */ /* 0x000fe40000004100 */
[C-C-:B------:R-:W-:Y:S01]  /*ac30*/  FFMA R28, R17.reuse, R28, R14.reuse ;  /* 0x0000001c111c7223 */ /* 0x140fe2000000000e */
[C---:B------:R-:W-:Y:S01]  /*ac40*/  FFMA R29, R17.reuse, R29, R14 ;  /* 0x0000001d111d7223 */ /* 0x040fe2000000000e */
[C-C-:B------:R-:W-:Y:S01]  /*ac50*/  FFMA R30, R17.reuse, R30, R0.reuse ;  /* 0x0000001e111e7223 */ /* 0x140fe20000000000 */
[----:B------:R-:W-:Y:S01]  /*ac60*/  FFMA R31, R17, R31, R0 ;  /* 0x0000001f111f7223 */ /* 0x000fe20000000000 */
[----:B------:R-:W-:Y:S01]  /*ac70*/  FFMA R13, R13, R16, R25 ;  /* 0x000000100d0d7223 */ /* 0x000fe20000000019 */
[----:B------:R-:W-:Y:S05]  /*ac80*/  WARPSYNC.ALL ;  /* 0x0000000000007948 */ /* 0x000fea0003800000 */
[----:B------:R-:W-:Y:S01]  /*ac90*/  F2FP.RELU.F16.F32.PACK_AB R20, R13, R20 ;  /* 0x000000140d14723e */ /* 0x000fe200000008ff */
[----:B------:R-:W-:-:S02]  /*aca0*/  HADD2.F32 R13, -RZ, R5.H0_H0 ;  /* 0x20000005ff0d7230 */ /* 0x000fc40000004100 */
[C-C-:B------:R-:W-:Y:S01]  /*acb0*/  FFMA R32, R17.reuse, R32, R14.reuse ;  /* 0x0000002011207223 */ /* 0x140fe2000000000e */
[C---:B------:R-:W-:Y:S01]  /*acc0*/  FFMA R33, R17.reuse, R33, R14 ;  /* 0x0000002111217223 */ /* 0x040fe2000000000e */
[C-C-:B------:R-:W-:Y:S01]  /*acd0*/  FFMA R34, R17.reuse, R34, R0.reuse ;  /* 0x0000002211227223 */ /* 0x140fe20000000000 */
[----:B------:R-:W-:Y:S01]  /*ace0*/  FFMA R35, R17, R35, R0 ;  /* 0x0000002311237223 */ /* 0x000fe20000000000 */
[----:B------:R-:W-:Y:S01]  /*acf0*/  FFMA R21, R13, R16, R26 ;  /* 0x000000100d157223 */ /* 0x000fe2000000001a */
[----:B------:R-:W-:Y:S02]  /*ad00*/  HADD2.F32 R13, -RZ, R5.H1_H1 ;  /* 0x30000005ff0d7230 */ /* 0x000fe40000004100 */
[C-C-:B------:R-:W-:Y:S01]  /*ad10*/  FFMA R36, R17.reuse, R36, R14.reuse ;  /* 0x0000002411247223 */ /* 0x140fe2000000000e */
[C---:B------:R-:W-:Y:S01]  /*ad20*/  FFMA R37, R17.reuse, R37, R14 ;  /* 0x0000002511257223 */ /* 0x040fe2000000000e */
[C-C-:B------:R-:W-:Y:S01]  /*ad30*/  FFMA R38, R17.reuse, R38, R0.reuse ;  /* 0x0000002611267223 */ /* 0x140fe20000000000 */
[----:B------:R-:W-:Y:S01]  /*ad40*/  FFMA R39, R17, R39, R0 ;  /* 0x0000002711277223 */ /* 0x000fe20000000000 */
[----:B------:R-:W-:Y:S01]  /*ad50*/  FFMA R13, R13, R16, R27 ;  /* 0x000000100d0d7223 */ /* 0x000fe2000000001b */
[----:B------:R-:W-:Y:S04]  /*ad60*/  BSSY B0, `(.L_x_62) ;  /* 0x0000033000007945 */ /* 0x000fe80003800000 */
[----:B------:R-:W-:Y:S01]  /*ad70*/  F2FP.RELU.F16.F32.PACK_AB R21, R13, R21 ;  /* 0x000000150d15723e */ /* 0x000fe200000008ff */
[----:B------:R-:W-:-:S05]  /*ad80*/  HADD2.F32 R13, -RZ, R6.H0_H0 ;  /* 0x20000006ff0d7230 */ /* 0x000fca0000004100 */
[----:B------:R-:W-:Y:S01]  /*ad90*/  FFMA R28, R13, R16, R28 ;  /* 0x000000100d1c7223 */ /* 0x000fe2000000001c */
[----:B------:R-:W-:-:S05]  /*ada0*/  HADD2.F32 R13, -RZ, R6.H1_H1 ;  /* 0x30000006ff0d7230 */ /* 0x000fca0000004100 */
[----:B------:R-:W-:Y:S01]  /*adb0*/  FFMA R22, R13, R16, R29 ;  /* 0x000000100d167223 */ /* 0x000fe2000000001d */
[----:B------:R-:W-:-:S04]  /*adc0*/  HADD2.F32 R13, -RZ, R7.H0_H0 ;  /* 0x20000007ff0d7230 */ /* 0x000fc80000004100 */
[----:B------:R-:W-:Y:S01]  /*add0*/  F2FP.RELU.F16.F32.PACK_AB R22, R22, R28 ;  /* 0x0000001c1616723e */ /* 0x000fe200000008ff */
[----:B------:R-:W-:Y:S01]  /*ade0*/  FFMA R23, R13, R16, R30 ;  /* 0x000000100d177223 */ /* 0x000fe2000000001e */
[----:B------:R-:W-:-:S05]  /*adf0*/  HADD2.F32 R13, -RZ, R7.H1_H1 ;  /* 0x30000007ff0d7230 */ /* 0x000fca0000004100 */
[----:B------:R-:W-:-:S05]  /*ae00*/  FFMA R13, R13, R16, R31 ;  /* 0x000000100d0d7223 */ /* 0x000fca000000001f */
[----:B------:R-:W-:Y:S01]  /*ae10*/  F2FP.RELU.F16.F32.PACK_AB R23, R13, R23 ;  /* 0x000000170d17723e */ /* 0x000fe200000008ff */
[----:B----4-:R-:W-:-:S04]  /*ae20*/  HADD2.F32 R13, -RZ, R8.H1_H1 ;  /* 0x30000008ff0d7230 */ /* 0x010fc80000004100 */
[----:B------:R1:W-:Y:S01]  /*ae30*/  STSM.16.M88.4 [R15+0x2200], R20 ;  /* 0x002200140f007844 */ /* 0x0003e20000000200 */
[----:B------:R-:W-:Y:S01]  /*ae40*/  FFMA R33, R13, R16, R33 ;  /* 0x000000100d217223 */ /* 0x000fe20000000021 */
[----:B------:R-:W-:Y:S02]  /*ae50*/  HADD2.F32 R13, -RZ, R9.H1_H1 ;  /* 0x30000009ff0d7230 */ /* 0x000fe40000004100 */
[----:B-1----:R-:W-:-:S03]  /*ae60*/  HADD2.F32 R20, -RZ, R8.H0_H0 ;  /* 0x20000008ff147230 */ /* 0x002fc60000004100 */
[-C--:B------:R-:W-:Y:S01]  /*ae70*/  FFMA R21, R13, R16.reuse, R35 ;  /* 0x000000100d157223 */ /* 0x080fe20000000023 */
[--C-:B------:R-:W-:Y:S02]  /*ae80*/  HADD2.F32 R13, -RZ, R10.reuse.H1_H1 ;  /* 0x3000000aff0d7230 */ /* 0x100fe40000004100 */
[-C--:B------:R-:W-:Y:S01]  /*ae90*/  FFMA R32, R20, R16.reuse, R32 ;  /* 0x0000001014207223 */ /* 0x080fe20000000020 */
[----:B------:R-:W-:Y:S02]  /*aea0*/  HADD2.F32 R20, -RZ, R9.H0_H0 ;  /* 0x20000009ff147230 */ /* 0x000fe40000004100 */
[-C--:B------:R-:W-:Y:S01]  /*aeb0*/  FFMA R22, R13, R16.reuse, R37 ;  /* 0x000000100d167223 */ /* 0x080fe20000000025 */
[----:B------:R-:W-:Y:S02]  /*aec0*/  HADD2.F32 R13, -RZ, R11.H1_H1 ;  /* 0x3000000bff0d7230 */ /* 0x000fe40000004100 */
[----:B------:R-:W-:Y:S01]  /*aed0*/  FFMA R34, R20, R16, R34 ;  /* 0x0000001014227223 */ /* 0x000fe20000000022 */
[----:B------:R-:W-:-:S02]  /*aee0*/  HADD2.F32 R20, -RZ, R10.H0_H0 ;  /* 0x2000000aff147230 */ /* 0x000fc40000004100 */
[----:B------:R-:W-:Y:S02]  /*aef0*/  FFMA R13, R13, R16, R39 ;  /* 0x000000100d0d7223 */ /* 0x000fe40000000027 */
[----:B------:R-:W-:Y:S01]  /*af00*/  F2FP.RELU.F16.F32.PACK_AB R21, R21, R34 ;  /* 0x000000221515723e */ /* 0x000fe200000008ff */
[----:B------:R-:W-:Y:S01]  /*af10*/  FFMA R36, R20, R16, R36 ;  /* 0x0000001014247223 */ /* 0x000fe20000000024 */
[----:B------:R-:W-:-:S04]  /*af20*/  HADD2.F32 R20, -RZ, R11.H0_H0 ;  /* 0x2000000bff147230 */ /* 0x000fc80000004100 */
[----:B------:R-:W-:Y:S01]  /*af30*/  F2FP.RELU.F16.F32.PACK_AB R22, R22, R36 ;  /* 0x000000241616723e */ /* 0x000fe200000008ff */
[----:B------:R-:W-:Y:S01]  /*af40*/  FFMA R23, R20, R16, R38 ;  /* 0x0000001014177223 */ /* 0x000fe20000000026 */
[----:B------:R-:W-:-:S04]  /*af50*/  F2FP.RELU.F16.F32.PACK_AB R20, R33, R32 ;  /* 0x000000202114723e */ /* 0x000fc800000008ff */
        /* <DEDUP_REMOVED lines=12> */
[----:B------:R-:W-:Y:S02]  /*b020*/  UIADD3 UR4, UR50, 0x2200, URZ ;  /* 0x0000220032047890 */ /* 0x000fe4000fffe03f */
[----:B------:R-:W-:Y:S01]  /*b030*/  UIADD3.X UR9, URZ, UR39, URZ, UP0, !UPT ;  /* 0x000000273f097290 */ /* 0x000fe200087fe43f */
[----:B------:R-:W-:Y:S01]  /*b040*/  UMOV UR5, UR45 ;  /* 0x0000002d00057c82 */ /* 0x000fe20008000000 */
[----:B------:R-:W-:-:S07]  /*b050*/  UMOV UR7, UR47 ;  /* 0x0000002f00077c82 */ /* 0x000fce0008000000 */
[----:B------:R2:W-:Y:S01]  /*b060*/  UTMASTG.3D [UR4], [UR8] ;  /* 0x00000004080073b5 */ /* 0x0005e20008010000 */
[----:B------:R0:W-:Y:S01]  /*b070*/  UTMACMDFLUSH ;  /* 0x00000000000079b7 */ /* 0x0001e20000000000 */
[----:B--2---:R-:W-:-:S04]  /*b080*/  DEPBAR.LE SB0, 0x1 ;  /* 0x000080400000791a */ /* 0x004fc80000000000 */
.L_x_63:
[----:B------:R-:W-:Y:S05]  /*b090*/  BSYNC B0 ;  /* 0x0000000000007941 */ /* 0x000fea0003800000 */
.L_x_62:
[----:B------:R-:W-:Y:S01]  /*b0a0*/  IADD3 R30, R15, 0x2200, RZ ;  /* 0x000022000f1e7810 */ /* 0x000fe20007ffe0ff */
[----:B------:R-:W-:Y:S04]  /*b0b0*/  BAR.SYNC.DEFER_BLOCKING 0x1, 0x100 ;  /* 0x0044000000007b1d */ /* 0x000fe80000010000 */
[----:B------:R-:W-:Y:S02]  /*b0c0*/  IMAD R30, R18, 0x2, R30 ;  /* 0x00000002121e7824 */ /* 0x000fe400078e021e */
[----:B------:R-:W-:Y:S04]  /*b0d0*/  BSSY B0, `(.L_x_64) ;  /* 0x000000a000007945 */ /* 0x000fe80003800000 */
[----:B------:R-:W-:Y:S05]  /*b0e0*/  @P1 BRA `(.L_x_65) ;  /* 0x0000000000201947 */ /* 0x000fea0003800000 */
[----:B------:R-:W-:-:S06]  /*b0f0*/  UISETP.NE.AND UP0, UPT, UR48, 0x3, UPT ;  /* 0x000000033000788c */ /* 0x000fcc000bf05270 */
[----:B------:R-:W-:-:S13]  /*b100*/  PLOP3.LUT P2, PT, PT, PT, UP0, 0x80, 0x0 ;  /* 0x000000000000781c */ /* 0x000fda0003f4f008 */
[----:B------:R-:W-:Y:S05]  /*b110*/  @!P2 BRA `(.L_x_66) ;  /* 0x000000000004a947 */ /* 0x000fea0003800000 */
[----:B------:R-:W-:Y:S01]  /*b120*/  BPT.TRAP 0x1 ;  /* 0x000000040000795c */ /* 0x000fe20000300000 */
.L_x_66:
[----:B------:R-:W-:-:S04]  /*b130*/  ULEA UR4, UR36, UR50, 0x3 ;  /* 0x0000003224047291 */ /* 0x000fc8000f8e183f */
[----:B------:R-:W-:-:S04]  /*b140*/  UIADD3 UR4, UR4, 0x50, URZ ;  /* 0x0000005004047890 */ /* 0x000fc8000fffe03f */
[----:B------:R-:W-:-:S09]  /*b150*/  UPRMT UR4, UR51, 0x654, UR4 ;  /* 0x0000065433047896 */ /* 0x000fd20008000004 */
[----:B------:R-:W-:Y:S03]  /*b160*/  SYNCS.ARRIVE.TRANS64.RED.A1T0 RZ, [UR4], RZ ;  /* 0x000000ffffff79a7 */ /* 0x000fe60008100404 */
.L_x_65:
[----:B------:R-:W-:Y:S05]  /*b170*/  BSYNC B0 ;  /* 0x0000000000007941 */ /* 0x000fea0003800000 */
.L_x_64:
[----:B------:R-:W-:Y:S01]  /*b180*/  UIADD3 UR36, UR36, 0x1, URZ ;  /* 0x0000000124247890 */ /* 0x000fe2000fffe03f */
[----:B------:R-:W-:Y:S01]  /*b190*/  BSSY B0, `(.L_x_67) ;  /* 0x0000018000007945 */ /* 0x000fe20003800000 */
[----:B------:R-:W-:Y:S02]  /*b1a0*/  MOV R13, RZ ;  /* 0x000000ff000d7202 */ /* 0x000fe40000000f00 */
[----:B------:R-:W-:-:S04]  /*b1b0*/  UISETP.NE.AND UP0, UPT, UR36, 0x4, UPT ;  /* 0x000000042400788c */ /* 0x000fc8000bf05270 */
[----:B------:R-:W-:Y:S01]  /*b1c0*/  USEL UR36, UR36, URZ, UP0 ;  /* 0x0000003f24247287 */ /* 0x000fe20008000000 */
[----:B------:R-:W-:Y:S11]  /*b1d0*/  @P1 BRA `(.L_x_68) ;  /* 0x00000000004c1947 */ /* 0x000ff60003800000 */
[----:B------:R-:W-:-:S06]  /*b1e0*/  UISETP.NE.AND UP0, UPT, UR48, 0x3, UPT ;  /* 0x000000033000788c */ /* 0x000fcc000bf05270 */
[----:B------:R-:W-:-:S13]  /*b1f0*/  PLOP3.LUT P2, PT, PT, PT, UP0, 0x80, 0x0 ;  /* 0x000000000000781c */ /* 0x000fda0003f4f008 */
[----:B------:R-:W-:Y:S05]  /*b200*/  @!P2 BRA `(.L_x_69) ;  /* 0x000000000004a947 */ /* 0x000fea0003800000 */
[----:B------:R-:W-:Y:S01]  /*b210*/  BPT.TRAP 0x1 ;  /* 0x000000040000795c */ /* 0x000fe20000300000 */
.L_x_69:
[----:B------:R-:W-:Y:S01]  /*b220*/  LEA R13, R3, UR50, 0x3 ;  /* 0x00000032030d7c11 */ /* 0x000fe2000f8e18ff */
[----:B------:R-:W-:Y:S01]  /*b230*/  BSSY B1, `(.L_x_70) ;  /* 0x0000004000017945 */ /* 0x000fe20003800000 */
[----:B-1----:R-:W-:-:S04]  /*b240*/  SHF.L.U32 R20, RZ, 0x1f, RZ ;  /* 0x0000001fff147819 */ /* 0x002fc800000006ff */
[----:B------:R-:W1:Y:S02]  /*b250*/  SYNCS.PHASECHK.TRANS64.TRYWAIT P2, [R13+URZ+0x30], R20 ;  /* 0x000030140d0075a7 */ /* 0x000e64000804017f */
[----:B-1----:R-:W-:Y:S05]  /*b260*/  @!P2 BRA `(.L_x_71) ;  /* 0x000000b00080a947 */ /* 0x002fea0003800000 */
.L_x_357:
[----:B------:R-:W-:Y:S05]  /*b270*/  BSYNC B1 ;  /* 0x0000000000017941 */ /* 0x000fea0003800000 */
.L_x_70:
[C---:B-1----:R-:W-:Y:S01]  /*b280*/  @!P3 LEA R13, R3.reuse, R19, 0xd ;  /* 0x00000013030db211 */ /* 0x042fe200078e68ff */
[----:B------:R-:W-:Y:S05]  /*b290*/  @!P3 WARPSYNC.ALL ;  /* 0x000000000000b948 */ /* 0x000fea0003800000 */
[----:B------:R-:W-:Y:S01]  /*b2a0*/  IADD3 R3, R3, 0x1, RZ ;  /* 0x0000000103037810 */ /* 0x000fe20007ffe0ff */
[----:B------:R1:W2:Y:S03]  /*b2b0*/  @!P3 LDSM.16.M88.4 R4, [R13] ;  /* 0x000000000d04b83b */ /* 0x0002a60000000200 */
[----:B------:R-:W-:-:S04]  /*b2c0*/  ISETP.NE.AND P2, PT, R3, 0x4, PT ;  /* 0x000000040300780c */ /* 0x000fc80003f45270 */
[----:B------:R-:W-:Y:S01]  /*b2d0*/  SEL R3, R3, RZ, P2 ;  /* 0x000000ff03037207 */ /* 0x000fe20001000000 */
[----:B-1----:R-:W-:-:S05]  /*b2e0*/  @!P3 IMAD R13, R18, 0x2, R13 ;  /* 0x00000002120db824 */ /* 0x002fca00078e020d */
[----:B------:R1:W3:Y:S02]  /*b2f0*/  @!P3 LDSM.16.M88.4 R8, [R13] ;  /* 0x000000000d08b83b */ /* 0x0002e40000000200 */
[----:B-1----:R-:W-:-:S07]  /*b300*/  SEL R13, RZ, 0x1, P2 ;  /* 0x00000001ff0d7807 */ /* 0x002fce0001000000 */
.L_x_68:
[----:B------:R-:W-:Y:S05]  /*b310*/  BSYNC B0 ;  /* 0x0000000000007941 */ /* 0x000fea0003800000 */
.L_x_67:
[----:B-1----:R-:W4:Y:S04]  /*b320*/  LDL.LU R20, [R1+0x40] ;  /* 0x0000400001147983 */ /* 0x002f280000300800 */
[----:B------:R-:W5:Y:S04]  /*b330*/  LDL.LU R38, [R1+0x44] ;  /* 0x0000440001267983 */ /* 0x000f680000300800 */
[----:B------:R-:W3:Y:S04]  /*b340*/  LDL.LU R23, [R1+0x48] ;  /* 0x0000480001177983 */ /* 0x000ee80000300800 */
        /* <DEDUP_REMOVED lines=12> */
[----:B------:R-:W3:Y:S01]  /*b410*/  LDL.LU R32, [R1+0x7c] ;  /* 0x00007c0001207983 */ /* 0x000ee20000300800 */
[----:B------:R-:W-:Y:S05]  /*b420*/  WARPSYNC.ALL ;  /* 0x0000000000007948 */ /* 0x000fea0003800000 */
[----:B------:R-:W-:Y:S01]  /*b430*/  BSSY B0, `(.L_x_72) ;  /* 0x000004c000007945 */ /* 0x000fe20003800000 */
[----:B----4-:R-:W-:Y:S01]  /*b440*/  FFMA R21, R17, R20, R2 ;  /* 0x0000001411157223 */ /* 0x010fe20000000002 */
[----:B--2---:R-:W-:-:S05]  /*b450*/  HADD2.F32 R20, -RZ, R4.H0_H0 ;  /* 0x20000004ff147230 */ /* 0x004fca0000004100 */
[----:B------:R-:W-:Y:S01]  /*b460*/  FFMA R22, R20, R16, R21 ;  /* 0x0000001014167223 */ /* 0x000fe20000000015 */
[----:B------:R-:W-:Y:S02]  /*b470*/  HADD2.F32 R20, -RZ, R4.H1_H1 ;  /* 0x30000004ff147230 */ /* 0x000fe40000004100 */
[----:B-----5:R-:W-:-:S04]  /*b480*/  FFMA R21, R17, R38, R2 ;  /* 0x0000002611157223 */ /* 0x020fc80000000002 */
[----:B------:R-:W-:Y:S01]  /*b490*/  FFMA R20, R20, R16, R21 ;  /* 0x0000001014147223 */ /* 0x000fe20000000015 */
[----:B------:R-:W-:-:S04]  /*b4a0*/  HADD2.F32 R21, -RZ, R5.H0_H0 ;  /* 0x20000005ff157230 */ /* 0x000fc80000004100 */
[----:B------:R-:W-:Y:S01]  /*b4b0*/  F2FP.RELU.F16.F32.PACK_AB R20, R20, R22 ;  /* 0x000000161414723e */ /* 0x000fe200000008ff */
[----:B---3--:R-:W-:-:S04]  /*b4c0*/  FFMA R22, R17, R23, R12 ;  /* 0x0000001711167223 */ /* 0x008fc8000000000c */
[----:B------:R-:W-:Y:S01]  /*b4d0*/  FFMA R23, R21, R16, R22 ;  /* 0x0000001015177223 */ /* 0x000fe20000000016 */
[----:B------:R-:W-:Y:S02]  /*b4e0*/  HADD2.F32 R21, -RZ, R5.H1_H1 ;  /* 0x30000005ff157230 */ /* 0x000fe40000004100 */
[----:B------:R-:W-:-:S04]  /*b4f0*/  FFMA R22, R17, R37, R12 ;  /* 0x0000002511167223 */ /* 0x000fc8000000000c */
[----:B------:R-:W-:Y:S01]  /*b500*/  FFMA R21, R21, R16, R22 ;  /* 0x0000001015157223 */ /* 0x000fe20000000016 */
[----:B------:R-:W-:-:S04]  /*b510*/  HADD2.F32 R22, -RZ, R6.H0_H0 ;  /* 0x20000006ff167230 */ /* 0x000fc80000004100 */
[----:B------:R-:W-:Y:S01]  /*b520*/  F2FP.RELU.F16.F32.PACK_AB R21, R21, R23 ;  /* 0x000000171515723e */ /* 0x000fe200000008ff */
[----:B------:R-:W-:-:S04]  /*b530*/  FFMA R23, R17, R26, R2 ;  /* 0x0000001a11177223 */ /* 0x000fc80000000002 */
[----:B------:R-:W-:Y:S01]  /*b540*/  FFMA R26, R22, R16, R23 ;  /* 0x00000010161a7223 */ /* 0x000fe20000000017 */
[----:B------:R-:W-:Y:S02]  /*b550*/  HADD2.F32 R22, -RZ, R6.H1_H1 ;  /* 0x30000006ff167230 */ /* 0x000fe40000004100 */
[----:B------:R-:W-:-:S04]  /*b560*/  FFMA R23, R17, R25, R2 ;  /* 0x0000001911177223 */ /* 0x000fc80000000002 */
[----:B------:R-:W-:Y:S01]  /*b570*/  FFMA R25, R22, R16, R23 ;  /* 0x0000001016197223 */ /* 0x000fe20000000017 */
[----:B------:R-:W-:Y:S02]  /*b580*/  HADD2.F32 R22, -RZ, R7.H0_H0 ;  /* 0x20000007ff167230 */ /* 0x000fe40000004100 */
[----:B------:R-:W-:-:S04]  /*b590*/  FFMA R23, R17, R24, R12 ;  /* 0x0000001811177223 */ /* 0x000fc8000000000c */
[----:B------:R-:W-:Y:S01]  /*b5a0*/  FFMA R24, R22, R16, R23 ;  /* 0x0000001016187223 */ /* 0x000fe20000000017 */
[----:B------:R-:W-:Y:S02]  /*b5b0*/  HADD2.F32 R22, -RZ, R7.H1_H1 ;  /* 0x30000007ff167230 */ /* 0x000fe40000004100 */
[----:B------:R-:W-:-:S04]  /*b5c0*/  FFMA R23, R17, R36, R12 ;  /* 0x0000002411177223 */ /* 0x000fc8000000000c */
[----:B------:R-:W-:Y:S01]  /*b5d0*/  FFMA R23, R22, R16, R23 ;  /* 0x0000001016177223 */ /* 0x000fe20000000017 */
[----:B------:R-:W-:-:S04]  /*b5e0*/  F2FP.RELU.F16.F32.PACK_AB R22, R25, R26 ;  /* 0x0000001a1916723e */ /* 0x000fc800000008ff */
[----:B------:R-:W-:-:S05]  /*b5f0*/  F2FP.RELU.F16.F32.PACK_AB R23, R23, R24 ;  /* 0x000000181717723e */ /* 0x000fca00000008ff */
[----:B------:R1:W-:Y:S02]  /*b600*/  STSM.16.M88.4 [R15+0x4200], R20 ;  /* 0x004200140f007844 */ /* 0x0003e40000000200 */
[--C-:B-1----:R-:W-:Y:S02]  /*b610*/  HADD2.F32 R21, -RZ, R8.reuse.H0_H0 ;  /* 0x20000008ff157230 */ /* 0x102fe40000004100 */
[C-C-:B------:R-:W-:Y:S01]  /*b620*/  FFMA R23, R17.reuse, R31, R2.reuse ;  /* 0x0000001f11177223 */ /* 0x140fe20000000002 */
[----:B------:R-:W-:Y:S02]  /*b630*/  HADD2.F32 R20, -RZ, R8.H1_H1 ;  /* 0x30000008ff147230 */ /* 0x000fe40000004100 */
[----:B------:R-:W-:Y:S01]  /*b640*/  FFMA R22, R17, R29, R2 ;  /* 0x0000001d11167223 */ /* 0x000fe20000000002 */
[-C--:B------:R-:W-:Y:S01]  /*b650*/  FFMA R31, R21, R16.reuse, R23 ;  /* 0x00000010151f7223 */ /* 0x080fe20000000017 */
[--C-:B------:R-:W-:Y:S02]  /*b660*/  HADD2.F32 R21, -RZ, R9.reuse.H0_H0 ;  /* 0x20000009ff157230 */ /* 0x100fe40000004100 */
[----:B------:R-:W-:Y:S01]  /*b670*/  FFMA R29, R20, R16, R22 ;  /* 0x00000010141d7223 */ /* 0x000fe20000000016 */
[----:B------:R-:W-:Y:S01]  /*b680*/  FFMA R23, R17, R28, R12 ;  /* 0x0000001c11177223 */ /* 0x000fe2000000000c */
[----:B------:R-:W-:-:S02]  /*b690*/  HADD2.F32 R20, -RZ, R9.H1_H1 ;  /* 0x30000009ff147230 */ /* 0x000fc40000004100 */
[----:B------:R-:W-:Y:S01]  /*b6a0*/  FFMA R22, R17, R27, R12 ;  /* 0x0000001b11167223 */ /* 0x000fe2000000000c */
[-C--:B------:R-:W-:Y:S01]  /*b6b0*/  FFMA R28, R21, R16.reuse, R23 ;  /* 0x00000010151c7223 */ /* 0x080fe20000000017 */
[--C-:B------:R-:W-:Y:S02]  /*b6c0*/  HADD2.F32 R21, -RZ, R10.reuse.H0_H0 ;  /* 0x2000000aff157230 */ /* 0x100fe40000004100 */
[----:B------:R-:W-:Y:S01]  /*b6d0*/  FFMA R27, R20, R16, R22 ;  /* 0x00000010141b7223 */ /* 0x000fe20000000016 */
[C-C-:B------:R-:W-:Y:S01]  /*b6e0*/  FFMA R23, R17.reuse, R35, R2.reuse ;  /* 0x0000002311177223 */ /* 0x140fe20000000002 */
[----:B------:R-:W-:Y:S02]  /*b6f0*/  HADD2.F32 R20, -RZ, R10.H1_H1 ;  /* 0x3000000aff147230 */ /* 0x000fe40000004100 */
[----:B------:R-:W-:Y:S01]  /*b700*/  FFMA R22, R17, R34, R2 ;  /* 0x0000002211167223 */ /* 0x000fe20000000002 */
[----:B------:R-:W-:Y:S01]  /*b710*/  FFMA R26, R21, R16, R23 ;  /* 0x00000010151a7223 */ /* 0x000fe20000000017 */
[----:B------:R-:W-:-:S02]  /*b720*/  HADD2.F32 R21, -RZ, R11.H0_H0 ;  /* 0x2000000bff157230 */ /* 0x000fc40000004100 */
[----:B------:R-:W-:Y:S01]  /*b730*/  FFMA R25, R20, R16, R22 ;  /* 0x0000001014197223 */ /* 0x000fe20000000016 */
[C-C-:B------:R-:W-:Y:S01]  /*b740*/  FFMA R23, R17.reuse, R33, R12.reuse ;  /* 0x0000002111177223 */ /* 0x140fe2000000000c */
[----:B------:R-:W-:Y:S02]  /*b750*/  HADD2.F32 R20, -RZ, R11.H1_H1 ;  /* 0x3000000bff147230 */ /* 0x000fe40000004100 */
[----:B------:R-:W-:Y:S01]  /*b760*/  FFMA R22, R17, R32, R12 ;  /* 0x0000002011167223 */ /* 0x000fe2000000000c */
[----:B------:R-:W-:Y:S01]  /*b770*/  FFMA R24, R21, R16, R23 ;  /* 0x0000001015187223 */ /* 0x000fe20000000017 */
[----:B------:R-:W-:Y:S02]  /*b780*/  F2FP.RELU.F16.F32.PACK_AB R21, R27, R28 ;  /* 0x0000001c1b15723e */ /* 0x000fe400000008ff */
[----:B------:R-:W-:Y:S01]  /*b790*/  FFMA R23, R20, R16, R22 ;  /* 0x0000001014177223 */ /* 0x000fe20000000016 */
[----:B------:R-:W-:Y:S02]  /*b7a0*/  F2FP.RELU.F16.F32.PACK_AB R20, R29, R31 ;  /* 0x0000001f1d14723e */ /* 0x000fe400000008ff */
[----:B------:R-:W-:-:S02]  /*b7b0*/  F2FP.RELU.F16.F32.PACK_AB R22, R25, R26 ;  /* 0x0000001a1916723e */ /* 0x000fc400000008ff */
        /* <DEDUP_REMOVED lines=19> */
.L_x_73:
[----:B------:R-:W-:Y:S05]  /*b8f0*/  BSYNC B0 ;  /* 0x0000000000007941 */ /* 0x000fea0003800000 */
.L_x_72:
        /* <DEDUP_REMOVED lines=9> */
.L_x_76:
[----:B------:R-:W-:-:S04]  /*b990*/  ULEA UR4, UR36, UR50, 0x3 ;  /* 0x0000003224047291 */ /* 0x000fc8000f8e183f */
[----:B------:R-:W-:-:S04]  /*b9a0*/  UIADD3 UR4, UR4, 0x50, URZ ;  /* 0x0000005004047890 */ /* 0x000fc8000fffe03f */
[----:B------:R-:W-:-:S09]  /*b9b0*/  UPRMT UR4, UR51, 0x654, UR4 ;  /* 0x0000065433047896 */ /* 0x000fd20008000004 */
[----:B------:R-:W-:Y:S03]  /*b9c0*/  SYNCS.ARRIVE.TRANS64.RED.A1T0 RZ, [UR4], RZ ;  /* 0x000000ffffff79a7 */ /* 0x000fe60008100404 */
.L_x_75:
[----:B------:R-:W-:Y:S05]  /*b9d0*/  BSYNC B0 ;  /* 0x0000000000007941 */ /* 0x000fea0003800000 */
.L_x_74:
[----:B------:R-:W-:Y:S01]  /*b9e0*/  UIADD3 UR4, UR36, 0x1, URZ ;  /* 0x0000000124047890 */ /* 0x000fe2000fffe03f */
[----:B------:R-:W-:Y:S03]  /*b9f0*/  BSSY B0, `(.L_x_77) ;  /* 0x0000018000007945 */ /* 0x000fe60003800000 */
[----:B------:R-:W-:-:S04]  /*ba00*/  UISETP.NE.AND UP0, UPT, UR4, 0x4, UPT ;  /* 0x000000040400788c */ /* 0x000fc8000bf05270 */
[----:B------:R-:W-:Y:S01]  /*ba10*/  USEL UR8, UR4, URZ, UP0 ;  /* 0x0000003f04087287 */ /* 0x000fe20008000000 */
[----:B------:R-:W-:Y:S11]  /*ba20*/  @P1 BRA `(.L_x_78) ;  /* 0x0000000000501947 */ /* 0x000ff60003800000 */
[----:B------:R-:W-:-:S06]  /*ba30*/  UISETP.NE.AND UP0, UPT, UR48, 0x3, UPT ;  /* 0x000000033000788c */ /* 0x000fcc000bf05270 */
[----:B------:R-:W-:-:S13]  /*ba40*/  PLOP3.LUT P2, PT, PT, PT, UP0, 0x80, 0x0 ;  /* 0x000000000000781c */ /* 0x000fda0003f4f008 */
[----:B------:R-:W-:Y:S05]  /*ba50*/  @!P2 BRA `(.L_x_79) ;  /* 0x000000000004a947 */ /* 0x000fea0003800000 */
[----:B------:R-:W-:Y:S01]  /*ba60*/  BPT.TRAP 0x1 ;  /* 0x000000040000795c */ /* 0x000fe20000300000 */
.L_x_79:
[----:B-1----:R-:W-:Y:S01]  /*ba70*/  LEA R20, R3, UR50, 0x3 ;  /* 0x0000003203147c11 */ /* 0x002fe2000f8e18ff */
[----:B------:R-:W-:Y:S01]  /*ba80*/  BSSY B1, `(.L_x_80) ;  /* 0x0000004000017945 */ /* 0x000fe20003800000 */
[----:B------:R-:W-:-:S04]  /*ba90*/  SHF.L.U32 R21, R13, 0x1f, RZ ;  /* 0x0000001f0d157819 */ /* 0x000fc800000006ff */
[----:B------:R-:W1:Y:S02]  /*baa0*/  SYNCS.PHASECHK.TRANS64.TRYWAIT P2, [R20+URZ+0x30], R21 ;  /* 0x00003015140075a7 */ /* 0x000e64000804017f */
[----:B-1----:R-:W-:Y:S05]  /*bab0*/  @!P2 BRA `(.L_x_81) ;  /* 0x000000a80080a947 */ /* 0x002fea0003800000 */
.L_x_358:
[----:B------:R-:W-:Y:S05]  /*bac0*/  BSYNC B1 ;  /* 0x0000000000017941 */ /* 0x000fea0003800000 */
.L_x_80:
[C---:B-1----:R-:W-:Y:S01]  /*bad0*/  @!P3 LEA R20, R3.reuse, R19, 0xd ;  /* 0x000000130314b211 */ /* 0x042fe200078e68ff */
[----:B------:R-:W-:Y:S01]  /*bae0*/  VIADD R3, R3, 0x1 ;  /* 0x0000000103037836 */ /* 0x000fe20000000000 */
[----:B------:R-:W-:Y:S05]  /*baf0*/  @!P3 WARPSYNC.ALL ;  /* 0x000000000000b948 */ /* 0x000fea0003800000 */
[----:B------:R1:W2:Y:S01]  /*bb00*/  @!P3 LDSM.16.M88.4 R4, [R20] ;  /* 0x000000001404b83b */ /* 0x0002a20000000200 */
[----:B------:R-:W-:-:S04]  /*bb10*/  ISETP.NE.AND P2, PT, R3, 0x4, PT ;  /* 0x000000040300780c */ /* 0x000fc80003f45270 */
[----:B------:R-:W-:Y:S02]  /*bb20*/  SEL R3, R3, RZ, P2 ;  /* 0x000000ff03037207 */ /* 0x000fe40001000000 */
[----:B-1----:R-:W-:-:S05]  /*bb30*/  @!P3 LEA R20, R18, R20, 0x1 ;  /* 0x000000141214b211 */ /* 0x002fca00078e08ff */
[----:B------:R1:W3:Y:S02]  /*bb40*/  @!P3 LDSM.16.M88.4 R8, [R20] ;  /* 0x000000001408b83b */ /* 0x0002e40000000200 */
[----:B-1----:R-:W-:-:S04]  /*bb50*/  SEL R20, RZ, 0x1, P2 ;  /* 0x00000001ff147807 */ /* 0x002fc80001000000 */
[----:B------:R-:W-:-:S07]  /*bb60*/  LOP3.LUT R13, R13, R20, RZ, 0x3c, !PT ;  /* 0x000000140d0d7212 */ /* 0x000fce00078e3cff */
.L_x_78:
[----:B------:R-:W-:Y:S05]  /*bb70*/  BSYNC B0 ;  /* 0x0000000000007941 */ /* 0x000fea0003800000 */
.L_x_77:
[----:B-12---:R-:W-:Y:S02]  /*bb80*/  HADD2.F32 R22, -RZ, R6.H0_H0 ;  /* 0x20000006ff167230 */ /* 0x006fe40000004100 */
[C-C-:B------:R-:W-:Y:S01]  /*bb90*/  FFMA R44, R17.reuse, R44, R14.reuse ;  /* 0x0000002c112c7223 */ /* 0x140fe2000000000e */
[C-C-:B------:R-:W-:Y:S01]  /*bba0*/  FFMA R45, R17.reuse, R45, R14.reuse ;  /* 0x0000002d112d7223 */ /* 0x140fe2000000000e */
[----:B------:R-:W-:Y:S02]  /*bbb0*/  HADD2.F32 R20, -RZ, R4.H0_H0 ;  /* 0x20000004ff147230 */ /* 0x000fe40000004100 */
[C---:B------:R-:W-:Y:S01]  /*bbc0*/  FFMA R40, R17.reuse, R40, R14 ;  /* 0x0000002811287223 */ /* 0x040fe2000000000e */
[----:B------:R-:W-:Y:S01]  /*bbd0*/  FFMA R44, R22, R16, R44 ;  /* 0x00000010162c7223 */ /* 0x000fe2000000002c */
[----:B------:R-:W-:Y:S02]  /*bbe0*/  HADD2.F32 R22, -RZ, R6.H1_H1 ;  /* 0x30000006ff167230 */ /* 0x000fe40000004100 */
[----:B------:R-:W-:Y:S01]  /*bbf0*/  FFMA R42, R17, R42, R0 ;  /* 0x0000002a112a7223 */ /* 0x000fe20000000000 */
[----:B------:R-:W-:-:S02]  /*bc00*/  HADD2.F32 R21, -RZ, R5.H0_H0 ;  /* 0x20000005ff157230 */ /* 0x000fc40000004100 */
[----:B------:R-:W-:Y:S01]  /*bc10*/  FFMA R23, R17, R46, R0 ;  /* 0x0000002e11177223 */ /* 0x000fe20000000000 */
[-C--:B------:R-:W-:Y:S01]  /*bc20*/  FFMA R40, R20, R16.reuse, R40 ;  /* 0x0000001014287223 */ /* 0x080fe20000000028 */
[-C--:B------:R-:W-:Y:S01]  /*bc30*/  FFMA R45, R22, R16.reuse, R45 ;  /* 0x00000010162d7223 */ /* 0x080fe2000000002d */
[----:B------:R-:W-:Y:S02]  /*bc40*/  HADD2.F32 R22, -RZ, R7.H0_H0 ;  /* 0x20000007ff167230 */ /* 0x000fe40000004100 */
[-C--:B------:R-:W-:Y:S01]  /*bc50*/  FFMA R42, R21, R16.reuse, R42 ;  /* 0x00000010152a7223 */ /* 0x080fe2000000002a */
[----:B------:R-:W-:Y:S02]  /*bc60*/  HADD2.F32 R20, -RZ, R4.H1_H1 ;  /* 0x30000004ff147230 */ /* 0x000fe40000004100 */
[----:B------:R-:W-:Y:S01]  /*bc70*/  FFMA R41, R17, R41, R14 ;  /* 0x0000002911297223 */ /* 0x000fe2000000000e */
[----:B------:R-:W-:Y:S02]  /*bc80*/  HADD2.F32 R21, -RZ, R5.H1_H1 ;  /* 0x30000005ff157230 */ /* 0x000fe40000004100 */
[----:B------:R-:W-:Y:S01]  /*bc90*/  FFMA R23, R22, R16, R23 ;  /* 0x0000001016177223 */ /* 0x000fe20000000017 */
[----:B------:R-:W-:-:S02]  /*bca0*/  HADD2.F32 R22, -RZ, R7.H1_H1 ;  /* 0x30000007ff167230 */ /* 0x000fc40000004100 */
[C-C-:B------:R-:W-:Y:S01]  /*bcb0*/  FFMA R43, R17.reuse, R43, R0.reuse ;  /* 0x0000002b112b7223 */ /* 0x140fe20000000000 */
[----:B------:R-:W-:Y:S01]  /*bcc0*/  FFMA R47, R17, R47, R0 ;  /* 0x0000002f112f7223 */ /* 0x000fe20000000000 */
[-C--:B------:R-:W-:Y:S01]  /*bcd0*/  FFMA R20, R20, R16.reuse, R41 ;  /* 0x0000001014147223 */ /* 0x080fe20000000029 */
[----:B------:R-:W-:Y:S05]  /*bce0*/  WARPSYNC.ALL ;  /* 0x0000000000007948 */ /* 0x000fea0003800000 */
[-C--:B------:R-:W-:Y:S01]  /*bcf0*/  FFMA R21, R21, R16.reuse, R43 ;  /* 0x0000001015157223 */ /* 0x080fe2000000002b */
[----:B------:R-:W-:Y:S01]  /*bd00*/  FFMA R47, R22, R16, R47 ;  /* 0x00000010162f7223 */ /* 0x000fe2000000002f */
[----:B------:R-:W-:Y:S01]  /*bd10*/  F2FP.RELU.F16.F32.PACK_AB R20, R20, R40 ;  /* 0x000000281414723e */ /* 0x000fe200000008ff */
[--C-:B---3--:R-:W-:Y:S01]  /*bd20*/  HADD2.F32 R25, -RZ, R9.reuse.H0_H0 ;  /* 0x20000009ff197230 */ /* 0x108fe20000004100 */
[----:B------:R-:W-:Y:S01]  /*bd30*/  F2FP.RELU.F16.F32.PACK_AB R22, R45, R44 ;  /* 0x0000002c2d16723e */ /* 0x000fe200000008ff */
[----:B------:R-:W-:Y:S01]  /*bd40*/  HADD2.F32 R24, -RZ, R9.H1_H1 ;  /* 0x30000009ff187230 */ /* 0x000fe20000004100 */
[----:B------:R-:W-:Y:S01]  /*bd50*/  F2FP.RELU.F16.F32.PACK_AB R21, R21, R42 ;  /* 0x0000002a1515723e */ /* 0x000fe200000008ff */
[--C-:B------:R-:W-:Y:S01]  /*bd60*/  HADD2.F32 R27, -RZ, R10.reuse.H0_H0 ;  /* 0x2000000aff1b7230 */ /* 0x100fe20000004100 */
[----:B------:R-:W-:Y:S01]  /*bd70*/  F2FP.RELU.F16.F32.PACK_AB R23, R47, R23 ;  /* 0x000000172f17723e */ /* 0x000fe200000008ff */
[----:B------:R-:W-:Y:S01]  /*bd80*/  HADD2.F32 R26, -RZ, R10.H1_H1 ;  /* 0x3000000aff1a7230 */ /* 0x000fe20000004100 */
[----:B------:R-:W-:Y:S01]  /*bd90*/  BSSY B0, `(.L_x_82) ;  /* 0x000002c000007945 */ /* 0x000fe20003800000 */
[----:B------:R-:W-:-:S02]  /*bda0*/  HADD2.F32 R31, -RZ, R11.H0_H0 ;  /* 0x2000000bff1f7230 */ /* 0x000fc40000004100 */
[----:B------:R1:W-:Y:S01]  /*bdb0*/  STSM.16.M88.4 [R15+0x6200], R20 ;  /* 0x006200140f007844 */ /* 0x0003e20000000200 */
[----:B------:R-:W-:Y:S02]  /*bdc0*/  HADD2.F32 R28, -RZ, R11.H1_H1 ;  /* 0x3000000bff1c7230 */ /* 0x000fe40000004100 */
[--C-:B-1----:R-:W-:Y:S02]  /*bdd0*/  HADD2.F32 R23, -RZ, R8.reuse.H0_H0 ;  /* 0x20000008ff177230 */ /* 0x102fe40000004100 */
[C-C-:B------:R-:W-:Y:S01]  /*bde0*/  FFMA R21, R17.reuse, R48, R14.reuse ;  /* 0x0000003011157223 */ /* 0x140fe2000000000e */
[----:B------:R-:W-:Y:S02]  /*bdf0*/  HADD2.F32 R22, -RZ, R8.H1_H1 ;  /* 0x30000008ff167230 */ /* 0x000fe40000004100 */
[----:B------:R-:W-:Y:S01]  /*be00*/  FFMA R20, R17, R49, R14 ;  /* 0x0000003111147223 */ /* 0x000fe2000000000e */
[----:B------:R-:W-:Y:S01]  /*be10*/  FFMA R21, R23, R16, R21 ;  /* 0x0000001017157223 */ /* 0x000fe20000000015 */
[----:B------:R-:W-:-:S02]  /*be20*/  FFMA R23, R17, R50, R0 ;  /* 0x0000003211177223 */ /* 0x000fc40000000000 */
[-C--:B------:R-:W-:Y:S01]  /*be30*/  FFMA R20, R22, R16.reuse, R20 ;  /* 0x0000001016147223 */ /* 0x080fe20000000014 */
[----:B------:R-:W-:Y:S01]  /*be40*/  FFMA R22, R17, R51, R0 ;  /* 0x0000003311167223 */ /* 0x000fe20000000000 */
[----:B------:R-:W-:Y:S01]  /*be50*/  FFMA R23, R25, R16, R23 ;  /* 0x0000001019177223 */ /* 0x000fe20000000017 */
[C---:B------:R-:W-:Y:S02]  /*be60*/  FFMA R25, R17.reuse, R52, R14 ;  /* 0x0000003411197223 */ /* 0x040fe4000000000e */
[-C--:B------:R-:W-:Y:S01]  /*be70*/  FFMA R22, R24, R16.reuse, R22 ;  /* 0x0000001018167223 */ /* 0x080fe20000000016 */
[----:B------:R-:W-:Y:S01]  /*be80*/  FFMA R24, R17, R53, R14 ;  /* 0x0000003511187223 */ /* 0x000fe2000000000e */
[----:B------:R-:W-:Y:S01]  /*be90*/  F2FP.RELU.F16.F32.PACK_AB R20, R20, R21 ;  /* 0x000000151414723e */ /* 0x000fe200000008ff */
[-C--:B------:R-:W-:Y:S01]  /*bea0*/  FFMA R25, R27, R16.reuse, R25 ;  /* 0x000000101b197223 */ /* 0x080fe20000000019 */
[C---:B------:R-:W-:Y:S01]  /*beb0*/  FFMA R27, R17.reuse, R55, R0 ;  /* 0x00000037111b7223 */ /* 0x040fe20000000000 */
[----:B------:R-:W-:Y:S01]  /*bec0*/  FFMA R24, R26, R16, R24 ;  /* 0x000000101a187223 */ /* 0x000fe20000000018 */
[----:B------:R-:W-:Y:S01]  /*bed0*/  FFMA R26, R17, R54, R0 ;  /* 0x00000036111a7223 */ /* 0x000fe20000000000 */
[----:B------:R-:W-:Y:S01]  /*bee0*/  F2FP.RELU.F16.F32.PACK_AB R21, R22, R23 ;  /* 0x000000171615723e */ /* 0x000fe200000008ff */
[----:B------:R-:W-:-:S02]  /*bef0*/  FFMA R27, R28, R16, R27 ;  /* 0x000000101c1b7223 */ /* 0x000fc4000000001b */
        /* <DEDUP_REMOVED lines=15> */
[----:B------:R-:W-:Y:S02]  /*bff0*/  UIADD3 UR4, UR50, 0x6200, URZ ;  /* 0x0000620032047890 */ /* 0x000fe4000fffe03f */
[----:B------:R-:W-:Y:S01]  /*c000*/  UIADD3.X UR11, URZ, UR39, URZ, UP0, !UPT ;  /* 0x000000273f0b7290 */ /* 0x000fe200087fe43f */
[----:B------:R-:W-:-:S08]  /*c010*/  UMOV UR7, UR47 ;  /* 0x0000002f00077c82 */ /* 0x000fd00008000000 */
[----:B------:R2:W-:Y:S01]  /*c020*/  UTMASTG.3D [UR4], [UR10] ;  /* 0x000000040a0073b5 */ /* 0x0005e20008010000 */
[----:B------:R0:W-:Y:S01]  /*c030*/  UTMACMDFLUSH ;  /* 0x00000000000079b7 */ /* 0x0001e20000000000 */
[----:B--2---:R-:W-:-:S04]  /*c040*/  DEPBAR.LE SB0, 0x1 ;  /* 0x000080400000791a */ /* 0x004fc80000000000 */
.L_x_83:
[----:B------:R-:W-:Y:S05]  /*c050*/  BSYNC B0 ;  /* 0x0000000000007941 */ /* 0x000fea0003800000 */
.L_x_82:
[----:B-1----:R-:W-:Y:S01]  /*c060*/  IADD3 R21, R15, 0x6200, RZ ;  /* 0x000062000f157810 */ /* 0x002fe20007ffe0ff */
[----:B------:R-:W-:Y:S03]  /*c070*/  BAR.SYNC.DEFER_BLOCKING 0x1, 0x100 ;  /* 0x0044000000007b1d */ /* 0x000fe60000010000 */
[----:B------:R-:W-:-:S03]  /*c080*/  LEA R28, R18, R21, 0x1 ;  /* 0x00000015121c7211 */ /* 0x000fc600078e08ff */
[----:B------:R-:W-:Y:S04]  /*c090*/  BSSY B0, `(.L_x_84) ;  /* 0x000000a000007945 */ /* 0x000fe80003800000 */
[----:B------:R-:W-:Y:S05]  /*c0a0*/  @P1 BRA `(.L_x_85) ;  /* 0x0000000000201947 */ /* 0x000fea0003800000 */
[----:B------:R-:W-:-:S06]  /*c0b0*/  UISETP.NE.AND UP0, UPT, UR48, 0x3, UPT ;  /* 0x000000033000788c */ /* 0x000fcc000bf05270 */
[----:B------:R-:W-:-:S13]  /*c0c0*/  PLOP3.LUT P2, PT, PT, PT, UP0, 0x80, 0x0 ;  /* 0x000000000000781c */ /* 0x000fda0003f4f008 */
[----:B------:R-:W-:Y:S05]  /*c0d0*/  @!P2 BRA `(.L_x_86) ;  /* 0x000000000004a947 */ /* 0x000fea0003800000 */
[----:B------:R-:W-:Y:S01]  /*c0e0*/  BPT.TRAP 0x1 ;  /* 0x000000040000795c */ /* 0x000fe20000300000 */
.L_x_86:
[----:B------:R-:W-:-:S04]  /*c0f0*/  ULEA UR4, UR8, UR50, 0x3 ;  /* 0x0000003208047291 */ /* 0x000fc8000f8e183f */
[----:B------:R-:W-:-:S04]  /*c100*/  UIADD3 UR4, UR4, 0x50, URZ ;  /* 0x0000005004047890 */ /* 0x000fc8000fffe03f */
[----:B------:R-:W-:-:S09]  /*c110*/  UPRMT UR4, UR51, 0x654, UR4 ;  /* 0x0000065433047896 */ /* 0x000fd20008000004 */
[----:B------:R-:W-:Y:S03]  /*c120*/  SYNCS.ARRIVE.TRANS64.RED.A1T0 RZ, [UR4], RZ ;  /* 0x000000ffffff79a7 */ /* 0x000fe60008100404 */
.L_x_85:
[----:B------:R-:W-:Y:S05]  /*c130*/  BSYNC B0 ;  /* 0x0000000000007941 */ /* 0x000fea0003800000 */
.L_x_84:
        /* <DEDUP_REMOVED lines=9> */
.L_x_89:
[----:B------:R-:W-:Y:S01]  /*c1d0*/  LEA R20, R3, UR50, 0x3 ;  /* 0x0000003203147c11 */ /* 0x000fe2000f8e18ff */
[----:B------:R-:W-:Y:S01]  /*c1e0*/  BSSY B1, `(.L_x_90) ;  /* 0x0000004000017945 */ /* 0x000fe20003800000 */
[----:B------:R-:W-:-:S04]  /*c1f0*/  SHF.L.U32 R21, R13, 0x1f, RZ ;  /* 0x0000001f0d157819 */ /* 0x000fc800000006ff */
[----:B------:R-:W1:Y:S02]  /*c200*/  SYNCS.PHASECHK.TRANS64.TRYWAIT P2, [R20+URZ+0x30], R21 ;  /* 0x00003015140075a7 */ /* 0x000e64000804017f */
[----:B-1----:R-:W-:Y:S05]  /*c210*/  @!P2 BRA `(.L_x_91) ;  /* 0x000000a000bca947 */ /* 0x002fea0003800000 */
.L_x_359:
[----:B------:R-:W-:Y:S05]  /*c220*/  BSYNC B1 ;  /* 0x0000000000017941 */ /* 0x000fea0003800000 */
.L_x_90:
[C---:B-1----:R-:W-:Y:S01]  /*c230*/  @!P3 IMAD R21, R3.reuse, 0x2000, R19 ;  /* 0x000020000315b824 */ /* 0x042fe200078e0213 */
[----:B------:R-:W-:Y:S05]  /*c240*/  @!P3 WARPSYNC.ALL ;  /* 0x000000000000b948 */ /* 0x000fea0003800000 */
[----:B------:R-:W-:Y:S01]  /*c250*/  @!P3 LEA R20, R18, R21, 0x1 ;  /* 0x000000151214b211 */ /* 0x000fe200078e08ff */
[----:B------:R1:W2:Y:S01]  /*c260*/  @!P3 LDSM.16.M88.4 R4, [R21] ;  /* 0x000000001504b83b */ /* 0x0002a20000000200 */
[----:B------:R-:W-:-:S03]  /*c270*/  IADD3 R3, R3, 0x1, RZ ;  /* 0x0000000103037810 */ /* 0x000fc60007ffe0ff */
[----:B------:R1:W3:Y:S01]  /*c280*/  @!P3 LDSM.16.M88.4 R8, [R20] ;  /* 0x000000001408b83b */ /* 0x0002e20000000200 */
[----:B------:R-:W-:-:S04]  /*c290*/  ISETP.NE.AND P2, PT, R3, 0x4, PT ;  /* 0x000000040300780c */ /* 0x000fc80003f45270 */
[----:B------:R-:W-:Y:S02]  /*c2a0*/  SEL R22, RZ, 0x1, P2 ;  /* 0x00000001ff167807 */ /* 0x000fe40001000000 */
[----:B------:R-:W-:Y:S02]  /*c2b0*/  SEL R3, R3, RZ, P2 ;  /* 0x000000ff03037207 */ /* 0x000fe40001000000 */
[----:B-1----:R-:W-:-:S07]  /*c2c0*/  LOP3.LUT R13, R13, R22, RZ, 0x3c, !PT ;  /* 0x000000160d0d7212 */ /* 0x002fce00078e3cff */
.L_x_88:
[----:B------:R-:W-:Y:S05]  /*c2d0*/  BSYNC B0 ;  /* 0x0000000000007941 */ /* 0x000fea0003800000 */
.L_x_87:
[----:B------:R-:W4:Y:S04]  /*c2e0*/  LDL.LU R21, [R1+0x80] ;  /* 0x0000800001157983 */ /* 0x000f280000300800 */
        /* <DEDUP_REMOVED lines=15> */
[--C-:B--2---:R-:W-:Y:S01]  /*c3e0*/  HADD2.F32 R22, -RZ, R4.reuse.H1_H1 ;  /* 0x30000004ff167230 */ /* 0x104fe20000004100 */
[----:B------:R-:W-:Y:S05]  /*c3f0*/  WARPSYNC.ALL ;  /* 0x0000000000007948 */ /* 0x000fea0003800000 */
[----:B------:R-:W-:Y:S01]  /*c400*/  BSSY B0, `(.L_x_92) ;  /* 0x000004b000007945 */ /* 0x000fe20003800000 */
[C-C-:B----4-:R-:W-:Y:S01]  /*c410*/  FFMA R21, R17.reuse, R21, R2.reuse ;  /* 0x0000001511157223 */ /* 0x150fe20000000002 */
[----:B-----5:R-:W-:Y:S01]  /*c420*/  FFMA R23, R17, R20, R2 ;  /* 0x0000001411177223 */ /* 0x020fe20000000002 */
[----:B------:R-:W-:-:S05]  /*c430*/  HADD2.F32 R20, -RZ, R4.H0_H0 ;  /* 0x20000004ff147230 */ /* 0x000fca0000004100 */
[-C--:B------:R-:W-:Y:S01]  /*c440*/  FFMA R20, R20, R16.reuse, R21 ;  /* 0x0000001014147223 */ /* 0x080fe20000000015 */
[----:B------:R-:W-:Y:S01]  /*c450*/  FFMA R21, R22, R16, R23 ;  /* 0x0000001016157223 */ /* 0x000fe20000000017 */
[C-C-:B---3--:R-:W-:Y:S01]  /*c460*/  FFMA R23, R17.reuse, R25, R12.reuse ;  /* 0x0000001911177223 */ /* 0x148fe2000000000c */
[----:B------:R-:W-:Y:S01]  /*c470*/  FFMA R25, R17, R24, R12 ;  /* 0x0000001811197223 */ /* 0x000fe2000000000c */
[--C-:B------:R-:W-:Y:S02]  /*c480*/  HADD2.F32 R24, -RZ, R5.reuse.H1_H1 ;  /* 0x30000005ff187230 */ /* 0x100fe40000004100 */
[----:B------:R-:W-:Y:S01]  /*c490*/  HADD2.F32 R22, -RZ, R5.H0_H0 ;  /* 0x20000005ff167230 */ /* 0x000fe20000004100 */
[----:B------:R-:W-:Y:S02]  /*c4a0*/  F2FP.RELU.F16.F32.PACK_AB R20, R21, R20 ;  /* 0x000000141514723e */ /* 0x000fe400000008ff */
[----:B------:R-:W-:Y:S01]  /*c4b0*/  FFMA R27, R24, R16, R25 ;  /* 0x00000010181b7223 */ /* 0x000fe20000000019 */
[----:B------:R-:W-:Y:S01]  /*c4c0*/  FFMA R25, R17, R26, R2 ;  /* 0x0000001a11197223 */ /* 0x000fe20000000002 */
[----:B------:R-:W-:Y:S01]  /*c4d0*/  FFMA R22, R22, R16, R23 ;  /* 0x0000001016167223 */ /* 0x000fe20000000017 */
[----:B------:R-:W-:-:S02]  /*c4e0*/  HADD2.F32 R24, -RZ, R6.H0_H0 ;  /* 0x20000006ff187230 */ /* 0x000fc40000004100 */
[----:B------:R-:W-:Y:S01]  /*c4f0*/  FFMA R23, R17, R41, R2 ;  /* 0x0000002911177223 */ /* 0x000fe20000000002 */
[----:B------:R-:W-:Y:S01]  /*c500*/  HADD2.F32 R26, -RZ, R6.H1_H1 ;  /* 0x30000006ff1a7230 */ /* 0x000fe20000004100 */
[----:B------:R-:W-:Y:S02]  /*c510*/  F2FP.RELU.F16.F32.PACK_AB R21, R27, R22 ;  /* 0x000000161b15723e */ /* 0x000fe400000008ff */
[-C--:B------:R-:W-:Y:S02]  /*c520*/  FFMA R23, R24, R16.reuse, R23 ;  /* 0x0000001018177223 */ /* 0x080fe40000000017 */
[----:B------:R-:W-:Y:S01]  /*c530*/  FFMA R24, R26, R16, R25 ;  /* 0x000000101a187223 */ /* 0x000fe20000000019 */
[--C-:B------:R-:W-:Y:S02]  /*c540*/  HADD2.F32 R26, -RZ, R7.reuse.H1_H1 ;  /* 0x30000007ff1a7230 */ /* 0x100fe40000004100 */
[----:B------:R-:W-:Y:S02]  /*c550*/  FFMA R25, R17, R39, R12 ;  /* 0x0000002711197223 */ /* 0x000fe4000000000c */
[----:B------:R-:W-:Y:S01]  /*c560*/  F2FP.RELU.F16.F32.PACK_AB R22, R24, R23 ;  /* 0x000000171816723e */ /* 0x000fe200000008ff */
[----:B------:R-:W-:-:S02]  /*c570*/  HADD2.F32 R24, -RZ, R7.H0_H0 ;  /* 0x20000007ff187230 */ /* 0x000fc40000004100 */
[C---:B------:R-:W-:Y:S01]  /*c580*/  FFMA R23, R17.reuse, R40, R12 ;  /* 0x0000002811177223 */ /* 0x040fe2000000000c */
[C-C-:B------:R-:W-:Y:S01]  /*c590*/  FFMA R27, R17.reuse, R32, R2.reuse ;  /* 0x00000020111b7223 */ /* 0x140fe20000000002 */
[--C-:B------:R-:W-:Y:S02]  /*c5a0*/  HADD2.F32 R32, -RZ, R8.reuse.H1_H1 ;  /* 0x30000008ff207230 */ /* 0x100fe40000004100 */
[-C--:B------:R-:W-:Y:S01]  /*c5b0*/  FFMA R23, R24, R16.reuse, R23 ;  /* 0x0000001018177223 */ /* 0x080fe20000000017 */
[----:B------:R-:W-:Y:S01]  /*c5c0*/  FFMA R24, R26, R16, R25 ;  /* 0x000000101a187223 */ /* 0x000fe20000000019 */
[----:B------:R-:W-:Y:S02]  /*c5d0*/  HADD2.F32 R26, -RZ, R8.H0_H0 ;  /* 0x20000008ff1a7230 */ /* 0x000fe40000004100 */
[C---:B------:R-:W-:Y:S01]  /*c5e0*/  FFMA R25, R17.reuse, R36, R2 ;  /* 0x0000002411197223 */ /* 0x040fe20000000002 */
[C-C-:B------:R-:W-:Y:S01]  /*c5f0*/  FFMA R31, R17.reuse, R31, R12.reuse ;  /* 0x0000001f111f7223 */ /* 0x140fe2000000000c */
[----:B------:R-:W-:Y:S01]  /*c600*/  HADD2.F32 R36, -RZ, R10.H1_H1 ;  /* 0x3000000aff247230 */ /* 0x000fe20000004100 */
[----:B------:R-:W-:Y:S01]  /*c610*/  F2FP.RELU.F16.F32.PACK_AB R23, R24, R23 ;  /* 0x000000171817723e */ /* 0x000fe200000008ff */
[-C--:B------:R-:W-:Y:S01]  /*c620*/  FFMA R25, R26, R16.reuse, R25 ;  /* 0x000000101a197223 */ /* 0x080fe20000000019 */
[----:B------:R-:W-:Y:S01]  /*c630*/  FFMA R26, R32, R16, R27 ;  /* 0x00000010201a7223 */ /* 0x000fe2000000001b */
[----:B------:R-:W-:Y:S01]  /*c640*/  FFMA R27, R17, R34, R12 ;  /* 0x00000022111b7223 */ /* 0x000fe2000000000c */
[--C-:B------:R-:W-:Y:S01]  /*c650*/  HADD2.F32 R32, -RZ, R9.reuse.H0_H0 ;  /* 0x20000009ff207230 */ /* 0x100fe20000004100 */
[----:B------:R1:W-:Y:S01]  /*c660*/  STSM.16.M88.4 [R15+0x200], R20 ;  /* 0x000200140f007844 */ /* 0x0003e20000000200 */
[----:B------:R-:W-:-:S02]  /*c670*/  HADD2.F32 R34, -RZ, R9.H1_H1 ;  /* 0x30000009ff227230 */ /* 0x000fc40000004100 */
[C-C-:B------:R-:W-:Y:S01]  /*c680*/  FFMA R33, R17.reuse, R33, R2.reuse ;  /* 0x0000002111217223 */ /* 0x140fe20000000002 */
[----:B------:R-:W-:Y:S01]  /*c690*/  F2FP.RELU.F16.F32.PACK_AB R24, R26, R25 ;  /* 0x000000191a18723e */ /* 0x000fe200000008ff */
[-C--:B------:R-:W-:Y:S01]  /*c6a0*/  FFMA R27, R32, R16.reuse, R27 ;  /* 0x00000010201b7223 */ /* 0x080fe2000000001b */
[-C--:B------:R-:W-:Y:S01]  /*c6b0*/  FFMA R32, R34, R16.reuse, R31 ;  /* 0x0000001022207223 */ /* 0x080fe2000000001f */
[----:B------:R-:W-:Y:S02]  /*c6c0*/  HADD2.F32 R34, -RZ, R10.H0_H0 ;  /* 0x2000000aff227230 */ /* 0x000fe40000004100 */
[C---:B------:R-:W-:Y:S01]  /*c6d0*/  FFMA R31, R17.reuse, R35, R2 ;  /* 0x00000023111f7223 */ /* 0x040fe20000000002 */
[-C--:B------:R-:W-:Y:S01]  /*c6e0*/  FFMA R35, R36, R16.reuse, R33 ;  /* 0x0000001024237223 */ /* 0x080fe20000000021 */
[--C-:B------:R-:W-:Y:S02]  /*c6f0*/  HADD2.F32 R36, -RZ, R11.reuse.H0_H0 ;  /* 0x2000000bff247230 */ /* 0x100fe40000004100 */
[C-C-:B------:R-:W-:Y:S01]  /*c700*/  FFMA R33, R17.reuse, R37, R12.reuse ;  /* 0x0000002511217223 */ /* 0x140fe2000000000c */
[----:B------:R-:W-:Y:S01]  /*c710*/  FFMA R34, R34, R16, R31 ;  /* 0x0000001022227223 */ /* 0x000fe2000000001f */
[----:B------:R-:W-:Y:S01]  /*c720*/  FFMA R31, R17, R38, R12 ;  /* 0x00000026111f7223 */ /* 0x000fe2000000000c */
[----:B------:R-:W-:Y:S01]  /*c730*/  HADD2.F32 R38, -RZ, R11.H1_H1 ;  /* 0x3000000bff267230 */ /* 0x000fe20000004100 */
[----:B------:R-:W-:-:S02]  /*c740*/  F2FP.RELU.F16.F32.PACK_AB R25, R32, R27 ;  /* 0x0000001b2019723e */ /* 0x000fc400000008ff */
[----:B------:R-:W-:Y:S01]  /*c750*/  FFMA R31, R36, R16, R31 ;  /* 0x00000010241f7223 */ /* 0x000fe2000000001f */
[----:B------:R-:W-:Y:S01]  /*c760*/  F2FP.RELU.F16.F32.PACK_AB R26, R35, R34 ;  /* 0x00000022231a723e */ /* 0x000fe200000008ff */
[----:B------:R-:W-:-:S05]  /*c770*/  FFMA R36, R38, R16, R33 ;  /* 0x0000001026247223 */ /* 0x000fca0000000021 */
[----:B------:R-:W-:-:S05]  /*c780*/  F2FP.RELU.F16.F32.PACK_AB R27, R36, R31 ;  /* 0x0000001f241b723e */ /* 0x000fca00000008ff */
[----:B------:R1:W-:Y:S01]  /*c790*/  STSM.16.M88.4 [R158], R24 ;  /* 0x000000189e007844 */ /* 0x0003e20000000200 */
        /* <DEDUP_REMOVED lines=17> */
.L_x_93:
[----:B------:R-:W-:Y:S05]  /*c8b0*/  BSYNC B0 ;  /* 0x0000000000007941 */ /* 0x000fea0003800000 */
.L_x_92:
[----:B------:R-:W-:Y:S06]  /*c8c0*/  BAR.SYNC.DEFER_BLOCKING 0x1, 0x100 ;  /* 0x0044000000007b1d */ /* 0x000fec0000010000 */
[----:B------:R-:W-:Y:S04]  /*c8d0*/  BSSY B0, `(.L_x_94) ;  /* 0x000000a000007945 */ /* 0x000fe80003800000 */
[----:B------:R-:W-:Y:S05]  /*c8e0*/  @P1 BRA `(.L_x_95) ;  /* 0x0000000000201947 */ /* 0x000fea0003800000 */
[----:B------:R-:W-:-:S06]  /*c8f0*/  UISETP.NE.AND UP0, UPT, UR48, 0x3, UPT ;  /* 0x000000033000788c */ /* 0x000fcc000bf05270 */
[----:B------:R-:W-:-:S13]  /*c900*/  PLOP3.LUT P2, PT, PT, PT, UP0, 0x80, 0x0 ;  /* 0x000000000000781c */ /* 0x000fda0003f4f008 */
[----:B------:R-:W-:Y:S05]  /*c910*/  @!P2 BRA `(.L_x_96) ;  /* 0x000000000004a947 */ /* 0x000fea0003800000 */
[----:B------:R-:W-:Y:S01]  /*c920*/  BPT.TRAP 0x1 ;  /* 0x000000040000795c */ /* 0x000fe20000300000 */
.L_x_96:
[----:B------:R-:W-:-:S04]  /*c930*/  ULEA UR4, UR8, UR50, 0x3 ;  /* 0x0000003208047291 */ /* 0x000fc8000f8e183f */
[----:B------:R-:W-:-:S04]  /*c940*/  UIADD3 UR4, UR4, 0x50, URZ ;  /* 0x0000005004047890 */ /* 0x000fc8000fffe03f */
[----:B------:R-:W-:-:S09]  /*c950*/  UPRMT UR4, UR51, 0x654, UR4 ;  /* 0x0000065433047896 */ /* 0x000fd20008000004 */
[----:B------:R-:W-:Y:S03]  /*c960*/  SYNCS.ARRIVE.TRANS64.RED.A1T0 RZ, [UR4], RZ ;  /* 0x000000ffffff79a7 */ /* 0x000fe60008100404 */
.L_x_95:
[----:B------:R-:W-:Y:S05]  /*c970*/  BSYNC B0 ;  /* 0x0000000000007941 */ /* 0x000fea0003800000 */
.L_x_94:
        /* <DEDUP_REMOVED lines=9> */
.L_x_99:
[C---:B-1----:R-:W-:Y:S01]  /*ca10*/  LEA R20, R3.reuse, UR50, 0x3 ;  /* 0x0000003203147c11 */ /* 0x042fe2000f8e18ff */
[----:B------:R-:W-:Y:S01]  /*ca20*/  @!P3 IMAD R23, R3, 0x2000, R19 ;  /* 0x000020000317b824 */ /* 0x000fe200078e0213 */
[----:B------:R-:W-:Y:S01]  /*ca30*/  SHF.L.U32 R21, R13, 0x1f, RZ ;  /* 0x0000001f0d157819 */ /* 0x000fe200000006ff */
[----:B------:R-:W-:Y:S03]  /*ca40*/  BSSY B1, `(.L_x_100) ;  /* 0x0000004000017945 */ /* 0x000fe60003800000 */
[----:B------:R-:W1:Y:S01]  /*ca50*/  SYNCS.PHASECHK.TRANS64.TRYWAIT P2, [R20+URZ+0x30], R21 ;  /* 0x00003015140075a7 */ /* 0x000e62000804017f */
[----:B------:R-:W-:Y:S01]  /*ca60*/  @!P3 LEA R22, R18, R23, 0x1 ;  /* 0x000000171216b211 */ /* 0x000fe200078e08ff */
[----:B-1----:R-:W-:Y:S06]  /*ca70*/  @!P2 BRA `(.L_x_101) ;  /* 0x0000009800b8a947 */ /* 0x002fec0003800000 */
.L_x_360:
[----:B------:R-:W-:Y:S05]  /*ca80*/  BSYNC B1 ;  /* 0x0000000000017941 */ /* 0x000fea0003800000 */
.L_x_100:
[----:B------:R-:W-:Y:S05]  /*ca90*/  @!P3 WARPSYNC.ALL ;  /* 0x000000000000b948 */ /* 0x000fea0003800000 */
[----:B------:R2:W3:Y:S01]  /*caa0*/  @!P3 LDSM.16.M88.4 R4, [R23] ;  /* 0x000000001704b83b */ /* 0x0004e20000000200 */
[----:B------:R-:W-:-:S03]  /*cab0*/  IADD3 R3, R3, 0x1, RZ ;  /* 0x0000000103037810 */ /* 0x000fc60007ffe0ff */
[----:B------:R2:W4:Y:S01]  /*cac0*/  @!P3 LDSM.16.M88.4 R8, [R22] ;  /* 0x000000001608b83b */ /* 0x0005220000000200 */
[----:B------:R-:W-:-:S04]  /*cad0*/  ISETP.NE.AND P2, PT, R3, 0x4, PT ;  /* 0x000000040300780c */ /* 0x000fc80003f45270 */
[----:B-1----:R-:W-:Y:S02]  /*cae0*/  SEL R20, RZ, 0x1, P2 ;  /* 0x00000001ff147807 */ /* 0x002fe40001000000 */
[----:B------:R-:W-:Y:S02]  /*caf0*/  SEL R3, R3, RZ, P2 ;  /* 0x000000ff03037207 */ /* 0x000fe40001000000 */
[----:B--2---:R-:W-:-:S07]  /*cb00*/  LOP3.LUT R13, R13, R20, RZ, 0x3c, !PT ;  /* 0x000000140d0d7212 */ /* 0x004fce00078e3cff */
.L_x_98:
[----:B------:R-:W-:Y:S05]  /*cb10*/  BSYNC B0 ;  /* 0x0000000000007941 */ /* 0x000fea0003800000 */
.L_x_97:
[--C-:B-1-3--:R-:W-:Y:S02]  /*cb20*/  HADD2.F32 R20, -RZ, R4.reuse.H0_H0 ;  /* 0x20000004ff147230 */ /* 0x10afe40000004100 */
[C-C-:B------:R-:W-:Y:S01]  /*cb30*/  FFMA R21, R17.reuse, R56, R14.reuse ;  /* 0x0000003811157223 */ /* 0x140fe2000000000e */
[----:B------:R-:W-:Y:S02]  /*cb40*/  HADD2.F32 R22, -RZ, R4.H1_H1 ;  /* 0x30000004ff167230 */ /* 0x000fe40000004100 */
[C---:B------:R-:W-:Y:S01]  /*cb50*/  FFMA R57, R17.reuse, R57, R14 ;  /* 0x0000003911397223 */ /* 0x040fe2000000000e */
[--C-:B------:R-:W-:Y:S02]  /*cb60*/  HADD2.F32 R24, -RZ, R5.reuse.H0_H0 ;  /* 0x20000005ff187230 */ /* 0x100fe40000004100 */
[C-C-:B------:R-:W-:Y:S01]  /*cb70*/  FFMA R23, R17.reuse, R58, R0.reuse ;  /* 0x0000003a11177223 */ /* 0x140fe20000000000 */
[----:B------:R-:W-:Y:S02]  /*cb80*/  HADD2.F32 R26, -RZ, R5.H1_H1 ;  /* 0x30000005ff1a7230 */ /* 0x000fe40000004100 */
[----:B------:R-:W-:Y:S01]  /*cb90*/  FFMA R59, R17, R59, R0 ;  /* 0x0000003b113b7223 */ /* 0x000fe20000000000 */
[-C--:B------:R-:W-:Y:S01]  /*cba0*/  FFMA R20, R20, R16.reuse, R21 ;  /* 0x0000001014147223 */ /* 0x080fe20000000015 */
[-C--:B------:R-:W-:Y:S01]  /*cbb0*/  FFMA R21, R22, R16.reuse, R57 ;  /* 0x0000001016157223 */ /* 0x080fe20000000039 */
[-C--:B------:R-:W-:Y:S01]  /*cbc0*/  FFMA R22, R24, R16.reuse, R23 ;  /* 0x0000001018167223 */ /* 0x080fe20000000017 */
[----:B------:R-:W-:Y:S01]  /*cbd0*/  FFMA R23, R26, R16, R59 ;  /* 0x000000101a177223 */ /* 0x000fe2000000003b */
[----:B------:R-:W-:-:S02]  /*cbe0*/  HADD2.F32 R24, -RZ, R6.H0_H0 ;  /* 0x20000006ff187230 */ /* 0x000fc40000004100 */
        /* <DEDUP_REMOVED lines=11> */
[----:B----4-:R-:W-:-:S02]  /*cca0*/  HADD2.F32 R34, -RZ, R8.H1_H1 ;  /* 0x30000008ff227230 */ /* 0x010fc40000004100 */
[C---:B------:R-:W-:Y:S01]  /*ccb0*/  FFMA R65, R17.reuse, R65, R14 ;  /* 0x0000004111417223 */ /* 0x040fe2000000000e */
[--C-:B------:R-:W-:Y:S02]  /*ccc0*/  HADD2.F32 R36, -RZ, R9.reuse.H0_H0 ;  /* 0x20000009ff247230 */ /* 0x100fe40000004100 */
[C---:B------:R-:W-:Y:S01]  /*ccd0*/  FFMA R33, R17.reuse, R66, R0 ;  /* 0x0000004211217223 */ /* 0x040fe20000000000 */
[----:B------:R-:W-:Y:S02]  /*cce0*/  HADD2.F32 R32, -RZ, R8.H0_H0 ;  /* 0x20000008ff207230 */ /* 0x000fe40000004100 */
[C---:B------:R-:W-:Y:S01]  /*ccf0*/  FFMA R31, R17.reuse, R64, R14 ;  /* 0x00000040111f7223 */ /* 0x040fe2000000000e */
        /* <DEDUP_REMOVED lines=18> */
[----:B------:R-:W-:Y:S01]  /*ce20*/  F2FP.RELU.F16.F32.PACK_AB R20, R21, R20 ;  /* 0x000000141514723e */ /* 0x000fe200000008ff */
[----:B------:R-:W-:Y:S05]  /*ce30*/  WARPSYNC.ALL ;  /* 0x0000000000007948 */ /* 0x000fea0003800000 */
[----:B------:R-:W-:Y:S01]  /*ce40*/  F2FP.RELU.F16.F32.PACK_AB R21, R23, R22 ;  /* 0x000000161715723e */ /* 0x000fe200000008ff */
[----:B------:R-:W-:Y:S01]  /*ce50*/  BSSY B0, `(.L_x_102) ;  /* 0x000001a000007945 */ /* 0x000fe20003800000 */
[----:B------:R-:W-:-:S02]  /*ce60*/  F2FP.RELU.F16.F32.PACK_AB R22, R25, R24 ;  /* 0x000000181916723e */ /* 0x000fc400000008ff */
[----:B------:R-:W-:Y:S02]  /*ce70*/  F2FP.RELU.F16.F32.PACK_AB R23, R27, R26 ;  /* 0x0000001a1b17723e */ /* 0x000fe400000008ff */
[----:B------:R-:W-:Y:S02]  /*ce80*/  F2FP.RELU.F16.F32.PACK_AB R24, R65, R32 ;  /* 0x000000204118723e */ /* 0x000fe400000008ff */
[----:B------:R-:W-:Y:S01]  /*ce90*/  F2FP.RELU.F16.F32.PACK_AB R25, R67, R34 ;  /* 0x000000224319723e */ /* 0x000fe200000008ff */
[----:B------:R1:W-:Y:S01]  /*cea0*/  STSM.16.M88.4 [R15+0x2200], R20 ;  /* 0x002200140f007844 */ /* 0x0003e20000000200 */
[----:B------:R-:W-:Y:S02]  /*ceb0*/  F2FP.RELU.F16.F32.PACK_AB R26, R36, R31 ;  /* 0x0000001f241a723e */ /* 0x000fe400000008ff */
        /* <DEDUP_REMOVED lines=19> */
.L_x_103:
[----:B------:R-:W-:Y:S05]  /*cff0*/  BSYNC B0 ;  /* 0x0000000000007941 */ /* 0x000fea0003800000 */
.L_x_102:
[----:B------:R-:W-:Y:S06]  /*d000*/  BAR.SYNC.DEFER_BLOCKING 0x1, 0x100 ;  /* 0x0044000000007b1d */ /* 0x000fec0000010000 */
[----:B------:R-:W-:Y:S04]  /*d010*/  BSSY B0, `(.L_x_104) ;  /* 0x000000a000007945 */ /* 0x000fe80003800000 */
[----:B------:R-:W-:Y:S05]  /*d020*/  @P1 BRA `(.L_x_105) ;  /* 0x0000000000201947 */ /* 0x000fea0003800000 */
[----:B------:R-:W-:-:S06]  /*d030*/  UISETP.NE.AND UP0, UPT, UR48, 0x3, UPT ;  /* 0x000000033000788c */ /* 0x000fcc000bf05270 */
[----:B------:R-:W-:-:S13]  /*d040*/  PLOP3.LUT P2, PT, PT, PT, UP0, 0x80, 0x0 ;  /* 0x000000000000781c */ /* 0x000fda0003f4f008 */
[----:B------:R-:W-:Y:S05]  /*d050*/  @!P2 BRA `(.L_x_106) ;  /* 0x000000000004a947 */ /* 0x000fea0003800000 */
[----:B------:R-:W-:Y:S01]  /*d060*/  BPT.TRAP 0x1 ;  /* 0x000000040000795c */ /* 0x000fe20000300000 */
.L_x_106:
[----:B------:R-:W-:-:S04]  /*d070*/  ULEA UR4, UR8, UR50, 0x3 ;  /* 0x0000003208047291 */ /* 0x000fc8000f8e183f */
[----:B------:R-:W-:-:S04]  /*d080*/  UIADD3 UR4, UR4, 0x50, URZ ;  /* 0x0000005004047890 */ /* 0x000fc8000fffe03f */
[----:B------:R-:W-:-:S09]  /*d090*/  UPRMT UR4, UR51, 0x654, UR4 ;  /* 0x0000065433047896 */ /* 0x000fd20008000004 */
[----:B------:R-:W-:Y:S03]  /*d0a0*/  SYNCS.ARRIVE.TRANS64.RED.A1T0 RZ, [UR4], RZ ;  /* 0x000000ffffff79a7 */ /* 0x000fe60008100404 */
.L_x_105:
[----:B------:R-:W-:Y:S05]  /*d0b0*/  BSYNC B0 ;  /* 0x0000000000007941 */ /* 0x000fea0003800000 */
.L_x_104:
        /* <DEDUP_REMOVED lines=9> */
.L_x_109:
[C---:B-1----:R-:W-:Y:S01]  /*d150*/  LEA R20, R3.reuse, UR50, 0x3 ;  /* 0x0000003203147c11 */ /* 0x042fe2000f8e18ff */
[----:B------:R-:W-:Y:S01]  /*d160*/  @!P3 IMAD R23, R3, 0x2000, R19 ;  /* 0x000020000317b824 */ /* 0x000fe200078e0213 */
[----:B------:R-:W-:Y:S01]  /*d170*/  SHF.L.U32 R21, R13, 0x1f, RZ ;  /* 0x0000001f0d157819 */ /* 0x000fe200000006ff */
[----:B------:R-:W-:Y:S03]  /*d180*/  BSSY B1, `(.L_x_110) ;  /* 0x0000004000017945 */ /* 0x000fe60003800000 */
[----:B------:R-:W1:Y:S01]  /*d190*/  SYNCS.PHASECHK.TRANS64.TRYWAIT P2, [R20+URZ+0x30], R21 ;  /* 0x00003015140075a7 */ /* 0x000e62000804017f */
[----:B------:R-:W-:Y:S01]  /*d1a0*/  @!P3 LEA R22, R18, R23, 0x1 ;  /* 0x000000171216b211 */ /* 0x000fe200078e08ff */
[----:B-1----:R-:W-:Y:S06]  /*d1b0*/  @!P2 BRA `(.L_x_111) ;  /* 0x0000009000fca947 */ /* 0x002fec0003800000 */
.L_x_361:
[----:B------:R-:W-:Y:S05]  /*d1c0*/  BSYNC B1 ;  /* 0x0000000000017941 */ /* 0x000fea0003800000 */
.L_x_110:
        /* <DEDUP_REMOVED lines=8> */
.L_x_108:
[----:B------:R-:W-:Y:S05]  /*d250*/  BSYNC B0 ;  /* 0x0000000000007941 */ /* 0x000fea0003800000 */
.L_x_107:
[----:B-1----:R-:W2:Y:S04]  /*d260*/  LDL.LU R21, [R1+0xc0] ;  /* 0x0000c00001157983 */ /* 0x002ea80000300800 */
[----:B------:R-:W5:Y:S04]  /*d270*/  LDL.LU R22, [R1+0xc4] ;  /* 0x0000c40001167983 */ /* 0x000f680000300800 */
[----:B------:R-:W4:Y:S04]  /*d280*/  LDL.LU R20, [R1+0xc8] ;  /* 0x0000c80001147983 */ /* 0x000f280000300800 */
        /* <DEDUP_REMOVED lines=12> */
[----:B------:R-:W4:Y:S01]  /*d350*/  LDL.LU R43, [R1+0xfc] ;  /* 0x0000fc00012b7983 */ /* 0x000f220000300800 */
[--C-:B---3--:R-:W-:Y:S01]  /*d360*/  HADD2.F32 R24, -RZ, R5.reuse.H0_H0 ;  /* 0x20000005ff187230 */ /* 0x108fe20000004100 */
[----:B------:R-:W-:Y:S05]  /*d370*/  WARPSYNC.ALL ;  /* 0x0000000000007948 */ /* 0x000fea0003800000 */
[----:B------:R-:W-:Y:S01]  /*d380*/  HADD2.F32 R26, -RZ, R5.H1_H1 ;  /* 0x30000005ff1a7230 */ /* 0x000fe20000004100 */
[----:B------:R-:W-:Y:S01]  /*d390*/  BSSY B0, `(.L_x_112) ;  /* 0x000004a000007945 */ /* 0x000fe20003800000 */
[C-C-:B--2---:R-:W-:Y:S01]  /*d3a0*/  FFMA R21, R17.reuse, R21, R2.reuse ;  /* 0x0000001511157223 */ /* 0x144fe20000000002 */
[----:B-----5:R-:W-:Y:S01]  /*d3b0*/  FFMA R23, R17, R22, R2 ;  /* 0x0000001611177223 */ /* 0x020fe20000000002 */
[----:B------:R-:W-:-:S02]  /*d3c0*/  HADD2.F32 R22, -RZ, R4.H1_H1 ;  /* 0x30000004ff167230 */ /* 0x000fc40000004100 */
[C-C-:B----4-:R-:W-:Y:S01]  /*d3d0*/  FFMA R25, R17.reuse, R20, R12.reuse ;  /* 0x0000001411197223 */ /* 0x150fe2000000000c */
[----:B------:R-:W-:Y:S02]  /*d3e0*/  HADD2.F32 R20, -RZ, R4.H0_H0 ;  /* 0x20000004ff147230 */ /* 0x000fe40000004100 */
[-C--:B------:R-:W-:Y:S01]  /*d3f0*/  FFMA R31, R22, R16.reuse, R23 ;  /* 0x00000010161f7223 */ /* 0x080fe20000000017 */
[----:B------:R-:W-:Y:S01]  /*d400*/  FFMA R27, R17, R27, R12 ;  /* 0x0000001b111b7223 */ /* 0x000fe2000000000c */
[-C--:B------:R-:W-:Y:S01]  /*d410*/  FFMA R22, R24, R16.reuse, R25 ;  /* 0x0000001018167223 */ /* 0x080fe20000000019 */
[-C--:B------:R-:W-:Y:S01]  /*d420*/  FFMA R20, R20, R16.reuse, R21 ;  /* 0x0000001014147223 */ /* 0x080fe20000000015 */
[--C-:B------:R-:W-:Y:S02]  /*d430*/  HADD2.F32 R24, -RZ, R6.reuse.H0_H0 ;  /* 0x20000006ff187230 */ /* 0x100fe40000004100 */
[----:B------:R-:W-:Y:S01]  /*d440*/  FFMA R33, R26, R16, R27 ;  /* 0x000000101a217223 */ /* 0x000fe2000000001b */
[----:B------:R-:W-:-:S02]  /*d450*/  HADD2.F32 R26, -RZ, R6.H1_H1 ;  /* 0x30000006ff1a7230 */ /* 0x000fc40000004100 */
[--C-:B------:R-:W-:Y:S01]  /*d460*/  FFMA R21, R17, R37, R2.reuse ;  /* 0x0000002511157223 */ /* 0x100fe20000000002 */
[----:B------:R-:W-:Y:S01]  /*d470*/  F2FP.RELU.F16.F32.PACK_AB R20, R31, R20 ;  /* 0x000000141f14723e */ /* 0x000fe200000008ff */
[C---:B------:R-:W-:Y:S01]  /*d480*/  FFMA R23, R17.reuse, R34, R2 ;  /* 0x0000002211177223 */ /* 0x040fe20000000002 */
[--C-:B------:R-:W-:Y:S02]  /*d490*/  HADD2.F32 R34, -RZ, R7.reuse.H1_H1 ;  /* 0x30000007ff227230 */ /* 0x100fe40000004100 */
[----:B------:R-:W-:Y:S01]  /*d4a0*/  FFMA R24, R24, R16, R21 ;  /* 0x0000001018187223 */ /* 0x000fe20000000015 */
[C-C-:B------:R-:W-:Y:S01]  /*d4b0*/  FFMA R25, R17.reuse, R32, R12.reuse ;  /* 0x0000002011197223 */ /* 0x140fe2000000000c */
[----:B------:R-:W-:Y:S02]  /*d4c0*/  HADD2.F32 R32, -RZ, R7.H0_H0 ;  /* 0x20000007ff207230 */ /* 0x000fe40000004100 */
[----:B------:R-:W-:Y:S01]  /*d4d0*/  FFMA R27, R17, R35, R12 ;  /* 0x00000023111b7223 */ /* 0x000fe2000000000c */
[----:B------:R-:W-:-:S02]  /*d4e0*/  FFMA R35, R26, R16, R23 ;  /* 0x000000101a237223 */ /* 0x000fc40000000017 */
[-C--:B------:R-:W-:Y:S01]  /*d4f0*/  FFMA R26, R32, R16.reuse, R25 ;  /* 0x00000010201a7223 */ /* 0x080fe20000000019 */
[--C-:B------:R-:W-:Y:S02]  /*d500*/  HADD2.F32 R32, -RZ, R8.reuse.H0_H0 ;  /* 0x20000008ff207230 */ /* 0x100fe40000004100 */
[----:B------:R-:W-:Y:S01]  /*d510*/  FFMA R37, R34, R16, R27 ;  /* 0x0000001022257223 */ /* 0x000fe2000000001b */
[----:B------:R-:W-:Y:S02]  /*d520*/  HADD2.F32 R34, -RZ, R8.H1_H1 ;  /* 0x30000008ff227230 */ /* 0x000fe40000004100 */
[C-C-:B------:R-:W-:Y:S01]  /*d530*/  FFMA R21, R17.reuse, R41, R2.reuse ;  /* 0x0000002911157223 */ /* 0x140fe20000000002 */
[C---:B------:R-:W-:Y:S01]  /*d540*/  FFMA R23, R17.reuse, R38, R2 ;  /* 0x0000002611177223 */ /* 0x040fe20000000002 */
[--C-:B------:R-:W-:Y:S02]  /*d550*/  HADD2.F32 R38, -RZ, R9.reuse.H1_H1 ;  /* 0x30000009ff267230 */ /* 0x100fe40000004100 */
[----:B------:R-:W-:Y:S01]  /*d560*/  FFMA R32, R32, R16, R21 ;  /* 0x0000001020207223 */ /* 0x000fe20000000015 */
[----:B------:R-:W-:Y:S01]  /*d570*/  FFMA R25, R17, R36, R12 ;  /* 0x0000002411197223 */ /* 0x000fe2000000000c */
[----:B------:R-:W-:-:S02]  /*d580*/  HADD2.F32 R36, -RZ, R9.H0_H0 ;  /* 0x20000009ff247230 */ /* 0x000fc40000004100 */
[C---:B------:R-:W-:Y:S01]  /*d590*/  FFMA R27, R17.reuse, R39, R12 ;  /* 0x00000027111b7223 */ /* 0x040fe2000000000c */
[-C--:B------:R-:W-:Y:S02]  /*d5a0*/  FFMA R39, R34, R16.reuse, R23 ;  /* 0x0000001022277223 */ /* 0x080fe40000000017 */
[-C--:B------:R-:W-:Y:S01]  /*d5b0*/  FFMA R34, R36, R16.reuse, R25 ;  /* 0x0000001024227223 */ /* 0x080fe20000000019 */
[--C-:B------:R-:W-:Y:S02]  /*d5c0*/  HADD2.F32 R36, -RZ, R10.reuse.H0_H0 ;  /* 0x2000000aff247230 */ /* 0x100fe40000004100 */
[----:B------:R-:W-:Y:S01]  /*d5d0*/  FFMA R41, R38, R16, R27 ;  /* 0x0000001026297223 */ /* 0x000fe2000000001b */
[----:B------:R-:W-:Y:S02]  /*d5e0*/  HADD2.F32 R38, -RZ, R10.H1_H1 ;  /* 0x3000000aff267230 */ /* 0x000fe40000004100 */
[C-C-:B------:R-:W-:Y:S01]  /*d5f0*/  FFMA R21, R17.reuse, R44, R2.reuse ;  /* 0x0000002c11157223 */ /* 0x140fe20000000002 */
[----:B------:R-:W-:Y:S01]  /*d600*/  FFMA R23, R17, R42, R2 ;  /* 0x0000002a11177223 */ /* 0x000fe20000000002 */
[----:B------:R-:W-:-:S02]  /*d610*/  HADD2.F32 R42, -RZ, R11.H1_H1 ;  /* 0x3000000bff2a7230 */ /* 0x000fc40000004100 */
[----:B------:R-:W-:Y:S01]  /*d620*/  FFMA R36, R36, R16, R21 ;  /* 0x0000001024247223 */ /* 0x000fe20000000015 */
[----:B------:R-:W-:Y:S01]  /*d630*/  F2FP.RELU.F16.F32.PACK_AB R21, R33, R22 ;  /* 0x000000162115723e */ /* 0x000fe200000008ff */
[--C-:B------:R-:W-:Y:S01]  /*d640*/  FFMA R25, R17, R40, R12.reuse ;  /* 0x0000002811197223 */ /* 0x100fe2000000000c */
[----:B------:R-:W-:Y:S01]  /*d650*/  HADD2.F32 R40, -RZ, R11.H0_H0 ;  /* 0x2000000bff287230 */ /* 0x000fe20000004100 */
[----:B------:R-:W-:Y:S01]  /*d660*/  F2FP.RELU.F16.F32.PACK_AB R22, R35, R24 ;  /* 0x000000182316723e */ /* 0x000fe200000008ff */
[----:B------:R-:W-:Y:S01]  /*d670*/  FFMA R27, R17, R43, R12 ;  /* 0x0000002b111b7223 */ /* 0x000fe2000000000c */
[-C--:B------:R-:W-:Y:S02]  /*d680*/  FFMA R43, R38, R16.reuse, R23 ;  /* 0x00000010262b7223 */ /* 0x080fe40000000017 */
[----:B------:R-:W-:Y:S01]  /*d690*/  FFMA R38, R40, R16, R25 ;  /* 0x0000001028267223 */ /* 0x000fe20000000019 */
[----:B------:R-:W-:Y:S01]  /*d6a0*/  F2FP.RELU.F16.F32.PACK_AB R23, R37, R26 ;  /* 0x0000001a2517723e */ /* 0x000fe200000008ff */
[----:B------:R-:W-:Y:S01]  /*d6b0*/  FFMA R27, R42, R16, R27 ;  /* 0x000000102a1b7223 */ /* 0x000fe2000000001b */
[----:B------:R-:W-:-:S02]  /*d6c0*/  F2FP.RELU.F16.F32.PACK_AB R24, R39, R32 ;  /* 0x000000202718723e */ /* 0x000fc400000008ff */
        /* <DEDUP_REMOVED lines=22> */
.L_x_113:
[----:B------:R-:W-:Y:S05]  /*d830*/  BSYNC B0 ;  /* 0x0000000000007941 */ /* 0x000fea0003800000 */
.L_x_112:
[----:B------:R-:W-:Y:S06]  /*d840*/  BAR.SYNC.DEFER_BLOCKING 0x1, 0x100 ;  /* 0x0044000000007b1d */ /* 0x000fec0000010000 */
[----:B------:R-:W-:Y:S04]  /*d850*/  BSSY B0, `(.L_x_114) ;  /* 0x000000a000007945 */ /* 0x000fe80003800000 */
[----:B------:R-:W-:Y:S05]  /*d860*/  @P1 BRA `(.L_x_115) ;  /* 0x0000000000201947 */ /* 0x000fea0003800000 */
[----:B------:R-:W-:-:S06]  /*d870*/  UISETP.NE.AND UP0, UPT, UR48, 0x3, UPT ;  /* 0x000000033000788c */ /* 0x000fcc000bf05270 */
[----:B------:R-:W-:-:S13]  /*d880*/  PLOP3.LUT P2, PT, PT, PT, UP0, 0x80, 0x0 ;  /* 0x000000000000781c */ /* 0x000fda0003f4f008 */
[----:B------:R-:W-:Y:S05]  /*d890*/  @!P2 BRA `(.L_x_116) ;  /* 0x000000000004a947 */ /* 0x000fea0003800000 */
[----:B------:R-:W-:Y:S01]  /*d8a0*/  BPT.TRAP 0x1 ;  /* 0x000000040000795c */ /* 0x000fe20000300000 */
.L_x_116:
[----:B------:R-:W-:-:S04]  /*d8b0*/  ULEA UR4, UR8, UR50, 0x3 ;  /* 0x0000003208047291 */ /* 0x000fc8000f8e183f */
[----:B------:R-:W-:-:S04]  /*d8c0*/  UIADD3 UR4, UR4, 0x50, URZ ;  /* 0x0000005004047890 */ /* 0x000fc8000fffe03f */
[----:B------:R-:W-:-:S09]  /*d8d0*/  UPRMT UR4, UR51, 0x654, UR4 ;  /* 0x0000065433047896 */ /* 0x000fd20008000004 */
[----:B------:R-:W-:Y:S03]  /*d8e0*/  SYNCS.ARRIVE.TRANS64.RED.A1T0 RZ, [UR4], RZ ;  /* 0x000000ffffff79a7 */ /* 0x000fe60008100404 */
.L_x_115:
[----:B------:R-:W-:Y:S05]  /*d8f0*/  BSYNC B0 ;  /* 0x0000000000007941 */ /* 0x000fea0003800000 */
.L_x_114:
        /* <DEDUP_REMOVED lines=9> */
.L_x_119:
[C---:B-1----:R-:W-:Y:S01]  /*d990*/  LEA R20, R3.reuse, UR50, 0x3 ;  /* 0x0000003203147c11 */ /* 0x042fe2000f8e18ff */
[----:B------:R-:W-:Y:S01]  /*d9a0*/  @!P3 IMAD R23, R3, 0x2000, R19 ;  /* 0x000020000317b824 */ /* 0x000fe200078e0213 */
[----:B------:R-:W-:Y:S01]  /*d9b0*/  SHF.L.U32 R21, R13, 0x1f, RZ ;  /* 0x0000001f0d157819 */ /* 0x000fe200000006ff */
[----:B------:R-:W-:Y:S03]  /*d9c0*/  BSSY B1, `(.L_x_120) ;  /* 0x0000004000017945 */ /* 0x000fe60003800000 */
[----:B------:R-:W1:Y:S01]  /*d9d0*/  SYNCS.PHASECHK.TRANS64.TRYWAIT P2, [R20+URZ+0x30], R21 ;  /* 0x00003015140075a7 */ /* 0x000e62000804017f */
[----:B------:R-:W-:Y:S01]  /*d9e0*/  @!P3 LEA R22, R18, R23, 0x1 ;  /* 0x000000171216b211 */ /* 0x000fe200078e08ff */
[----:B-1----:R-:W-:Y:S06]  /*d9f0*/  @!P2 BRA `(.L_x_121) ;  /* 0x0000008c0000a947 */ /* 0x002fec0003800000 */
.L_x_362:
[----:B------:R-:W-:Y:S05]  /*da00*/  BSYNC B1 ;  /* 0x0000000000017941 */ /* 0x000fea0003800000 */
.L_x_120:
        /* <DEDUP_REMOVED lines=8> */
.L_x_118:
[----:B------:R-:W-:Y:S05]  /*da90*/  BSYNC B0 ;  /* 0x0000000000007941 */ /* 0x000fea0003800000 */
.L_x_117:
[--C-:B-1-3--:R-:W-:Y:S02]  /*daa0*/  HADD2.F32 R22, -RZ, R4.reuse.H1_H1 ;  /* 0x30000004ff167230 */ /* 0x10afe40000004100 */
[C---:B------:R-:W-:Y:S01]  /*dab0*/  FFMA R73, R17.reuse, R73, R14 ;  /* 0x0000004911497223 */ /* 0x040fe2000000000e */
[--C-:B------:R-:W-:Y:S02]  /*dac0*/  HADD2.F32 R26, -RZ, R5.reuse.H1_H1 ;  /* 0x30000005ff1a7230 */ /* 0x100fe40000004100 */
[C-C-:B------:R-:W-:Y:S01]  /*dad0*/  FFMA R75, R17.reuse, R75, R0.reuse ;  /* 0x0000004b114b7223 */ /* 0x140fe20000000000 */
[----:B------:R-:W-:Y:S02]  /*dae0*/  HADD2.F32 R24, -RZ, R5.H0_H0 ;  /* 0x20000005ff187230 */ /* 0x000fe40000004100 */
[C---:B------:R-:W-:Y:S01]  /*daf0*/  FFMA R23, R17.reuse, R74, R0 ;  /* 0x0000004a11177223 */ /* 0x040fe20000000000 */
[----:B------:R-:W-:Y:S02]  /*db00*/  HADD2.F32 R20, -RZ, R4.H0_H0 ;  /* 0x20000004ff147230 */ /* 0x000fe40000004100 */
[----:B------:R-:W-:Y:S01]  /*db10*/  FFMA R21, R17, R72, R14 ;  /* 0x0000004811157223 */ /* 0x000fe2000000000e */
[-C--:B------:R-:W-:Y:S01]  /*db20*/  FFMA R73, R22, R16.reuse, R73 ;  /* 0x0000001016497223 */ /* 0x080fe20000000049 */
[-C--:B------:R-:W-:Y:S01]  /*db30*/  FFMA R75, R26, R16.reuse, R75 ;  /* 0x000000101a4b7223 */ /* 0x080fe2000000004b */
[----:B------:R-:W-:Y:S01]  /*db40*/  FFMA R22, R24, R16, R23 ;  /* 0x0000001018167223 */ /* 0x000fe20000000017 */
[----:B------:R-:W-:-:S02]  /*db50*/  HADD2.F32 R26, -RZ, R6.H1_H1 ;  /* 0x30000006ff1a7230 */ /* 0x000fc40000004100 */
[----:B------:R-:W-:Y:S01]  /*db60*/  FFMA R20, R20, R16, R21 ;  /* 0x0000001014147223 */ /* 0x000fe20000000015 */
[--C-:B------:R-:W-:Y:S02]  /*db70*/  HADD2.F32 R32, -RZ, R7.reuse.H0_H0 ;  /* 0x20000007ff207230 */ /* 0x100fe40000004100 */
[C---:B------:R-:W-:Y:S01]  /*db80*/  FFMA R77, R17.reuse, R77, R14 ;  /* 0x0000004d114d7223 */ /* 0x040fe2000000000e */
        /* <DEDUP_REMOVED lines=9> */
[----:B----4-:R-:W-:-:S02]  /*dc20*/  HADD2.F32 R32, -RZ, R8.H0_H0 ;  /* 0x20000008ff207230 */ /* 0x010fc40000004100 */
        /* <DEDUP_REMOVED lines=52> */
.L_x_123:
[----:B------:R-:W-:Y:S05]  /*df70*/  BSYNC B0 ;  /* 0x0000000000007941 */ /* 0x000fea0003800000 */
.L_x_122:
[----:B------:R-:W-:Y:S06]  /*df80*/  BAR.SYNC.DEFER_BLOCKING 0x1, 0x100 ;  /* 0x0044000000007b1d */ /* 0x000fec0000010000 */
[----:B------:R-:W-:Y:S04]  /*df90*/  BSSY B0, `(.L_x_124) ;  /* 0x000000a000007945 */ /* 0x000fe80003800000 */
[----:B------:R-:W-:Y:S05]  /*dfa0*/  @P1 BRA `(.L_x_125) ;  /* 0x0000000000201947 */ /* 0x000fea0003800000 */
[----:B------:R-:W-:-:S06]  /*dfb0*/  UISETP.NE.AND UP0, UPT, UR48, 0x3, UPT ;  /* 0x000000033000788c */ /* 0x000fcc000bf05270 */
[----:B------:R-:W-:-:S13]  /*dfc0*/  PLOP3.LUT P2, PT, PT, PT, UP0, 0x80, 0x0 ;  /* 0x000000000000781c */ /* 0x000fda0003f4f008 */
[----:B------:R-:W-:Y:S05]  /*dfd0*/  @!P2 BRA `(.L_x_126) ;  /* 0x000000000004a947 */ /* 0x000fea0003800000 */
[----:B------:R-:W-:Y:S01]  /*dfe0*/  BPT.TRAP 0x1 ;  /* 0x000000040000795c */ /* 0x000fe20000300000 */
.L_x_126:
[----:B------:R-:W-:-:S04]  /*dff0*/  ULEA UR4, UR8, UR50, 0x3 ;  /* 0x0000003208047291 */ /* 0x000fc8000f8e183f */
[----:B------:R-:W-:-:S04]  /*e000*/  UIADD3 UR4, UR4, 0x50, URZ ;  /* 0x0000005004047890 */ /* 0x000fc8000fffe03f */
[----:B------:R-:W-:-:S09]  /*e010*/  UPRMT UR4, UR51, 0x654, UR4 ;  /* 0x0000065433047896 */ /* 0x000fd20008000004 */
[----:B------:R-:W-:Y:S03]  /*e020*/  SYNCS.ARRIVE.TRANS64.RED.A1T0 RZ, [UR4], RZ ;  /* 0x000000ffffff79a7 */ /* 0x000fe60008100404 */
.L_x_125:
[----:B------:R-:W-:Y:S05]  /*e030*/  BSYNC B0 ;  /* 0x0000000000007941 */ /* 0x000fea0003800000 */
.L_x_124:
        /* <DEDUP_REMOVED lines=9> */
.L_x_129:
[C---:B-1----:R-:W-:Y:S01]  /*e0d0*/  LEA R20, R3.reuse, UR50, 0x3 ;  /* 0x0000003203147c11 */ /* 0x042fe2000f8e18ff */
[----:B------:R-:W-:Y:S01]  /*e0e0*/  @!P3 IMAD R23, R3, 0x2000, R19 ;  /* 0x000020000317b824 */ /* 0x000fe200078e0213 */
[----:B------:R-:W-:Y:S01]  /*e0f0*/  SHF.L.U32 R21, R13, 0x1f, RZ ;  /* 0x0000001f0d157819 */ /* 0x000fe200000006ff */
[----:B------:R-:W-:Y:S03]  /*e100*/  BSSY B1, `(.L_x_130) ;  /* 0x0000004000017945 */ /* 0x000fe60003800000 */
[----:B------:R-:W1:Y:S01]  /*e110*/  SYNCS.PHASECHK.TRANS64.TRYWAIT P2, [R20+URZ+0x30], R21 ;  /* 0x00003015140075a7 */ /* 0x000e62000804017f */
[----:B------:R-:W-:Y:S01]  /*e120*/  @!P3 LEA R22, R18, R23, 0x1 ;  /* 0x000000171216b211 */ /* 0x000fe200078e08ff */
[----:B-1----:R-:W-:Y:S06]  /*e130*/  @!P2 BRA `(.L_x_131) ;  /* 0x000000840044a947 */ /* 0x002fec0003800000 */
.L_x_363:
[----:B------:R-:W-:Y:S05]  /*e140*/  BSYNC B1 ;  /* 0x0000000000017941 */ /* 0x000fea0003800000 */
.L_x_130:
        /* <DEDUP_REMOVED lines=8> */
.L_x_128:
[----:B------:R-:W-:Y:S05]  /*e1d0*/  BSYNC B0 ;  /* 0x0000000000007941 */ /* 0x000fea0003800000 */
.L_x_127:
        /* <DEDUP_REMOVED lines=93> */
.L_x_133:
[----:B------:R-:W-:Y:S05]  /*e7b0*/  BSYNC B0 ;  /* 0x0000000000007941 */ /* 0x000fea0003800000 */
.L_x_132:
[----:B------:R-:W-:Y:S06]  /*e7c0*/  BAR.SYNC.DEFER_BLOCKING 0x1, 0x100 ;  /* 0x0044000000007b1d */ /* 0x000fec0000010000 */
[----:B------:R-:W-:Y:S04]  /*e7d0*/  BSSY B0, `(.L_x_134) ;  /* 0x000000a000007945 */ /* 0x000fe80003800000 */
[----:B------:R-:W-:Y:S05]  /*e7e0*/  @P1 BRA `(.L_x_135) ;  /* 0x0000000000201947 */ /* 0x000fea0003800000 */
[----:B------:R-:W-:-:S06]  /*e7f0*/  UISETP.NE.AND UP0, UPT, UR48, 0x3, UPT ;  /* 0x000000033000788c */ /* 0x000fcc000bf05270 */
[----:B------:R-:W-:-:S13]  /*e800*/  PLOP3.LUT P2, PT, PT, PT, UP0, 0x80, 0x0 ;  /* 0x000000000000781c */ /* 0x000fda0003f4f008 */
[----:B------:R-:W-:Y:S05]  /*e810*/  @!P2 BRA `(.L_x_136) ;  /* 0x000000000004a947 */ /* 0x000fea0003800000 */
[----:B------:R-:W-:Y:S01]  /*e820*/  BPT.TRAP 0x1 ;  /* 0x000000040000795c */ /* 0x000fe20000300000 */
.L_x_136:
[----:B------:R-:W-:-:S04]  /*e830*/  ULEA UR4, UR8, UR50, 0x3 ;  /* 0x0000003208047291 */ /* 0x000fc8000f8e183f */
[----:B------:R-:W-:-:S04]  /*e840*/  UIADD3 UR4, UR4, 0x50, URZ ;  /* 0x0000005004047890 */ /* 0x000fc8000fffe03f */
[----:B------:R-:W-:-:S09]  /*e850*/  UPRMT UR4, UR51, 0x654, UR4 ;  /* 0x0000065433047896 */ /* 0x000fd20008000004 */
[----:B------:R-:W-:Y:S03]  /*e860*/  SYNCS.ARRIVE.TRANS64.RED.A1T0 RZ, [UR4], RZ ;  /* 0x000000ffffff79a7 */ /* 0x000fe60008100404 */
.L_x_135:
[----:B------:R-:W-:Y:S05]  /*e870*/  BSYNC B0 ;  /* 0x0000000000007941 */ /* 0x000fea0003800000 */
.L_x_134:
        /* <DEDUP_REMOVED lines=9> */
.L_x_139:
[C---:B-1----:R-:W-:Y:S01]  /*e910*/  LEA R20, R3.reuse, UR50, 0x3 ;  /* 0x0000003203147c11 */ /* 0x042fe2000f8e18ff */
[----:B------:R-:W-:Y:S01]  /*e920*/  @!P3 IMAD R23, R3, 0x2000, R19 ;  /* 0x000020000317b824 */ /* 0x000fe200078e0213 */
[----:B------:R-:W-:Y:S01]  /*e930*/  SHF.L.U32 R21, R13, 0x1f, RZ ;  /* 0x0000001f0d157819 */ /* 0x000fe200000006ff */
[----:B------:R-:W-:Y:S03]  /*e940*/  BSSY B1, `(.L_x_140) ;  /* 0x0000004000017945 */ /* 0x000fe60003800000 */
[----:B------:R-:W1:Y:S01]  /*e950*/  SYNCS.PHASECHK.TRANS64.TRYWAIT P2, [R20+URZ+0x30], R21 ;  /* 0x00003015140075a7 */ /* 0x000e62000804017f */
[----:B------:R-:W-:Y:S01]  /*e960*/  @!P3 LEA R22, R18, R23, 0x1 ;  /* 0x000000171216b211 */ /* 0x000fe200078e08ff */
[----:B-1----:R-:W-:Y:S06]  /*e970*/  @!P2 BRA `(.L_x_141) ;  /* 0x0000007c0048a947 */ /* 0x002fec0003800000 */
.L_x_364:
[----:B------:R-:W-:Y:S05]  /*e980*/  BSYNC B1 ;  /* 0x0000000000017941 */ /* 0x000fea0003800000 */
.L_x_140:
        /* <DEDUP_REMOVED lines=8> */
.L_x_138:
[----:B------:R-:W-:Y:S05]  /*ea10*/  BSYNC B0 ;  /* 0x0000000000007941 */ /* 0x000fea0003800000 */
.L_x_137:
        /* <DEDUP_REMOVED lines=77> */
.L_x_143:
[----:B------:R-:W-:Y:S05]  /*eef0*/  BSYNC B0 ;  /* 0x0000000000007941 */ /* 0x000fea0003800000 */
.L_x_142:
[----:B------:R-:W-:Y:S06]  /*ef00*/  BAR.SYNC.DEFER_BLOCKING 0x1, 0x100 ;  /* 0x0044000000007b1d */ /* 0x000fec0000010000 */
[----:B------:R-:W-:Y:S04]  /*ef10*/  BSSY B0, `(.L_x_144) ;  /* 0x000000a000007945 */ /* 0x000fe80003800000 */
[----:B------:R-:W-:Y:S05]  /*ef20*/  @P1 BRA `(.L_x_145) ;  /* 0x0000000000201947 */ /* 0x000fea0003800000 */
[----:B------:R-:W-:-:S06]  /*ef30*/  UISETP.NE.AND UP0, UPT, UR48, 0x3, UPT ;  /* 0x000000033000788c */ /* 0x000fcc000bf05270 */
[----:B------:R-:W-:-:S13]  /*ef40*/  PLOP3.LUT P2, PT, PT, PT, UP0, 0x80, 0x0 ;  /* 0x000000000000781c */ /* 0x000fda0003f4f008 */
[----:B------:R-:W-:Y:S05]  /*ef50*/  @!P2 BRA `(.L_x_146) ;  /* 0x000000000004a947 */ /* 0x000fea0003800000 */
[----:B------:R-:W-:Y:S01]  /*ef60*/  BPT.TRAP 0x1 ;  /* 0x000000040000795c */ /* 0x000fe20000300000 */
.L_x_146:
[----:B------:R-:W-:-:S04]  /*ef70*/  ULEA UR4, UR8, UR50, 0x3 ;  /* 0x0000003208047291 */ /* 0x000fc8000f8e183f */
[----:B------:R-:W-:-:S04]  /*ef80*/  UIADD3 UR4, UR4, 0x50, URZ ;  /* 0x0000005004047890 */ /* 0x000fc8000fffe03f */
[----:B------:R-:W-:-:S09]  /*ef90*/  UPRMT UR4, UR51, 0x654, UR4 ;  /* 0x0000065433047896 */ /* 0x000fd20008000004 */
[----:B------:R-:W-:Y:S03]  /*efa0*/  SYNCS.ARRIVE.TRANS64.RED.A1T0 RZ, [UR4], RZ ;  /* 0x000000ffffff79a7 */ /* 0x000fe60008100404 */
.L_x_145:
[----:B------:R-:W-:Y:S05]  /*efb0*/  BSYNC B0 ;  /* 0x0000000000007941 */ /* 0x000fea0003800000 */
.L_x_144:
        /* <DEDUP_REMOVED lines=9> */
.L_x_149:
[C---:B-1----:R-:W-:Y:S01]  /*f050*/  LEA R20, R3.reuse, UR50, 0x3 ;  /* 0x0000003203147c11 */ /* 0x042fe2000f8e18ff */
[----:B------:R-:W-:Y:S01]  /*f060*/  @!P3 IMAD R23, R3, 0x2000, R19 ;  /* 0x000020000317b824 */ /* 0x000fe200078e0213 */
[----:B------:R-:W-:Y:S01]  /*f070*/  SHF.L.U32 R21, R13, 0x1f, RZ ;  /* 0x0000001f0d157819 */ /* 0x000fe200000006ff */
[----:B------:R-:W-:Y:S03]  /*f080*/  BSSY B1, `(.L_x_150) ;  /* 0x0000004000017945 */ /* 0x000fe60003800000 */
[----:B------:R-:W1:Y:S01]  /*f090*/  SYNCS.PHASECHK.TRANS64.TRYWAIT P2, [R20+URZ+0x30], R21 ;  /* 0x00003015140075a7 */ /* 0x000e62000804017f */
[----:B------:R-:W-:Y:S01]  /*f0a0*/  @!P3 LEA R22, R18, R23, 0x1 ;  /* 0x000000171216b211 */ /* 0x000fe200078e08ff */
[----:B-1----:R-:W-:Y:S06]  /*f0b0*/  @!P2 BRA `(.L_x_151) ;  /* 0x00000074008ca947 */ /* 0x002fec0003800000 */
.L_x_365:
[----:B------:R-:W-:Y:S05]  /*f0c0*/  BSYNC B1 ;  /* 0x0000000000017941 */ /* 0x000fea0003800000 */
.L_x_150:
        /* <DEDUP_REMOVED lines=8> */
.L_x_148:
[----:B------:R-:W-:Y:S05]  /*f150*/  BSYNC B0 ;  /* 0x0000000000007941 */ /* 0x000fea0003800000 */
.L_x_147:
        /* <DEDUP_REMOVED lines=93> */
.L_x_153:
[----:B------:R-:W-:Y:S05]  /*f730*/  BSYNC B0 ;  /* 0x0000000000007941 */ /* 0x000fea0003800000 */
.L_x_152:
[----:B------:R-:W-:Y:S06]  /*f740*/  BAR.SYNC.DEFER_BLOCKING 0x1, 0x100 ;  /* 0x0044000000007b1d */ /* 0x000fec0000010000 */
[----:B------:R-:W-:Y:S04]  /*f750*/  BSSY B0, `(.L_x_154) ;  /* 0x000000a000007945 */ /* 0x000fe80003800000 */
[----:B------:R-:W-:Y:S05]  /*f760*/  @P1 BRA `(.L_x_155) ;  /* 0x0000000000201947 */ /* 0x000fea0003800000 */
[----:B------:R-:W-:-:S06]  /*f770*/  UISETP.NE.AND UP0, UPT, UR48, 0x3, UPT ;  /* 0x000000033000788c */ /* 0x000fcc000bf05270 */
[----:B------:R-:W-:-:S13]  /*f780*/  PLOP3.LUT P2, PT, PT, PT, UP0, 0x80, 0x0 ;  /* 0x000000000000781c */ /* 0x000fda0003f4f008 */
[----:B------:R-:W-:Y:S05]  /*f790*/  @!P2 BRA `(.L_x_156) ;  /* 0x000000000004a947 */ /* 0x000fea0003800000 */
[----:B------:R-:W-:Y:S01]  /*f7a0*/  BPT.TRAP 0x1 ;  /* 0x000000040000795c */ /* 0x000fe20000300000 */
.L_x_156:
[----:B------:R-:W-:-:S04]  /*f7b0*/  ULEA UR4, UR8, UR50, 0x3 ;  /* 0x0000003208047291 */ /* 0x000fc8000f8e183f */
[----:B------:R-:W-:-:S04]  /*f7c0*/  UIADD3 UR4, UR4, 0x50, URZ ;  /* 0x0000005004047890 */ /* 0x000fc8000fffe03f */
[----:B------:R-:W-:-:S09]  /*f7d0*/  UPRMT UR4, UR51, 0x654, UR4 ;  /* 0x0000065433047896 */ /* 0x000fd20008000004 */
[----:B------:R-:W-:Y:S03]  /*f7e0*/  SYNCS.ARRIVE.TRANS64.RED.A1T0 RZ, [UR4], RZ ;  /* 0x000000ffffff79a7 */ /* 0x000fe60008100404 */
.L_x_155:
[----:B------:R-:W-:Y:S05]  /*f7f0*/  BSYNC B0 ;  /* 0x0000000000007941 */ /* 0x000fea0003800000 */
.L_x_154:
        /* <DEDUP_REMOVED lines=9> */
.L_x_159:
[C---:B-1----:R-:W-:Y:S01]  /*f890*/  LEA R20, R3.reuse, UR50, 0x3 ;  /* 0x0000003203147c11 */ /* 0x042fe2000f8e18ff */
[----:B------:R-:W-:Y:S01]  /*f8a0*/  @!P3 IMAD R23, R3, 0x2000, R19 ;  /* 0x000020000317b824 */ /* 0x000fe200078e0213 */
[----:B------:R-:W-:Y:S01]  /*f8b0*/  SHF.L.U32 R21, R13, 0x1f, RZ ;  /* 0x0000001f0d157819 */ /* 0x000fe200000006ff */
[----:B------:R-:W-:Y:S03]  /*f8c0*/  BSSY B1, `(.L_x_160) ;  /* 0x0000004000017945 */ /* 0x000fe60003800000 */
[----:B------:R-:W1:Y:S01]  /*f8d0*/  SYNCS.PHASECHK.TRANS64.TRYWAIT P2, [R20+URZ+0x30], R21 ;  /* 0x00003015140075a7 */ /* 0x000e62000804017f */
[----:B------:R-:W-:Y:S01]  /*f8e0*/  @!P3 LEA R22, R18, R23, 0x1 ;  /* 0x000000171216b211 */ /* 0x000fe200078e08ff */
[----:B-1----:R-:W-:Y:S06]  /*f8f0*/  @!P2 BRA `(.L_x_161) ;  /* 0x0000006c0090a947 */ /* 0x002fec0003800000 */
.L_x_366:
[----:B------:R-:W-:Y:S05]  /*f900*/  BSYNC B1 ;  /* 0x0000000000017941 */ /* 0x000fea0003800000 */
.L_x_160:
        /* <DEDUP_REMOVED lines=8> */
.L_x_158:
[----:B------:R-:W-:Y:S05]  /*f990*/  BSYNC B0 ;  /* 0x0000000000007941 */ /* 0x000fea0003800000 */
.L_x_157:
        /* <DEDUP_REMOVED lines=77> */
.L_x_163:
[----:B------:R-:W-:Y:S05]  /*fe70*/  BSYNC B0 ;  /* 0x0000000000007941 */ /* 0x000fea0003800000 */
.L_x_162:
[----:B------:R-:W-:Y:S06]  /*fe80*/  BAR.SYNC.DEFER_BLOCKING 0x1, 0x100 ;  /* 0x0044000000007b1d */ /* 0x000fec0000010000 */
[----:B------:R-:W-:Y:S04]  /*fe90*/  BSSY B0, `(.L_x_164) ;  /* 0x000000a000007945 */ /* 0x000fe80003800000 */
[----:B------:R-:W-:Y:S05]  /*fea0*/  @P1 BRA `(.L_x_165) ;  /* 0x0000000000201947 */ /* 0x000fea0003800000 */
[----:B------:R-:W-:-:S06]  /*feb0*/  UISETP.NE.AND UP0, UPT, UR48, 0x3, UPT ;  /* 0x000000033000788c */ /* 0x000fcc000bf05270 */
[----:B------:R-:W-:-:S13]  /*fec0*/  PLOP3.LUT P2, PT, PT, PT, UP0, 0x80, 0x0 ;  /* 0x000000000000781c */ /* 0x000fda0003f4f008 */
[----:B------:R-:W-:Y:S05]  /*fed0*/  @!P2 BRA `(.L_x_166) ;  /* 0x000000000004a947 */ /* 0x000fea0003800000 */
[----:B------:R-:W-:Y:S01]  /*fee0*/  BPT.TRAP 0x1 ;  /* 0x000000040000795c */ /* 0x000fe20000300000 */
.L_x_166:
[----:B------:R-:W-:-:S04]  /*fef0*/  ULEA UR4, UR8, UR50, 0x3 ;  /* 0x0000003208047291 */ /* 0x000fc8000f8e183f */
[----:B------:R-:W-:-:S04]  /*ff00*/  UIADD3 UR4, UR4, 0x50, URZ ;  /* 0x0000005004047890 */ /* 0x000fc8000fffe03f */
[----:B------:R-:W-:-:S09]  /*ff10*/  UPRMT UR4, UR51, 0x654, UR4 ;  /* 0x0000065433047896 */ /* 0x000fd20008000004 */
[----:B------:R-:W-:Y:S03]  /*ff20*/  SYNCS.ARRIVE.TRANS64.RED.A1T0 RZ, [UR4], RZ ;  /* 0x000000ffffff79a7 */ /* 0x000fe60008100404 */
.L_x_165:
[----:B------:R-:W-:Y:S05]  /*ff30*/  BSYNC B0 ;  /* 0x0000000000007941 */ /* 0x000fea0003800000 */
.L_x_164:
        /* <DEDUP_REMOVED lines=9> */
.L_x_169:
[C---:B-1----:R-:W-:Y:S01]  /*ffd0*/  LEA R20, R3.reuse, UR50, 0x3 ;  /* 0x0000003203147c11 */ /* 0x042fe2000f8e18ff */
[----:B------:R-:W-:Y:S01]  /*ffe0*/  @!P3 IMAD R23, R3, 0x2000, R19 ;  /* 0x000020000317b824 */ /* 0x000fe200078e0213 */
[----:B------:R-:W-:Y:S01]  /*fff0*/  SHF.L.U32 R21, R13, 0x1f, RZ ;  /* 0x0000001f0d157819 */ /* 0x000fe200000006ff */
[----:B------:R-:W-:Y:S03]  /*10000*/  BSSY B1, `(.L_x_170) ;  /* 0x0000004000017945 */ /* 0x000fe60003800000 */
[----:B------:R-:W1:Y:S01]  /*10010*/  SYNCS.PHASECHK.TRANS64.TRYWAIT P2, [R20+URZ+0x30], R21 ;  /* 0x00003015140075a7 */ /* 0x000e62000804017f */
[----:B------:R-:W-:Y:S01]  /*10020*/  @!P3 LEA R22, R18, R23, 0x1 ;  /* 0x000000171216b211 */ /* 0x000fe200078e08ff */
[----:B-1----:R-:W-:Y:S06]  /*10030*/  @!P2 BRA `(.L_x_171) ;  /* 0x0000006400d4a947 */ /* 0x002fec0003800000 */
.L_x_367:
[----:B------:R-:W-:Y:S05]  /*10040*/  BSYNC B1 ;  /* 0x0000000000017941 */ /* 0x000fea0003800000 */
.L_x_170:
        /* <DEDUP_REMOVED lines=8> */
.L_x_168:
[----:B------:R-:W-:Y:S05]  /*100d0*/  BSYNC B0 ;  /* 0x0000000000007941 */ /* 0x000fea0003800000 */
.L_x_167:
        /* <DEDUP_REMOVED lines=57> */
[--C-:B------:R-:W-:Y:S01]  /*10470*/  FFMA R21, R17, R44, R2.reuse ;  /* 0x0000002c11157223 */ /* 0x100fe20000000002 */
[----:B------:R-:W-:Y:S01]  /*10480*/  F2FP.RELU.F16.F32.PACK_AB R32, R39, R32 ;  /* 0x000000202720723e */ /* 0x000fe200000008ff */
        /* <DEDUP_REMOVED lines=34> */
.L_x_173:
[----:B------:R-:W-:Y:S05]  /*106b0*/  BSYNC B0 ;  /* 0x0000000000007941 */ /* 0x000fea0003800000 */
.L_x_172:
[----:B------:R-:W-:Y:S06]  /*106c0*/  BAR.SYNC.DEFER_BLOCKING 0x1, 0x100 ;  /* 0x0044000000007b1d */ /* 0x000fec0000010000 */
[----:B------:R-:W-:Y:S04]  /*106d0*/  BSSY B0, `(.L_x_174) ;  /* 0x000000a000007945 */ /* 0x000fe80003800000 */
[----:B------:R-:W-:Y:S05]  /*106e0*/  @P1 BRA `(.L_x_175) ;  /* 0x0000000000201947 */ /* 0x000fea0003800000 */
[----:B------:R-:W-:-:S06]  /*106f0*/  UISETP.NE.AND UP0, UPT, UR48, 0x3, UPT ;  /* 0x000000033000788c */ /* 0x000fcc000bf05270 */
[----:B------:R-:W-:-:S13]  /*10700*/  PLOP3.LUT P2, PT, PT, PT, UP0, 0x80, 0x0 ;  /* 0x000000000000781c */ /* 0x000fda0003f4f008 */
[----:B------:R-:W-:Y:S05]  /*10710*/  @!P2 BRA `(.L_x_176) ;  /* 0x000000000004a947 */ /* 0x000fea0003800000 */
[----:B------:R-:W-:Y:S01]  /*10720*/  BPT.TRAP 0x1 ;  /* 0x000000040000795c */ /* 0x000fe20000300000 */
.L_x_176:
[----:B------:R-:W-:-:S04]  /*10730*/  ULEA UR4, UR8, UR50, 0x3 ;  /* 0x0000003208047291 */ /* 0x000fc8000f8e183f */
[----:B------:R-:W-:-:S04]  /*10740*/  UIADD3 UR4, UR4, 0x50, URZ ;  /* 0x0000005004047890 */ /* 0x000fc8000fffe03f */
[----:B------:R-:W-:-:S09]  /*10750*/  UPRMT UR4, UR51, 0x654, UR4 ;  /* 0x0000065433047896 */ /* 0x000fd20008000004 */
[----:B------:R-:W-:Y:S03]  /*10760*/  SYNCS.ARRIVE.TRANS64.RED.A1T0 RZ, [UR4], RZ ;  /* 0x000000ffffff79a7 */ /* 0x000fe60008100404 */
.L_x_175:
[----:B------:R-:W-:Y:S05]  /*10770*/  BSYNC B0 ;  /* 0x0000000000007941 */ /* 0x000fea0003800000 */
.L_x_174:
        /* <DEDUP_REMOVED lines=9> */
.L_x_179:
[C---:B-1----:R-:W-:Y:S01]  /*10810*/  LEA R20, R3.reuse, UR50, 0x3 ;  /* 0x0000003203147c11 */ /* 0x042fe2000f8e18ff */
[----:B------:R-:W-:Y:S01]  /*10820*/  @!P3 IMAD R23, R3, 0x2000, R19 ;  /* 0x000020000317b824 */ /* 0x000fe200078e0213 */
[----:B------:R-:W-:Y:S01]  /*10830*/  SHF.L.U32 R21, R13, 0x1f, RZ ;  /* 0x0000001f0d157819 */ /* 0x000fe200000006ff */
[----:B------:R-:W-:Y:S03]  /*10840*/  BSSY B1, `(.L_x_180) ;  /* 0x0000004000017945 */ /* 0x000fe60003800000 */
[----:B------:R-:W1:Y:S01]  /*10850*/  SYNCS.PHASECHK.TRANS64.TRYWAIT P2, [R20+URZ+0x30], R21 ;  /* 0x00003015140075a7 */ /* 0x000e62000804017f */
[----:B------:R-:W-:Y:S01]  /*10860*/  @!P3 LEA R22, R18, R23, 0x1 ;  /* 0x000000171216b211 */ /* 0x000fe200078e08ff */
[----:B-1----:R-:W-:Y:S06]  /*10870*/  @!P2 BRA `(.L_x_181) ;  /* 0x0000005c00d8a947 */ /* 0x002fec0003800000 */
.L_x_368:
[----:B------:R-:W-:Y:S05]  /*10880*/  BSYNC B1 ;  /* 0x0000000000017941 */ /* 0x000fea0003800000 */
.L_x_180:
        /* <DEDUP_REMOVED lines=8> */
.L_x_178:
[----:B------:R-:W-:Y:S05]  /*10910*/  BSYNC B0 ;  /* 0x0000000000007941 */ /* 0x000fea0003800000 */
.L_x_177:
        /* <DEDUP_REMOVED lines=77> */
.L_x_183:
[----:B------:R-:W-:Y:S05]  /*10df0*/  BSYNC B0 ;  /* 0x0000000000007941 */ /* 0x000fea0003800000 */
.L_x_182:
[----:B------:R-:W-:Y:S06]  /*10e00*/  BAR.SYNC.DEFER_BLOCKING 0x1, 0x100 ;  /* 0x0044000000007b1d */ /* 0x000fec0000010000 */
[----:B------:R-:W-:Y:S04]  /*10e10*/  BSSY B0, `(.L_x_184) ;  /* 0x000000a000007945 */ /* 0x000fe80003800000 */
[----:B------:R-:W-:Y:S05]  /*10e20*/  @P1 BRA `(.L_x_185) ;  /* 0x0000000000201947 */ /* 0x000fea0003800000 */
[----:B------:R-:W-:-:S06]  /*10e30*/  UISETP.NE.AND UP0, UPT, UR48, 0x3, UPT ;  /* 0x000000033000788c */ /* 0x000fcc000bf05270 */
[----:B------:R-:W-:-:S13]  /*10e40*/  PLOP3.LUT P2, PT, PT, PT, UP0, 0x80, 0x0 ;  /* 0x000000000000781c */ /* 0x000fda0003f4f008 */
[----:B------:R-:W-:Y:S05]  /*10e50*/  @!P2 BRA `(.L_x_186) ;  /* 0x000000000004a947 */ /* 0x000fea0003800000 */
[----:B------:R-:W-:Y:S01]  /*10e60*/  BPT.TRAP 0x1 ;  /* 0x000000040000795c */ /* 0x000fe20000300000 */
.L_x_186:
[----:B------:R-:W-:-:S04]  /*10e70*/  ULEA UR4, UR8, UR50, 0x3 ;  /* 0x0000003208047291 */ /* 0x000fc8000f8e183f */
[----:B------:R-:W-:-:S04]  /*10e80*/  UIADD3 UR4, UR4, 0x50, URZ ;  /* 0x0000005004047890 */ /* 0x000fc8000fffe03f */
[----:B------:R-:W-:-:S09]  /*10e90*/  UPRMT UR4, UR51, 0x654, UR4 ;  /* 0x0000065433047896 */ /* 0x000fd20008000004 */
[----:B------:R-:W-:Y:S03]  /*10ea0*/  SYNCS.ARRIVE.TRANS64.RED.A1T0 RZ, [UR4], RZ ;  /* 0x000000ffffff79a7 */ /* 0x000fe60008100404 */
.L_x_185:
[----:B------:R-:W-:Y:S05]  /*10eb0*/  BSYNC B0 ;  /* 0x0000000000007941 */ /* 0x000fea0003800000 */
.L_x_184:
        /* <DEDUP_REMOVED lines=9> */
.L_x_189:
[C---:B------:R-:W-:Y:S01]  /*10f50*/  LEA R20, R3.reuse, UR50, 0x3 ;  /* 0x0000003203147c11 */ /* 0x040fe2000f8e18ff */
[----:B------:R-:W-:Y:S01]  /*10f60*/  @!P3 IMAD R23, R3, 0x2000, R19 ;  /* 0x000020000317b824 */ /* 0x000fe200078e0213 */
[----:B------:R-:W-:Y:S01]  /*10f70*/  SHF.L.U32 R21, R13, 0x1f, RZ ;  /* 0x0000001f0d157819 */ /* 0x000fe200000006ff */
[----:B------:R-:W-:Y:S03]  /*10f80*/  BSSY B1, `(.L_x_190) ;  /* 0x0000004000017945 */ /* 0x000fe60003800000 */
[----:B------:R-:W2:Y:S01]  /*10f90*/  SYNCS.PHASECHK.TRANS64.TRYWAIT P2, [R20+URZ+0x30], R21 ;  /* 0x00003015140075a7 */ /* 0x000ea2000804017f */
[----:B------:R-:W-:Y:S01]  /*10fa0*/  @!P3 LEA R22, R18, R23, 0x1 ;  /* 0x000000171216b211 */ /* 0x000fe200078e08ff */
[----:B--2---:R-:W-:Y:S06]  /*10fb0*/  @!P2 BRA `(.L_x_191) ;  /* 0x00000058001ca947 */ /* 0x004fec0003800000 */
.L_x_369:
[----:B------:R-:W-:Y:S05]  /*10fc0*/  BSYNC B1 ;  /* 0x0000000000017941 */ /* 0x000fea0003800000 */
.L_x_190:
[----:B------:R-:W-:Y:S05]  /*10fd0*/  @!P3 WARPSYNC.ALL ;  /* 0x000000000000b948 */ /* 0x000fea0003800000 */
[----:B------:R3:W4:Y:S01]  /*10fe0*/  @!P3 LDSM.16.M88.4 R4, [R23] ;  /* 0x000000001704b83b */ /* 0x0007220000000200 */
[----:B------:R-:W-:-:S03]  /*10ff0*/  IADD3 R3, R3, 0x1, RZ ;  /* 0x0000000103037810 */ /* 0x000fc60007ffe0ff */
[----:B------:R3:W1:Y:S01]  /*11000*/  @!P3 LDSM.16.M88.4 R8, [R22] ;  /* 0x000000001608b83b */ /* 0x0006620000000200 */
[----:B------:R-:W-:-:S04]  /*11010*/  ISETP.NE.AND P2, PT, R3, 0x4, PT ;  /* 0x000000040300780c */ /* 0x000fc80003f45270 */
[----:B--2---:R-:W-:Y:S02]  /*11020*/  SEL R20, RZ, 0x1, P2 ;  /* 0x00000001ff147807 */ /* 0x004fe40001000000 */
[----:B------:R-:W-:Y:S02]  /*11030*/  SEL R3, R3, RZ, P2 ;  /* 0x000000ff03037207 */ /* 0x000fe40001000000 */
[----:B---3--:R-:W-:-:S07]  /*11040*/  LOP3.LUT R13, R13, R20, RZ, 0x3c, !PT ;  /* 0x000000140d0d7212 */ /* 0x008fce00078e3cff */
.L_x_188:
[----:B------:R-:W-:Y:S05]  /*11050*/  BSYNC B0 ;  /* 0x0000000000007941 */ /* 0x000fea0003800000 */
.L_x_187:
[----:B------:R-:W2:Y:S04]  /*11060*/  LDL.LU R21, [R1+0x1c0] ;  /* 0x0001c00001157983 */ /* 0x000ea80000300800 */
[----:B------:R-:W3:Y:S04]  /*11070*/  LDL.LU R23, [R1+0x1c4] ;  /* 0x0001c40001177983 */ /* 0x000ee80000300800 */
[----:B------:R-:W5:Y:S04]  /*11080*/  LDL.LU R31, [R1+0x1d0] ;  /* 0x0001d000011f7983 */ /* 0x000f680000300800 */
[----:B-1----:R-:W4:Y:S04]  /*11090*/  LDL.LU R33, [R1+0x1d4] ;  /* 0x0001d40001217983 */ /* 0x002f280000300800 */
        /* <DEDUP_REMOVED lines=12> */
[----:B------:R-:W-:Y:S05]  /*11160*/  WARPSYNC.ALL ;  /* 0x0000000000007948 */ /* 0x000fea0003800000 */
[----:B------:R-:W-:Y:S01]  /*11170*/  BSSY B0, `(.L_x_192) ;  /* 0x000004c000007945 */ /* 0x000fe20003800000 */
[C-C-:B--2---:R-:W-:Y:S01]  /*11180*/  FFMA R21, R17.reuse, R21, R2.reuse ;  /* 0x0000001511157223 */ /* 0x144fe20000000002 */
[C-C-:B---3--:R-:W-:Y:S01]  /*11190*/  FFMA R23, R17.reuse, R23, R2.reuse ;  /* 0x0000001711177223 */ /* 0x148fe20000000002 */
[C-C-:B-----5:R-:W-:Y:S01]  /*111a0*/  FFMA R31, R17.reuse, R31, R2.reuse ;  /* 0x0000001f111f7223 */ /* 0x160fe20000000002 */
[C-C-:B----4-:R-:W-:Y:S01]  /*111b0*/  FFMA R33, R17.reuse, R33, R2.reuse ;  /* 0x0000002111217223 */ /* 0x150fe20000000002 */
[C-C-:B------:R-:W-:Y:S01]  /*111c0*/  FFMA R39, R17.reuse, R37, R2.reuse ;  /* 0x0000002511277223 */ /* 0x140fe20000000002 */
[----:B------:R-:W-:Y:S01]  /*111d0*/  FFMA R41, R17, R36, R2 ;  /* 0x0000002411297223 */ /* 0x000fe20000000002 */
[----:B------:R-:W-:-:S02]  /*111e0*/  HADD2.F32 R36, -RZ, R11.H1_H1 ;  /* 0x3000000bff247230 */ /* 0x000fc40000004100 */
[C-C-:B------:R-:W-:Y:S01]  /*111f0*/  FFMA R47, R17.reuse, R35, R2.reuse ;  /* 0x00000023112f7223 */ /* 0x140fe20000000002 */
[C---:B------:R-:W-:Y:S01]  /*11200*/  FFMA R49, R17.reuse, R34, R2 ;  /* 0x0000002211317223 */ /* 0x040fe20000000002 */
[--C-:B------:R-:W-:Y:S02]  /*11210*/  HADD2.F32 R2, -RZ, R4.reuse.H0_H0 ;  /* 0x20000004ff027230 */ /* 0x100fe40000004100 */
[----:B------:R-:W-:Y:S02]  /*11220*/  HADD2.F32 R34, -RZ, R11.H0_H0 ;  /* 0x2000000bff227230 */ /* 0x000fe40000004100 */
[C-C-:B------:R-:W-:Y:S01]  /*11230*/  FFMA R25, R17.reuse, R25, R12.reuse ;  /* 0x0000001911197223 */ /* 0x140fe2000000000c */
[----:B------:R-:W-:Y:S01]  /*11240*/  FFMA R21, R2, R16, R21 ;  /* 0x0000001002157223 */ /* 0x000fe20000000015 */
[----:B------:R-:W-:Y:S02]  /*11250*/  HADD2.F32 R2, -RZ, R4.H1_H1 ;  /* 0x30000004ff027230 */ /* 0x000fe40000004100 */
[C-C-:B------:R-:W-:Y:S01]  /*11260*/  FFMA R27, R17.reuse, R27, R12.reuse ;  /* 0x0000001b111b7223 */ /* 0x140fe2000000000c */
[----:B------:R-:W-:Y:S01]  /*11270*/  FFMA R35, R17, R32, R12 ;  /* 0x0000002011237223 */ /* 0x000fe2000000000c */
[----:B------:R-:W-:-:S02]  /*11280*/  HADD2.F32 R32, -RZ, R9.H0_H0 ;  /* 0x20000009ff207230 */ /* 0x000fc40000004100 */
[----:B------:R-:W-:Y:S01]  /*11290*/  FFMA R2, R2, R16, R23 ;  /* 0x0000001002027223 */ /* 0x000fe20000000017 */
[----:B------:R-:W-:Y:S01]  /*112a0*/  FFMA R37, R17, R30, R12 ;  /* 0x0000001e11257223 */ /* 0x000fe2000000000c */
[----:B------:R-:W-:-:S03]  /*112b0*/  HADD2.F32 R30, -RZ, R8.H1_H1 ;  /* 0x30000008ff1e7230 */ /* 0x000fc60000004100 */
[----:B------:R-:W-:Y:S01]  /*112c0*/  F2FP.RELU.F16.F32.PACK_AB R52, R2, R21 ;  /* 0x000000150234723e */ /* 0x000fe200000008ff */
[C-C-:B------:R-:W-:Y:S01]  /*112d0*/  FFMA R43, R17.reuse, R26, R12.reuse ;  /* 0x0000001a112b7223 */ /* 0x140fe2000000000c */
[----:B------:R-:W-:Y:S02]  /*112e0*/  HADD2.F32 R26, -RZ, R8.H0_H0 ;  /* 0x20000008ff1a7230 */ /* 0x000fe40000004100 */
[C-C-:B------:R-:W-:Y:S01]  /*112f0*/  FFMA R45, R17.reuse, R24, R12.reuse ;  /* 0x00000018112d7223 */ /* 0x140fe2000000000c */
[--C-:B------:R-:W-:Y:S02]  /*11300*/  HADD2.F32 R24, -RZ, R6.reuse.H1_H1 ;  /* 0x30000006ff187230 */ /* 0x100fe40000004100 */
[-C--:B------:R-:W-:Y:S01]  /*11310*/  FFMA R39, R26, R16.reuse, R39 ;  /* 0x000000101a277223 */ /* 0x080fe20000000027 */
[----:B------:R-:W-:Y:S01]  /*11320*/  FFMA R43, R32, R16, R43 ;  /* 0x00000010202b7223 */ /* 0x000fe2000000002b */
[----:B------:R-:W-:Y:S01]  /*11330*/  FFMA R51, R17, R22, R12 ;  /* 0x0000001611337223 */ /* 0x000fe2000000000c */
[----:B------:R-:W-:-:S02]  /*11340*/  HADD2.F32 R22, -RZ, R6.H0_H0 ;  /* 0x20000006ff167230 */ /* 0x000fc40000004100 */
[----:B------:R-:W-:Y:S02]  /*11350*/  HADD2.F32 R26, -RZ, R9.H1_H1 ;  /* 0x30000009ff1a7230 */ /* 0x000fe40000004100 */
[----:B------:R-:W-:Y:S01]  /*11360*/  FFMA R53, R17, R20, R12 ;  /* 0x0000001411357223 */ /* 0x000fe2000000000c */
[--C-:B------:R-:W-:Y:S02]  /*11370*/  HADD2.F32 R12, -RZ, R5.reuse.H0_H0 ;  /* 0x20000005ff0c7230 */ /* 0x100fe40000004100 */
[-C--:B------:R-:W-:Y:S01]  /*11380*/  FFMA R31, R22, R16.reuse, R31 ;  /* 0x00000010161f7223 */ /* 0x080fe2000000001f */
[----:B------:R-:W-:Y:S02]  /*11390*/  HADD2.F32 R20, -RZ, R5.H1_H1 ;  /* 0x30000005ff147230 */ /* 0x000fe40000004100 */
[-C--:B------:R-:W-:Y:S01]  /*113a0*/  FFMA R26, R26, R16.reuse, R45 ;  /* 0x000000101a1a7223 */ /* 0x080fe2000000002d */
[----:B------:R-:W-:Y:S02]  /*113b0*/  HADD2.F32 R22, -RZ, R7.H0_H0 ;  /* 0x20000007ff167230 */ /* 0x000fe40000004100 */
[----:B------:R-:W-:Y:S01]  /*113c0*/  FFMA R25, R12, R16, R25 ;  /* 0x000000100c197223 */ /* 0x000fe20000000019 */
[----:B------:R-:W-:-:S02]  /*113d0*/  HADD2.F32 R32, -RZ, R10.H1_H1 ;  /* 0x3000000aff207230 */ /* 0x000fc40000004100 */
[-C--:B------:R-:W-:Y:S01]  /*113e0*/  FFMA R12, R20, R16.reuse, R27 ;  /* 0x00000010140c7223 */ /* 0x080fe2000000001b */
[-C--:B------:R-:W-:Y:S01]  /*113f0*/  FFMA R20, R24, R16.reuse, R33 ;  /* 0x0000001018147223 */ /* 0x080fe20000000021 */
[----:B------:R-:W-:Y:S02]  /*11400*/  HADD2.F32 R24, -RZ, R7.H1_H1 ;  /* 0x30000007ff187230 */ /* 0x000fe40000004100 */
[-C--:B------:R-:W-:Y:S01]  /*11410*/  FFMA R35, R22, R16.reuse, R35 ;  /* 0x0000001016237223 */ /* 0x080fe20000000023 */
[-C--:B------:R-:W-:Y:S01]  /*11420*/  FFMA R51, R34, R16.reuse, R51 ;  /* 0x0000001022337223 */ /* 0x080fe20000000033 */
[----:B------:R-:W-:Y:S01]  /*11430*/  F2FP.RELU.F16.F32.PACK_AB R54, R20, R31 ;  /* 0x0000001f1436723e */ /* 0x000fe200000008ff */
[-C--:B------:R-:W-:Y:S01]  /*11440*/  FFMA R22, R24, R16.reuse, R37 ;  /* 0x0000001018167223 */ /* 0x080fe20000000025 */
[----:B------:R-:W-:Y:S01]  /*11450*/  FFMA R24, R30, R16, R41 ;  /* 0x000000101e187223 */ /* 0x000fe20000000029 */
[----:B------:R-:W-:-:S03]  /*11460*/  HADD2.F32 R30, -RZ, R10.H0_H0 ;  /* 0x2000000aff1e7230 */ /* 0x000fc60000004100 */
[----:B------:R-:W-:Y:S02]  /*11470*/  F2FP.RELU.F16.F32.PACK_AB R55, R22, R35 ;  /* 0x000000231637723e */ /* 0x000fe400000008ff */
[-C--:B------:R-:W-:Y:S01]  /*11480*/  FFMA R47, R30, R16.reuse, R47 ;  /* 0x000000101e2f7223 */ /* 0x080fe2000000002f */
[-C--:B------:R-:W-:Y:S01]  /*11490*/  FFMA R30, R32, R16.reuse, R49 ;  /* 0x00000010201e7223 */ /* 0x080fe20000000031 */
[----:B------:R-:W-:Y:S01]  /*114a0*/  FFMA R32, R36, R16, R53 ;  /* 0x0000001024207223 */ /* 0x000fe20000000035 */
[----:B------:R-:W-:Y:S02]  /*114b0*/  F2FP.RELU.F16.F32.PACK_AB R53, R12, R25 ;  /* 0x000000190c35723e */ /* 0x000fe400000008ff */
[----:B------:R-:W-:Y:S02]  /*114c0*/  F2FP.RELU.F16.F32.PACK_AB R25, R26, R43 ;  /* 0x0000002b1a19723e */ /* 0x000fe400000008ff */
[----:B------:R-:W-:Y:S01]  /*114d0*/  F2FP.RELU.F16.F32.PACK_AB R24, R24, R39 ;  /* 0x000000271818723e */ /* 0x000fe200000008ff */
[----:B------:R1:W-:Y:S01]  /*114e0*/  STSM.16.M88.4 [R15+0x4200], R52 ;  /* 0x004200340f007844 */ /* 0x0003e20000000200 */
[----:B------:R-:W-:-:S02]  /*114f0*/  F2FP.RELU.F16.F32.PACK_AB R26, R30, R47 ;  /* 0x0000002f1e1a723e */ /* 0x000fc400000008ff */
        /* <DEDUP_REMOVED lines=19> */
.L_x_193:
[----:B------:R-:W-:Y:S05]  /*11630*/  BSYNC B0 ;  /* 0x0000000000007941 */ /* 0x000fea0003800000 */
.L_x_192:
[----:B------:R-:W-:Y:S06]  /*11640*/  BAR.SYNC.DEFER_BLOCKING 0x1, 0x100 ;  /* 0x0044000000007b1d */ /* 0x000fec0000010000 */
[----:B------:R-:W-:Y:S04]  /*11650*/  BSSY B0, `(.L_x_194) ;  /* 0x000000a000007945 */ /* 0x000fe80003800000 */
[----:B------:R-:W-:Y:S05]  /*11660*/  @P1 BRA `(.L_x_195) ;  /* 0x0000000000201947 */ /* 0x000fea0003800000 */
[----:B------:R-:W-:-:S06]  /*11670*/  UISETP.NE.AND UP0, UPT, UR48, 0x3, UPT ;  /* 0x000000033000788c */ /* 0x000fcc000bf05270 */
[----:B------:R-:W-:-:S13]  /*11680*/  PLOP3.LUT P2, PT, PT, PT, UP0, 0x80, 0x0 ;  /* 0x000000000000781c */ /* 0x000fda0003f4f008 */
[----:B------:R-:W-:Y:S05]  /*11690*/  @!P2 BRA `(.L_x_196) ;  /* 0x000000000004a947 */ /* 0x000fea0003800000 */
[----:B------:R-:W-:Y:S01]  /*116a0*/  BPT.TRAP 0x1 ;  /* 0x000000040000795c */ /* 0x000fe20000300000 */
.L_x_196:
[----:B------:R-:W-:-:S04]  /*116b0*/  ULEA UR4, UR8, UR50, 0x3 ;  /* 0x0000003208047291 */ /* 0x000fc8000f8e183f */
[----:B------:R-:W-:-:S04]  /*116c0*/  UIADD3 UR4, UR4, 0x50, URZ ;  /* 0x0000005004047890 */ /* 0x000fc8000fffe03f */
[----:B------:R-:W-:-:S09]  /*116d0*/  UPRMT UR4, UR51, 0x654, UR4 ;  /* 0x0000065433047896 */ /* 0x000fd20008000004 */
[----:B------:R-:W-:Y:S03]  /*116e0*/  SYNCS.ARRIVE.TRANS64.RED.A1T0 RZ, [UR4], RZ ;  /* 0x000000ffffff79a7 */ /* 0x000fe60008100404 */
.L_x_195:
[----:B------:R-:W-:Y:S05]  /*116f0*/  BSYNC B0 ;  /* 0x0000000000007941 */ /* 0x000fea0003800000 */
.L_x_194:
        /* <DEDUP_REMOVED lines=9> */
.L_x_199:
[----:B------:R-:W-:Y:S01]  /*11790*/  SHF.L.U32 R13, R13, 0x1f, RZ ;  /* 0x0000001f0d0d7819 */ /* 0x000fe200000006ff */
[----:B------:R-:W-:Y:S01]  /*117a0*/  BSSY B1, `(.L_x_200) ;  /* 0x0000006000017945 */ /* 0x000fe20003800000 */
[C---:B------:R-:W-:Y:S01]  /*117b0*/  LEA R12, R3.reuse, UR50, 0x3 ;  /* 0x00000032030c7c11 */ /* 0x040fe2000f8e18ff */
[----:B------:R-:W-:-:S03]  /*117c0*/  @!P3 IMAD R3, R3, 0x2000, R19 ;  /* 0x000020000303b824 */ /* 0x000fc600078e0213 */
[----:B------:R-:W2:Y:S02]  /*117d0*/  SYNCS.PHASECHK.TRANS64.TRYWAIT P2, [R12+URZ+0x30], R13 ;  /* 0x0000300d0c0075a7 */ /* 0x000ea4000804017f */
[----:B------:R-:W-:Y:S01]  /*117e0*/  @!P3 LEA R2, R18, R3, 0x1 ;  /* 0x000000031202b211 */ /* 0x000fe200078e08ff */
[----:B--2---:R-:W-:Y:S06]  /*117f0*/  @!P2 BRA `(.L_x_201) ;  /* 0x000000500020a947 */ /* 0x004fec0003800000 */
.L_x_370:
[----:B------:R-:W-:Y:S05]  /*11800*/  BSYNC B1 ;  /* 0x0000000000017941 */ /* 0x000fea0003800000 */
.L_x_200:
[----:B------:R-:W-:Y:S05]  /*11810*/  @!P3 WARPSYNC.ALL ;  /* 0x000000000000b948 */ /* 0x000fea0003800000 */
[----:B------:R3:W4:Y:S04]  /*11820*/  @!P3 LDSM.16.M88.4 R4, [R3] ;  /* 0x000000000304b83b */ /* 0x0007280000000200 */
[----:B------:R3:W1:Y:S02]  /*11830*/  @!P3 LDSM.16.M88.4 R8, [R2] ;  /* 0x000000000208b83b */ /* 0x0006640000000200 */
.L_x_198:
[----:B------:R-:W-:Y:S05]  /*11840*/  BSYNC B0 ;  /* 0x0000000000007941 */ /* 0x000fea0003800000 */
.L_x_197:
[C-C-:B---3--:R-:W-:Y:S01]  /*11850*/  FFMA R3, R17.reuse, R136, R14.reuse ;  /* 0x0000008811037223 */ /* 0x148fe2000000000e */
[C-C-:B------:R-:W-:Y:S01]  /*11860*/  FFMA R137, R17.reuse, R137, R14.reuse ;  /* 0x0000008911897223 */ /* 0x140fe2000000000e */
[C-C-:B------:R-:W-:Y:S01]  /*11870*/  FFMA R19, R17.reuse, R140, R14.reuse ;  /* 0x0000008c11137223 */ /* 0x140fe2000000000e */
[C-C-:B------:R-:W-:Y:S01]  /*11880*/  FFMA R141, R17.reuse, R141, R14.reuse ;  /* 0x0000008d118d7223 */ /* 0x140fe2000000000e */
[C-C-:B------:R-:W-:Y:S01]  /*11890*/  FFMA R23, R17.reuse, R144, R14.reuse ;  /* 0x0000009011177223 */ /* 0x140fe2000000000e */
[C-C-:B------:R-:W-:Y:S01]  /*118a0*/  FFMA R145, R17.reuse, R145, R14.reuse ;  /* 0x0000009111917223 */ /* 0x140fe2000000000e */
[C-C-:B-1----:R-:W-:Y:S01]  /*118b0*/  FFMA R27, R17.reuse, R148, R14.reuse ;  /* 0x00000094111b7223 */ /* 0x142fe2000000000e */
[C---:B------:R-:W-:Y:S01]  /*118c0*/  FFMA R149, R17.reuse, R149, R14 ;  /* 0x0000009511957223 */ /* 0x040fe2000000000e */
[C-C-:B--2---:R-:W-:Y:S01]  /*118d0*/  FFMA R13, R17.reuse, R138, R0.reuse ;  /* 0x0000008a110d7223 */ /* 0x144fe20000000000 */
[C-C-:B------:R-:W-:Y:S01]  /*118e0*/  FFMA R139, R17.reuse, R139, R0.reuse ;  /* 0x0000008b118b7223 */ /* 0x140fe20000000000 */
[C-C-:B------:R-:W-:Y:S01]  /*118f0*/  FFMA R21, R17.reuse, R142, R0.reuse ;  /* 0x0000008e11157223 */ /* 0x140fe20000000000 */
[C-C-:B------:R-:W-:Y:S01]  /*11900*/  FFMA R143, R17.reuse, R143, R0.reuse ;  /* 0x0000008f118f7223 */ /* 0x140fe20000000000 */
[C-C-:B------:R-:W-:Y:S01]  /*11910*/  FFMA R25, R17.reuse, R146, R0.reuse ;  /* 0x0000009211197223 */ /* 0x140fe20000000000 */
[C-C-:B------:R-:W-:Y:S01]  /*11920*/  FFMA R147, R17.reuse, R147, R0.reuse ;  /* 0x0000009311937223 */ /* 0x140fe20000000000 */
[C-C-:B------:R-:W-:Y:S01]  /*11930*/  FFMA R29, R17.reuse, R150, R0.reuse ;  /* 0x00000096111d7223 */ /* 0x140fe20000000000 */
[----:B------:R-:W-:Y:S01]  /*11940*/  FFMA R151, R17, R151, R0 ;  /* 0x0000009711977223 */ /* 0x000fe20000000000 */
[----:B----4-:R-:W-:Y:S01]  /*11950*/  HADD2.F32 R0, -RZ, R4.H0_H0 ;  /* 0x20000004ff007230 */ /* 0x010fe20000004100 */
[----:B------:R-:W-:Y:S05]  /*11960*/  WARPSYNC.ALL ;  /* 0x0000000000007948 */ /* 0x000fea0003800000 */
[----:B------:R-:W-:-:S02]  /*11970*/  HADD2.F32 R14, -RZ, R6.H0_H0 ;  /* 0x20000006ff0e7230 */ /* 0x000fc40000004100 */
[-C--:B------:R-:W-:Y:S01]  /*11980*/  FFMA R0, R0, R16.reuse, R3 ;  /* 0x0000001000007223 */ /* 0x080fe20000000003 */
[----:B------:R-:W-:Y:S01]  /*11990*/  HADD2.F32 R4, -RZ, R4.H1_H1 ;  /* 0x30000004ff047230 */ /* 0x000fe20000004100 */
[----:B------:R-:W-:Y:S01]  /*119a0*/  BSSY B0, `(.L_x_202) ;  /* 0x0000038000007945 */ /* 0x000fe20003800000 */
[--C-:B------:R-:W-:Y:S02]  /*119b0*/  HADD2.F32 R2, -RZ, R5.reuse.H0_H0 ;  /* 0x20000005ff027230 */ /* 0x100fe40000004100 */
[-C--:B------:R-:W-:Y:S01]  /*119c0*/  FFMA R14, R14, R16.reuse, R19 ;  /* 0x000000100e0e7223 */ /* 0x080fe20000000013 */
[----:B------:R-:W-:Y:S02]  /*119d0*/  HADD2.F32 R12, -RZ, R5.H1_H1 ;  /* 0x30000005ff0c7230 */ /* 0x000fe40000004100 */
[-C--:B------:R-:W-:Y:S01]  /*119e0*/  FFMA R137, R4, R16.reuse, R137 ;  /* 0x0000001004897223 */ /* 0x080fe20000000089 */
[----:B------:R-:W-:Y:S02]  /*119f0*/  HADD2.F32 R6, -RZ, R6.H1_H1 ;  /* 0x30000006ff067230 */ /* 0x000fe40000004100 */
[----:B------:R-:W-:Y:S01]  /*11a00*/  FFMA R2, R2, R16, R13 ;  /* 0x0000001002027223 */ /* 0x000fe2000000000d */
[----:B------:R-:W-:-:S02]  /*11a10*/  HADD2.F32 R20, -RZ, R7.H0_H0 ;  /* 0x20000007ff147230 */ /* 0x000fc40000004100 */
[-C--:B------:R-:W-:Y:S01]  /*11a20*/  FFMA R139, R12, R16.reuse, R139 ;  /* 0x000000100c8b7223 */ /* 0x080fe2000000008b */
[----:B------:R-:W-:Y:S02]  /*11a30*/  HADD2.F32 R22, -RZ, R7.H1_H1 ;  /* 0x30000007ff167230 */ /* 0x000fe40000004100 */
[-C--:B------:R-:W-:Y:S01]  /*11a40*/  FFMA R141, R6, R16.reuse, R141 ;  /* 0x00000010068d7223 */ /* 0x080fe2000000008d */
[----:B------:R-:W-:Y:S02]  /*11a50*/  HADD2.F32 R24, -RZ, R8.H0_H0 ;  /* 0x20000008ff187230 */ /* 0x000fe40000004100 */
[-C--:B------:R-:W-:Y:S01]  /*11a60*/  FFMA R20, R20, R16.reuse, R21 ;  /* 0x0000001014147223 */ /* 0x080fe20000000015 */
[----:B------:R-:W-:Y:S02]  /*11a70*/  HADD2.F32 R32, -RZ, R10.H0_H0 ;  /* 0x2000000aff207230 */ /* 0x000fe40000004100 */
[----:B------:R-:W-:Y:S01]  /*11a80*/  FFMA R143, R22, R16, R143 ;  /* 0x00000010168f7223 */ /* 0x000fe2000000008f */
[----:B------:R-:W-:-:S02]  /*11a90*/  HADD2.F32 R8, -RZ, R8.H1_H1 ;  /* 0x30000008ff087230 */ /* 0x000fc40000004100 */
[-C--:B------:R-:W-:Y:S01]  /*11aa0*/  FFMA R23, R24, R16.reuse, R23 ;  /* 0x0000001018177223 */ /* 0x080fe20000000017 */
        /* <DEDUP_REMOVED lines=9> */
[----:B------:R-:W-:Y:S01]  /*11b40*/  FFMA R10, R10, R16, R149 ;  /* 0x000000100a0a7223 */ /* 0x000fe20000000095 */
[----:B------:R-:W-:Y:S01]  /*11b50*/  F2FP.RELU.F16.F32.PACK_AB R4, R137, R0 ;  /* 0x000000008904723e */ /* 0x000fe200000008ff */
[----:B------:R-:W-:Y:S01]  /*11b60*/  FFMA R29, R34, R16, R29 ;  /* 0x00000010221d7223 */ /* 0x000fe2000000001d */
[----:B------:R-:W-:Y:S01]  /*11b70*/  F2FP.RELU.F16.F32.PACK_AB R5, R139, R2 ;  /* 0x000000028b05723e */ /* 0x000fe200000008ff */
[----:B------:R-:W-:Y:S01]  /*11b80*/  FFMA R36, R36, R16, R151 ;  /* 0x0000001024247223 */ /* 0x000fe20000000097 */
[----:B------:R-:W-:Y:S02]  /*11b90*/  F2FP.RELU.F16.F32.PACK_AB R6, R141, R14 ;  /* 0x0000000e8d06723e */ /* 0x000fe400000008ff */
[----:B------:R-:W-:-:S02]  /*11ba0*/  F2FP.RELU.F16.F32.PACK_AB R7, R143, R20 ;  /* 0x000000148f07723e */ /* 0x000fc400000008ff */
        /* <DEDUP_REMOVED lines=23> */
.L_x_203:
[----:B------:R-:W-:Y:S05]  /*11d20*/  BSYNC B0 ;  /* 0x0000000000007941 */ /* 0x000fea0003800000 */
.L_x_202:
[----:B------:R-:W-:Y:S06]  /*11d30*/  BAR.SYNC.DEFER_BLOCKING 0x1, 0x100 ;  /* 0x0044000000007b1d */ /* 0x000fec0000010000 */
[----:B------:R-:W-:Y:S04]  /*11d40*/  BSSY B0, `(.L_x_204) ;  /* 0x000000a000007945 */ /* 0x000fe80003800000 */
[----:B------:R-:W-:Y:S05]  /*11d50*/  @P1 BRA `(.L_x_205) ;  /* 0x0000000000201947 */ /* 0x000fea0003800000 */
[----:B------:R-:W-:-:S06]  /*11d60*/  UISETP.NE.AND UP0, UPT, UR48, 0x3, UPT ;  /* 0x000000033000788c */ /* 0x000fcc000bf05270 */
[----:B------:R-:W-:-:S13]  /*11d70*/  PLOP3.LUT P0, PT, PT, PT, UP0, 0x80, 0x0 ;  /* 0x000000000000781c */ /* 0x000fda0003f0f008 */
[----:B------:R-:W-:Y:S05]  /*11d80*/  @!P0 BRA `(.L_x_206) ;  /* 0x0000000000048947 */ /* 0x000fea0003800000 */
[----:B------:R-:W-:Y:S01]  /*11d90*/  BPT.TRAP 0x1 ;  /* 0x000000040000795c */ /* 0x000fe20000300000 */
.L_x_206:
[----:B------:R-:W-:-:S04]  /*11da0*/  ULEA UR4, UR36, UR50, 0x3 ;  /* 0x0000003224047291 */ /* 0x000fc8000f8e183f */
[----:B------:R-:W-:-:S04]  /*11db0*/  UIADD3 UR4, UR4, 0x50, URZ ;  /* 0x0000005004047890 */ /* 0x000fc8000fffe03f */
[----:B------:R-:W-:-:S09]  /*11dc0*/  UPRMT UR4, UR51, 0x654, UR4 ;  /* 0x0000065433047896 */ /* 0x000fd20008000004 */
[----:B------:R-:W-:Y:S03]  /*11dd0*/  SYNCS.ARRIVE.TRANS64.RED.A1T0 RZ, [UR4], RZ ;  /* 0x000000ffffff79a7 */ /* 0x000fe60008100404 */
.L_x_205:
[----:B------:R-:W-:Y:S05]  /*11de0*/  BSYNC B0 ;  /* 0x0000000000007941 */ /* 0x000fea0003800000 */
.L_x_204:
[----:B------:R-:W2:Y:S01]  /*11df0*/  LDL.LU R23, [R1+0x204] ;  /* 0x0002040001177983 */ /* 0x000ea20000300800 */
[----:B------:R-:W-:-:S03]  /*11e00*/  ULDC.64 UR4, c[0x0][0x8f8] ;  /* 0x00023e0000047ab9 */ /* 0x000fc60000000a00 */
[----:B------:R-:W3:Y:S01]  /*11e10*/  LDL.LU R22, [R1+0x200] ;  /* 0x0002000001167983 */ /* 0x000ee20000300800 */
[----:B------:R-:W-:Y:S01]  /*11e20*/  UIADD3 UR36, UR36, 0x1, URZ ;  /* 0x0000000124247890 */ /* 0x000fe2000fffe03f */
[----:B------:R-:W-:Y:S01]  /*11e30*/  PRMT R0, RZ, 0x7610, R0 ;  /* 0x00007610ff007816 */ /* 0x000fe20000000000 */
[----:B------:R-:W-:Y:S01]  /*11e40*/  UMOV UR43, 0xffffffff ;  /* 0xffffffff002b7882 */ /* 0x000fe20000000000 */
[----:B------:R-:W-:Y:S01]  /*11e50*/  UMOV UR47, 0xffffffff ;  /* 0xffffffff002f7882 */ /* 0x000fe20000000000 */
[----:B------:R-:W-:Y:S01]  /*11e60*/  UISETP.NE.AND UP0, UPT, UR36, 0x4, UPT ;  /* 0x000000042400788c */ /* 0x000fe2000bf05270 */
[----:B------:R-:W-:-:S03]  /*11e70*/  MOV R19, 0xffffffff ;  /* 0xffffffff00137802 */ /* 0x000fc60000000f00 */
[----:B------:R-:W-:Y:S01]  /*11e80*/  USEL UR36, UR36, URZ, UP0 ;  /* 0x0000003f24247287 */ /* 0x000fe20008000000 */
[----:B---3--:R-:W-:-:S04]  /*11e90*/  IADD3 R22, P0, R22, UR54, RZ ;  /* 0x0000003616167c10 */ /* 0x008fc8000ff1e0ff */
[----:B--2---:R-:W-:Y:S01]  /*11ea0*/  IADD3.X R23, R23, UR56, RZ, P0, !PT ;  /* 0x0000003817177c10 */ /* 0x004fe200087fe4ff */
[----:B------:R2:W-:Y:S01]  /*11eb0*/  STL [R1+0x200], R22 ;  /* 0x0002001601007387 */ /* 0x0005e20000100800 */
[----:B------:R-:W-:-:S03]  /*11ec0*/  ISETP.GE.U32.AND P0, PT, R22, UR4, PT ;  /* 0x0000000416007c0c */ /* 0x000fc6000bf06070 */
[----:B------:R2:W-:Y:S01]  /*11ed0*/  STL [R1+0x204], R23 ;  /* 0x0002041701007387 */ /* 0x0005e20000100800 */
[----:B------:R-:W-:-:S13]  /*11ee0*/  ISETP.GE.U32.AND.EX P0, PT, R23, UR5, PT, P0 ;  /* 0x0000000517007c0c */ /* 0x000fda000bf06100 */
[----:B--2---:R-:W-:Y:S05]  /*11ef0*/  @P0 BRA `(.L_x_207) ;  /* 0x0000000400780947 */ /* 0x004fea0003800000 */
[----:B------:R-:W2:Y:S01]  /*11f00*/  S2R R16, SR_CTAID.X ;  /* 0x0000000000107919 */ /* 0x000ea20000002500 */
[----:B-1----:R-:W1:Y:S01]  /*11f10*/  LDC.64 R8, c[0x0][0x8d0] ;  /* 0x00023400ff087b82 */ /* 0x002e620000000a00 */
[----:B------:R-:W-:Y:S01]  /*11f20*/  ULDC UR4, c[0x0][0x150] ;  /* 0x0000540000047ab9 */ /* 0x000fe20000000800 */
[----:B------:R-:W-:Y:S01]  /*11f30*/  IMAD.MOV.U32 R6, RZ, RZ, R22 ;  /* 0x000000ffff067224 */ /* 0x000fe200078e0016 */
[----:B------:R-:W3:Y:S01]  /*11f40*/  S2R R20, SR_CTAID.Y ;  /* 0x0000000000147919 */ /* 0x000ee20000002600 */
[----:B------:R-:W-:-:S04]  /*11f50*/  MOV R7, R23 ;  /* 0x0000001700077202 */ /* 0x000fc80000000f00 */
[----:B------:R-:W4:Y:S08]  /*11f60*/  LDC R21, c[0x0][0x144] ;  /* 0x00005100ff157b82 */ /* 0x000f300000000800 */
[----:B------:R-:W3:Y:S08]  /*11f70*/  LDC R10, c[0x0][0x8d8] ;  /* 0x00023600ff0a7b82 */ /* 0x000ef00000000800 */
[----:B------:R-:W3:Y:S01]  /*11f80*/  LDC.64 R14, c[0x0][0x8c8] ;  /* 0x00023200ff0e7b82 */ /* 0x000ee20000000a00 */
[----:B-1----:R-:W-:-:S04]  /*11f90*/  ISETP.NE.U32.AND P0, PT, R8, RZ, PT ;  /* 0x000000ff0800720c */ /* 0x002fc80003f05070 */
[----:B------:R-:W-:Y:S02]  /*11fa0*/  ISETP.NE.AND.EX P0, PT, R9, RZ, PT, P0 ;  /* 0x000000ff0900720c */ /* 0x000fe40003f05300 */
[----:B--2---:R-:W-:-:S05]  /*11fb0*/  I2FP.F32.U32 R0, R16 ;  /* 0x0000001000007245 */ /* 0x004fca0000201000 */
[----:B------:R-:W-:-:S04]  /*11fc0*/  FMUL R0, R0, UR4 ;  /* 0x0000000400007c20 */ /* 0x000fc80008400000 */
[----:B------:R1:W2:Y:S02]  /*11fd0*/  F2I.U32.TRUNC.NTZ R19, R0 ;  /* 0x0000000000137305 */ /* 0x0002a4000020f000 */
[----:B----4-:R-:W-:Y:S05]  /*11fe0*/  @!P0 BRA `(.L_x_208) ;  /* 0x0000000000288947 */ /* 0x010fea0003800000 */
[----:B-1----:R-:W1:Y:S02]  /*11ff0*/  LDC R0, c[0x0][0x8dc] ;  /* 0x00023700ff007b82 */ /* 0x002e640000000800 */
[----:B-1----:R-:W-:-:S04]  /*12000*/  IADD3 R7, P0, R22, R0, RZ ;  /* 0x0000000016077210 */ /* 0x002fc80007f1e0ff */
[----:B------:R-:W-:-:S05]  /*12010*/  IADD3.X R11, RZ, R23, RZ, P0, !PT ;  /* 0x00000017ff0b7210 */ /* 0x000fca00007fe4ff */
[----:B------:R-:W-:-:S04]  /*12020*/  IMAD.WIDE.U32 R2, R11, R8, RZ ;  /* 0x000000080b027225 */ /* 0x000fc800078e00ff */
[----:B------:R-:W-:-:S04]  /*12030*/  IMAD.WIDE.U32 R4, P0, R7, R9, R2 ;  /* 0x0000000907047225 */ /* 0x000fc80007800002 */
[----:B------:R-:W-:Y:S01]  /*12040*/  IMAD.WIDE.U32 R2, R7, R8, RZ ;  /* 0x0000000807027225 */ /* 0x000fe200078e00ff */
[----:B------:R-:W-:-:S03]  /*12050*/  MOV R6, R5 ;  /* 0x0000000500067202 */ /* 0x000fc60000000f00 */
[----:B------:R-:W-:Y:S01]  /*12060*/  IMAD.X R7, RZ, RZ, RZ, P0 ;  /* 0x000000ffff077224 */ /* 0x000fe200000e06ff */
[----:B------:R-:W-:-:S05]  /*12070*/  IADD3 RZ, P0, R3, R4, RZ ;  /* 0x0000000403ff7210 */ /* 0x000fca0007f1e0ff */
[----:B------:R-:W-:-:S08]  /*12080*/  IMAD.WIDE.U32.X R6, R11, R9, R6, P0 ;  /* 0x000000090b067225 */ /* 0x000fd000000e0406 */
.L_x_208:
[-CC-:B---3--:R-:W-:Y:S01]  /*12090*/  SHF.R.U64 R26, R6, R10.reuse, R7.reuse ;  /* 0x0000000a061a7219 */ /* 0x188fe20000001207 */
[----:B------:R-:W3:Y:S01]  /*120a0*/  LDC.64 R12, c[0x0][0x8e8] ;  /* 0x00023a00ff0c7b82 */ /* 0x000ee20000000a00 */
[----:B-1----:R-:W-:Y:S01]  /*120b0*/  SHF.R.U32.HI R0, RZ, R10, R7 ;  /* 0x0000000aff007219 */ /* 0x002fe20000011607 */
[----:B--2---:R-:W-:Y:S01]  /*120c0*/  IMAD.MOV R19, RZ, RZ, -R19 ;  /* 0x000000ffff137224 */ /* 0x004fe200078e0a13 */
[----:B------:R-:W-:Y:S01]  /*120d0*/  IADD3 R5, P0, RZ, -R26, RZ ;  /* 0x8000001aff057210 */ /* 0x000fe20007f1e0ff */
[----:B------:R-:W-:Y:S01]  /*120e0*/  ULDC UR4, c[0x0][0x154] ;  /* 0x0000550000047ab9 */ /* 0x000fe20000000800 */
[----:B------:R-:W-:Y:S01]  /*120f0*/  MOV R2, R22 ;  /* 0x0000001600027202 */ /* 0x000fe20000000f00 */
[----:B------:R-:W-:Y:S01]  /*12100*/  IMAD R22, R21, R19, R16 ;  /* 0x0000001315167224 */ /* 0x000fe200078e0210 */
[----:B------:R-:W-:Y:S01]  /*12110*/  IADD3.X R3, RZ, ~R0, RZ, P0, !PT ;  /* 0x80000000ff037210 */ /* 0x000fe200007fe4ff */
[----:B------:R-:W1:Y:S01]  /*12120*/  LDC R4, c[0x0][0x8c0] ;  /* 0x00023000ff047b82 */ /* 0x000e620000000800 */
[----:B------:R-:W-:-:S03]  /*12130*/  MOV R7, 0x1 ;  /* 0x0000000100077802 */ /* 0x000fc60000000f00 */
[----:B------:R-:W-:Y:S01]  /*12140*/  IMAD R0, R3, R14, RZ ;  /* 0x0000000e03007224 */ /* 0x000fe200078e02ff */
[----:B------:R-:W-:-:S03]  /*12150*/  MOV R3, R23 ;  /* 0x0000001700037202 */ /* 0x000fc60000000f00 */
[----:B------:R-:W2:Y:S01]  /*12160*/  LDC R6, c[0x0][0x8b0] ;  /* 0x00022c00ff067b82 */ /* 0x000ea20000000800 */
[----:B------:R-:W-:-:S04]  /*12170*/  IMAD.WIDE.U32 R2, R5, R14, R2 ;  /* 0x0000000e05027225 */ /* 0x000fc800078e0002 */
[----:B------:R-:W-:Y:S01]  /*12180*/  IMAD R5, R5, R15, R0 ;  /* 0x0000000f05057224 */ /* 0x000fe200078e0200 */
[----:B------:R-:W-:Y:S02]  /*12190*/  I2FP.F32.U32 R0, R20 ;  /* 0x0000001400007245 */ /* 0x000fe40000201000 */
[----:B------:R-:W4:Y:S01]  /*121a0*/  LDC R24, c[0x0][0x900] ;  /* 0x00024000ff187b82 */ /* 0x000f220000000800 */
[----:B---3--:R-:W-:Y:S01]  /*121b0*/  ISETP.NE.U32.AND P0, PT, R12, RZ, PT ;  /* 0x000000ff0c00720c */ /* 0x008fe20003f05070 */
[----:B------:R-:W-:Y:S01]  /*121c0*/  IMAD.IADD R3, R3, 0x1, R5 ;  /* 0x0000000103037824 */ /* 0x000fe200078e0205 */
[----:B------:R-:W-:Y:S01]  /*121d0*/  MOV R5, 0xffffffff ;  /* 0xffffffff00057802 */ /* 0x000fe20000000f00 */
[----:B------:R-:W-:Y:S01]  /*121e0*/  FMUL R0, R0, UR4 ;  /* 0x0000000400007c20 */ /* 0x000fe20008400000 */
[----:B------:R-:W-:-:S03]  /*121f0*/  ISETP.NE.AND.EX P0, PT, R13, RZ, PT, P0 ;  /* 0x000000ff0d00720c */ /* 0x000fc60003f05300 */
[----:B------:R-:W3:Y:S01]  /*12200*/  LDC R15, c[0x0][0x148] ;  /* 0x00005200ff0f7b82 */ /* 0x000ee20000000800 */
[-CC-:B-1----:R-:W-:Y:S01]  /*12210*/  SHF.R.U64 R10, R2, R4.reuse, R3.reuse ;  /* 0x00000004020a7219 */ /* 0x182fe20000001203 */
[----:B------:R1:W1:Y:S01]  /*12220*/  F2I.U32.TRUNC.NTZ R14, R0 ;  /* 0x00000000000e7305 */ /* 0x000262000020f000 */
[----:B------:R-:W-:-:S05]  /*12230*/  SHF.R.U32.HI R3, RZ, R4, R3 ;  /* 0x00000004ff037219 */ /* 0x000fca0000011603 */
[----:B------:R-:W1:Y:S01]  /*12240*/  LDC R16, c[0x0][0x8a8] ;  /* 0x00022a00ff107b82 */ /* 0x000e620000000800 */
[-CC-:B--2---:R-:W-:Y:S02]  /*12250*/  SHF.R.U64 R8, R10, R6.reuse, R3.reuse ;  /* 0x000000060a087219 */ /* 0x184fe40000001203 */
[----:B------:R-:W-:-:S05]  /*12260*/  SHF.R.U32.HI R3, RZ, R6, R3 ;  /* 0x00000006ff037219 */ /* 0x000fca0000011603 */
[----:B------:R-:W2:Y:S01]  /*12270*/  LDC R21, c[0x0][0x8f0] ;  /* 0x00023c00ff157b82 */ /* 0x000ea20000000800 */
[-CC-:B----4-:R-:W-:Y:S02]  /*12280*/  SHF.R.U64 R11, R8, R24.reuse, R3.reuse ;  /* 0x00000018080b7219 */ /* 0x190fe40000001203 */
[-C--:B------:R-:W-:Y:S02]  /*12290*/  SHF.L.U32 R5, R5, R24.reuse, RZ ;  /* 0x0000001805057219 */ /* 0x080fe400000006ff */
[-C--:B------:R-:W-:Y:S01]  /*122a0*/  SHF.R.U32.HI R3, RZ, R24.reuse, R3 ;  /* 0x00000018ff037219 */ /* 0x080fe20000011603 */
[----:B------:R-:W-:Y:S01]  /*122b0*/  IMAD.MOV.U32 R2, RZ, RZ, R11 ;  /* 0x000000ffff027224 */ /* 0x000fe200078e000b */
[----:B------:R-:W-:Y:S01]  /*122c0*/  SHF.L.U32 R24, R7, R24, RZ ;  /* 0x0000001807187219 */ /* 0x000fe200000006ff */
[----:B------:R-:W4:Y:S01]  /*122d0*/  LDC R23, c[0x0][0x8e0] ;  /* 0x00023800ff177b82 */ /* 0x000f220000000800 */
[----:B------:R-:W-:-:S07]  /*122e0*/  LOP3.LUT R19, RZ, R5, RZ, 0x33, !PT ;  /* 0x00000005ff137212 */ /* 0x000fce00078e33ff */
[----:B------:R-:W1:Y:S01]  /*122f0*/  LDC R25, c[0x0][0x8b8] ;  /* 0x00022e00ff197b82 */ /* 0x000e620000000800 */
[----:B------:R-:W-:Y:S05]  /*12300*/  @!P0 BRA `(.L_x_209) ;  /* 0x0000000000288947 */ /* 0x000fea0003800000 */
[----:B-1----:R-:W1:Y:S02]  /*12310*/  LDC R0, c[0x0][0x8f4] ;  /* 0x00023d00ff007b82 */ /* 0x002e640000000800 */
[----:B-1----:R-:W-:-:S04]  /*12320*/  IADD3 R7, P0, R11, R0, RZ ;  /* 0x000000000b077210 */ /* 0x002fc80007f1e0ff */
[----:B------:R-:W-:-:S05]  /*12330*/  IADD3.X R9, RZ, R3, RZ, P0, !PT ;  /* 0x00000003ff097210 */ /* 0x000fca00007fe4ff */
[----:B------:R-:W-:-:S04]  /*12340*/  IMAD.WIDE.U32 R2, R9, R12, RZ ;  /* 0x0000000c09027225 */ /* 0x000fc800078e00ff */
[----:B------:R-:W-:-:S04]  /*12350*/  IMAD.WIDE.U32 R4, P0, R7, R13, R2 ;  /* 0x0000000d07047225 */ /* 0x000fc80007800002 */
[----:B------:R-:W-:Y:S01]  /*12360*/  IMAD.WIDE.U32 R2, R7, R12, RZ ;  /* 0x0000000c07027225 */ /* 0x000fe200078e00ff */
[----:B------:R-:W-:-:S03]  /*12370*/  IADD3.X R7, RZ, RZ, RZ, P0, !PT ;  /* 0x000000ffff077210 */ /* 0x000fc600007fe4ff */
[----:B------:R-:W-:Y:S01]  /*12380*/  IMAD.MOV.U32 R6, RZ, RZ, R5 ;  /* 0x000000ffff067224 */ /* 0x000fe200078e0005 */
[----:B------:R-:W-:-:S05]  /*12390*/  IADD3 RZ, P0, R3, R4, RZ ;  /* 0x0000000403ff7210 */ /* 0x000fca0007f1e0ff */
[----:B------:R-:W-:-:S08]  /*123a0*/  IMAD.WIDE.U32.X R2, R9, R13, R6, P0 ;  /* 0x0000000d09027225 */ /* 0x000fd000000e0406 */
.L_x_209:
[----:B------:R-:W5:Y:S01]  /*123b0*/  LDC R4, c[0x0][0x904] ;  /* 0x00024100ff047b82 */ /* 0x000f620000000800 */
[----:B-12---:R-:W-:Y:S02]  /*123c0*/  SHF.R.U64 R0, R2, R21, R3 ;  /* 0x0000001502007219 */ /* 0x006fe40000001203 */
[----:B------:R-:W-:Y:S02]  /*123d0*/  LOP3.LUT R19, R8, R19, RZ, 0xc0, !PT ;  /* 0x0000001308137212 */ /* 0x000fe400078ec0ff */
[----:B------:R-:W-:Y:S01]  /*123e0*/  IADD3 R14, -R14, RZ, RZ ;  /* 0x000000ff0e0e7210 */ /* 0x000fe20007ffe1ff */
[----:B------:R-:W-:Y:S01]  /*123f0*/  IMAD.MOV R2, RZ, RZ, -R0 ;  /* 0x000000ffff027224 */ /* 0x000fe200078e0a00 */
[----:B------:R-:W-:Y:S01]  /*12400*/  IADD3 R3, R16, -0x1, RZ ;  /* 0xffffffff10037810 */ /* 0x000fe20007ffe0ff */
[----:B------:R-:W-:Y:S01]  /*12410*/  IMAD R19, R24, R0, R19 ;  /* 0x0000000018137224 */ /* 0x000fe200078e0213 */
[----:B------:R-:W-:Y:S01]  /*12420*/  R2UR UR47, R26 ;  /* 0x000000001a2f72ca */ /* 0x000fe200000e0000 */
[----:B----4-:R-:W-:Y:S01]  /*12430*/  IMAD R0, R2, R23, R11 ;  /* 0x0000001702007224 */ /* 0x010fe200078e020b */
[----:B------:R-:W-:-:S05]  /*12440*/  LOP3.LUT R3, R10, R3, RZ, 0xc0, !PT ;  /* 0x000000030a037212 */ /* 0x000fca00078ec0ff */
[----:B------:R-:W-:Y:S01]  /*12450*/  IMAD R0, R0, R16, R3 ;  /* 0x0000001000007224 */ /* 0x000fe200078e0203 */
[----:B-----5:R-:W-:-:S13]  /*12460*/  ISETP.NE.AND P0, PT, R4, 0x1, PT ;  /* 0x000000010400780c */ /* 0x020fda0003f05270 */
[----:B---3--:R-:W-:-:S04]  /*12470*/  @P0 IMAD R22, R15, R14, R20 ;  /* 0x0000000e0f160224 */ /* 0x008fc800078e0214 */
[----:B------:R-:W-:-:S05]  /*12480*/  IMAD R19, R19, R25, R22 ;  /* 0x0000001913137224 */ /* 0x000fca00078e0216 */
[----:B------:R-:W-:Y:S02]  /*12490*/  SEL R2, R0, R19, !P0 ;  /* 0x0000001300027207 */ /* 0x000fe40004000000 */
[----:B------:R-:W-:Y:S02]  /*124a0*/  SEL R19, R19, R0, !P0 ;  /* 0x0000000013137207 */ /* 0x000fe40004000000 */
[----:B------:R-:W-:Y:S02]  /*124b0*/  R2UR UR43, R2 ;  /* 0x00000000022b72ca */ /* 0x000fe400000e0000 */
[----:B------:R-:W-:-:S04]  /*124c0*/  MOV R2, 0x1 ;  /* 0x0000000100027802 */ /* 0x000fc80000000f00 */
[----:B------:R-:W-:-:S09]  /*124d0*/  PRMT R0, R2, 0x7610, R0 ;  /* 0x0000761002007816 */ /* 0x000fd20000000000 */
.L_x_207:
[----:B------:R-:W-:Y:S01]  /*124e0*/  LOP3.LUT P0, RZ, R0, 0xff, RZ, 0xc0, !PT ;  /* 0x000000ff00ff7812 */ /* 0x000fe2000780c0ff */
[----:B------:R-:W-:Y:S01]  /*124f0*/  UIMAD.WIDE.U32 UR4, UR42, -0x55555555, URZ ;  /* 0xaaaaaaab2a0478a5 */ /* 0x000fe2000f8e003f */
[----:B------:R-:W-:Y:S01]  /*12500*/  MOV R16, R155 ;  /* 0x0000009b00107202 */ /* 0x000fe20000000f00 */
[----:B------:R-:W-:Y:S02]  /*12510*/  UIADD3 UR40, UR40, 0x10, URZ ;  /* 0x0000001028287890 */ /* 0x000fe4000fffe03f */
[----:B------:R-:W-:-:S04]  /*12520*/  USHF.R.U32.HI UR4, URZ, 0x1, UR5 ;  /* 0x000000013f047899 */ /* 0x000fc80008011605 */
[----:B------:R-:W-:-:S04]  /*12530*/  UIMAD UR42, UR4, -0x3, UR42 ;  /* 0xfffffffd042a78a4 */ /* 0x000fc8000f8e022a */
[----:B------:R-:W-:Y:S08]  /*12540*/  @P0 BRA `(.L_x_210) ;  /* 0xfffffef000240947 */ /* 0x000ff0000383ffff */
[----:B------:R-:W-:-:S13]  /*12550*/  PLOP3.LUT P0, PT, PT, PT, PT, 0x8, 0x0 ;  /* 0x000000000000781c */ /* 0x000fda0003f0e170 */
.L_x_18:
[----:B------:R-:W-:Y:S05]  /*12560*/  @P0 BRA `(.L_x_10) ;  /* 0x0000003c00600947 */ /* 0x000fea0003800000 */
[----:B------:R-:W-:Y:S01]  /*12570*/  ULDC.64 UR6, c[0x0][0x588] ;  /* 0x0001620000067ab9 */ /* 0x000fe20000000a00 */
[----:B------:R-:W-:Y:S01]  /*12580*/  ISETP.NE.U32.AND P1, PT, R159, RZ, PT ;  /* 0x000000ff9f00720c */ /* 0x000fe20003f25070 */
[----:B------:R-:W-:-:S04]  /*12590*/  DEPBAR.LE SB0, 0x0 ;  /* 0x000080000000791a */ /* 0x000fc80000000000 */
[----:B------:R-:W-:Y:S01]  /*125a0*/  ISETP.NE.U32.AND P0, PT, RZ, UR6, PT ;  /* 0x00000006ff007c0c */ /* 0x000fe2000bf05070 */
[----:B------:R-:W-:Y:S01]  /*125b0*/  BSSY B0, `(.L_x_211) ;  /* 0x0000015000007945 */ /* 0x000fe20003800000 */
[----:B------:R-:W-:Y:S02]  /*125c0*/  ISETP.NE.AND.EX P1, PT, R163, RZ, PT, P1 ;  /* 0x000000ffa300720c */ /* 0x000fe40003f25310 */
[----:B------:R-:W-:-:S13]  /*125d0*/  ISETP.NE.AND.EX P0, PT, RZ, UR7, PT, P0 ;  /* 0x00000007ff007c0c */ /* 0x000fda000bf05300 */
[----:B------:R-:W-:Y:S05]  /*125e0*/  @P0 BRA P1, `(.L_x_212) ;  /* 0x0000000000440947 */ /* 0x000fea0000800000 */
[----:B------:R-:W-:-:S04]  /*125f0*/  ISETP.NE.U32.AND P0, PT, R159, RZ, PT ;  /* 0x000000ff9f00720c */ /* 0x000fc80003f05070 */
[----:B------:R-:W-:-:S13]  /*12600*/  ISETP.NE.AND.EX P0, PT, R163, RZ, PT, P0 ;  /* 0x000000ffa300720c */ /* 0x000fda0003f05300 */
[----:B------:R-:W-:Y:S05]  /*12610*/  @!P0 BRA `(.L_x_213) ;  /* 0x00000000002c8947 */ /* 0x000fea0003800000 */
[----:B------:R-:W-:-:S13]  /*12620*/  LOP3.LUT P0, RZ, R160, 0xff, RZ, 0xc0, !PT ;  /* 0x000000ffa0ff7812 */ /* 0x000fda000780c0ff */
[----:B------:R-:W-:Y:S05]  /*12630*/  @!P0 BRA `(.L_x_214) ;  /* 0x0000000000108947 */ /* 0x000fea0003800000 */
[----:B-----5:R-:W-:-:S13]  /*12640*/  FSETP.NEU.AND P0, PT, R152, RZ, PT ;  /* 0x000000ff9800720b */ /* 0x020fda0003f0d000 */
[----:B------:R-:W-:Y:S05]  /*12650*/  @!P0 BREAK B0 ;  /* 0x0000000000008942 */ /* 0x000fea0003800000 */
[----:B------:R-:W-:Y:S05]  /*12660*/  @P0 BRA `(.L_x_212) ;  /* 0x0000000000240947 */ /* 0x000fea0003800000 */
[----:B------:R-:W-:Y:S05]  /*12670*/  BRA `(.L_x_10) ;  /* 0x0000003c001c7947 */ /* 0x000fea0003800000 */
.L_x_214:
[----:B------:R-:W-:-:S04]  /*12680*/  ISETP.NE.U32.AND P0, PT, RZ, UR6, PT ;  /* 0x00000006ff007c0c */ /* 0x000fc8000bf05070 */
[----:B------:R-:W-:-:S13]  /*12690*/  ISETP.NE.AND.EX P0, PT, RZ, UR7, PT, P0 ;  /* 0x00000007ff007c0c */ /* 0x000fda000bf05300 */
[----:B------:R-:W-:Y:S05]  /*126a0*/  @!P0 BREAK B0 ;  /* 0x0000000000008942 */ /* 0x000fea0003800000 */
[----:B------:R-:W-:Y:S05]  /*126b0*/  @P0 BRA `(.L_x_212) ;  /* 0x0000000000100947 */ /* 0x000fea0003800000 */
[----:B------:R-:W-:Y:S05]  /*126c0*/  BRA `(.L_x_10) ;  /* 0x0000003c00087947 */ /* 0x000fea0003800000 */
.L_x_213:
[----:B-----5:R-:W-:-:S13]  /*126d0*/  FSETP.NEU.AND P0, PT, R152, RZ, PT ;  /* 0x000000ff9800720b */ /* 0x020fda0003f0d000 */
[----:B------:R-:W-:Y:S05]  /*126e0*/  @!P0 BREAK B0 ;  /* 0x0000000000008942 */ /* 0x000fea0003800000 */
[----:B------:R-:W-:Y:S05]  /*126f0*/  @!P0 BRA `(.L_x_10) ;  /* 0x0000003800fc8947 */ /* 0x000fea0003800000 */
.L_x_212:
[----:B------:R-:W-:Y:S05]  /*12700*/  BSYNC B0 ;  /* 0x0000000000007941 */ /* 0x000fea0003800000 */
.L_x_211:
[----:B------:R-:W-:-:S04]  /*12710*/  ULOP3.LUT UR4, UR60, 0x1, URZ, 0xfc, !UPT ;  /* 0x000000013c047892 */ /* 0x000fc8000f8efc3f */
[----:B------:R-:W-:-:S06]  /*12720*/  UISETP.NE.AND UP0, UPT, UR4, 0x3, UPT ;  /* 0x000000030400788c */ /* 0x000fcc000bf05270 */
[----:B------:R-:W-:-:S13]  /*12730*/  PLOP3.LUT P0, PT, PT, PT, UP0, 0x80, 0x0 ;  /* 0x000000000000781c */ /* 0x000fda0003f0f008 */
[----:B------:R-:W-:Y:S05]  /*12740*/  @!P0 BRA `(.L_x_215) ;  /* 0x0000000000048947 */ /* 0x000fea0003800000 */
[----:B------:R-:W-:Y:S01]  /*12750*/  BPT.TRAP 0x1 ;  /* 0x000000040000795c */ /* 0x000fe20000300000 */
.L_x_215:
[----:B------:R-:W3:Y:S01]  /*12760*/  S2UR UR5, SR_CgaCtaId ;  /* 0x00000000000579c3 */ /* 0x000ee20000008800 */
[----:B------:R-:W-:Y:S02]  /*12770*/  UMOV UR4, 0x400 ;  /* 0x0000040000047882 */ /* 0x000fe40000000000 */
[----:B---3--:R-:W-:-:S04]  /*12780*/  ULEA UR4, UR5, UR4, 0x18 ;  /* 0x0000000405047291 */ /* 0x008fc8000f8ec03f */
[----:B------:R-:W-:-:S04]  /*12790*/  ULEA UR4, UR36, UR4, 0x3 ;  /* 0x0000000424047291 */ /* 0x000fc8000f8e183f */
[----:B------:R-:W-:-:S04]  /*127a0*/  UIADD3 UR4, UR4, 0x50, URZ ;  /* 0x0000005004047890 */ /* 0x000fc8000fffe03f */
[----:B------:R-:W-:-:S09]  /*127b0*/  UPRMT UR4, UR5, 0x654, UR4 ;  /* 0x0000065405047896 */ /* 0x000fd20008000004 */
[----:B------:R-:W-:Y:S01]  /*127c0*/  SYNCS.ARRIVE.TRANS64.RED.A1T0 RZ, [UR4], RZ ;  /* 0x000000ffffff79a7 */ /* 0x000fe20008100404 */
[----:B------:R-:W-:Y:S05]  /*127d0*/  BRA `(.L_x_10) ;  /* 0x0000003800c47947 */ /* 0x000fea0003800000 */
.L_x_9:
[----:B------:R-:W2:Y:S01]  /*127e0*/  LDL R17, [R1+0x200] ;  /* 0x0002000001117983 */ /* 0x000ea20000100800 */
[----:B------:R-:W-:-:S03]  /*127f0*/  ULDC.64 UR4, c[0x0][0x8f8] ;  /* 0x00023e0000047ab9 */ /* 0x000fc60000000a00 */
[----:B------:R-:W3:Y:S01]  /*12800*/  LDL R18, [R1+0x204] ;  /* 0x0002040001127983 */ /* 0x000ee20000100800 */
[----:B------:R-:W-:Y:S01]  /*12810*/  PRMT R6, RZ, 0x7610, R6 ;  /* 0x00007610ff067816 */ /* 0x000fe20000000006 */
[----:B------:R-:W-:Y:S01]  /*12820*/  IMAD.MOV.U32 R2, RZ, RZ, -0x1 ;  /* 0xffffffffff027424 */ /* 0x000fe200078e00ff */
[----:B------:R-:W-:Y:S02]  /*12830*/  MOV R3, 0xffffffff ;  /* 0xffffffff00037802 */ /* 0x000fe40000000f00 */
[----:B------:R-:W-:Y:S02]  /*12840*/  MOV R9, 0xffffffff ;  /* 0xffffffff00097802 */ /* 0x000fe40000000f00 */
[----:B--2---:R-:W-:-:S04]  /*12850*/  ISETP.GE.U32.AND P0, PT, R17, UR4, PT ;  /* 0x0000000411007c0c */ /* 0x004fc8000bf06070 */
[----:B---3--:R-:W-:-:S13]  /*12860*/  ISETP.GE.U32.AND.EX P0, PT, R18, UR5, PT, P0 ;  /* 0x0000000512007c0c */ /* 0x008fda000bf06100 */
        /* <DEDUP_REMOVED lines=19> */
.L_x_217:
[--C-:B------:R-:W-:Y:S01]  /*129a0*/  SHF.R.U64 R10, R8, R12, R9.reuse ;  /* 0x0000000c080a7219 */ /* 0x100fe20000001209 */
[----:B------:R-:W1:Y:S01]  /*129b0*/  LDC R16, c[0x0][0x8c0] ;  /* 0x00023000ff107b82 */ /* 0x000e620000000800 */
[----:B------:R-:W-:Y:S01]  /*129c0*/  I2FP.F32.U32 R6, R4 ;  /* 0x0000000400067245 */ /* 0x000fe20000201000 */
[----:B------:R-:W-:Y:S01]  /*129d0*/  ULDC UR4, c[0x0][0x150] ;  /* 0x0000540000047ab9 */ /* 0x000fe20000000800 */
[----:B------:R-:W-:Y:S02]  /*129e0*/  MOV R3, R18 ;  /* 0x0000001200037202 */ /* 0x000fe40000000f00 */
[----:B------:R-:W-:Y:S01]  /*129f0*/  SHF.R.U32.HI R2, RZ, R12, R9 ;  /* 0x0000000cff027219 */ /* 0x000fe20000011609 */
[----:B------:R-:W-:Y:S01]  /*12a00*/  FMUL R9, R6, UR4 ;  /* 0x0000000406097c20 */ /* 0x000fe20008400000 */
[----:B------:R-:W-:Y:S01]  /*12a10*/  IADD3 R5, P0, RZ, -R10, RZ ;  /* 0x8000000aff057210 */ /* 0x000fe20007f1e0ff */
[----:B------:R-:W2:Y:S01]  /*12a20*/  LDC.64 R18, c[0x0][0x8e8] ;  /* 0x00023a00ff127b82 */ /* 0x000ea20000000a00 */
[----:B------:R-:W-:-:S02]  /*12a30*/  ULDC UR4, c[0x0][0x154] ;  /* 0x0000550000047ab9 */ /* 0x000fc40000000800 */
[----:B------:R-:W-:Y:S01]  /*12a40*/  IADD3.X R7, RZ, ~R2, RZ, P0, !PT ;  /* 0x80000002ff077210 */ /* 0x000fe200007fe4ff */
[----:B------:R-:W-:Y:S01]  /*12a50*/  IMAD.MOV.U32 R2, RZ, RZ, R17 ;  /* 0x000000ffff027224 */ /* 0x000fe200078e0011 */
[----:B------:R-:W3:Y:S03]  /*12a60*/  F2I.U32.TRUNC.NTZ R9, R9 ;  /* 0x0000000900097305 */ /* 0x000ee6000020f000 */
[----:B------:R-:W4:Y:S01]  /*12a70*/  LDC R11, c[0x0][0x144] ;  /* 0x00005100ff0b7b82 */ /* 0x000f220000000800 */
[-C--:B------:R-:W-:Y:S02]  /*12a80*/  IMAD R6, R7, R14.reuse, RZ ;  /* 0x0000000e07067224 */ /* 0x080fe400078e02ff */
[----:B------:R-:W-:-:S04]  /*12a90*/  IMAD.WIDE.U32 R2, R5, R14, R2 ;  /* 0x0000000e05027225 */ /* 0x000fc800078e0002 */
[----:B------:R-:W-:Y:S01]  /*12aa0*/  IMAD R5, R5, R15, R6 ;  /* 0x0000000f05057224 */ /* 0x000fe200078e0206 */
[----:B------:R-:W5:Y:S01]  /*12ab0*/  LDC R12, c[0x0][0x8b0] ;  /* 0x00022c00ff0c7b82 */ /* 0x000f620000000800 */
[----:B------:R-:W-:-:S03]  /*12ac0*/  MOV R6, 0xffffffff ;  /* 0xffffffff00067802 */ /* 0x000fc60000000f00 */
[----:B------:R-:W-:Y:S02]  /*12ad0*/  IADD3 R3, R3, R5, RZ ;  /* 0x0000000503037210 */ /* 0x000fe40007ffe0ff */
[----:B------:R-:W-:Y:S02]  /*12ae0*/  I2FP.F32.U32 R5, R0 ;  /* 0x0000000000057245 */ /* 0x000fe40000201000 */
[----:B------:R-:W5:Y:S01]  /*12af0*/  LDC R7, c[0x0][0x900] ;  /* 0x00024000ff077b82 */ /* 0x000f620000000800 */
[-C--:B-1----:R-:W-:Y:S01]  /*12b00*/  SHF.R.U64 R8, R2, R16.reuse, R3 ;  /* 0x0000001002087219 */ /* 0x082fe20000001203 */
[----:B---3--:R-:W-:Y:S01]  /*12b10*/  IMAD.MOV R2, RZ, RZ, -R9 ;  /* 0x000000ffff027224 */ /* 0x008fe200078e0a09 */
[----:B--2---:R-:W-:Y:S01]  /*12b20*/  ISETP.NE.U32.AND P0, PT, R18, RZ, PT ;  /* 0x000000ff1200720c */ /* 0x004fe20003f05070 */
[----:B------:R-:W-:Y:S01]  /*12b30*/  FMUL R5, R5, UR4 ;  /* 0x0000000405057c20 */ /* 0x000fe20008400000 */
[----:B------:R-:W-:Y:S02]  /*12b40*/  SHF.R.U32.HI R3, RZ, R16, R3 ;  /* 0x00000010ff037219 */ /* 0x000fe40000011603 */
[----:B------:R-:W-:Y:S01]  /*12b50*/  ISETP.NE.AND.EX P0, PT, R19, RZ, PT, P0 ;  /* 0x000000ff1300720c */ /* 0x000fe20003f05300 */
[----:B------:R-:W1:Y:S01]  /*12b60*/  LDC R15, c[0x0][0x148] ;  /* 0x00005200ff0f7b82 */ /* 0x000e620000000800 */
[----:B----4-:R-:W-:Y:S01]  /*12b70*/  IMAD R17, R11, R2, R4 ;  /* 0x000000020b117224 */ /* 0x010fe200078e0204 */
[----:B------:R-:W-:-:S06]  /*12b80*/  MOV R4, 0x1 ;  /* 0x0000000100047802 */ /* 0x000fcc0000000f00 */
[----:B------:R-:W2:Y:S01]  /*12b90*/  LDC R14, c[0x0][0x8a8] ;  /* 0x00022a00ff0e7b82 */ /* 0x000ea20000000800 */
[-CC-:B-----5:R-:W-:Y:S02]  /*12ba0*/  SHF.R.U64 R11, R8, R12.reuse, R3.reuse ;  /* 0x0000000c080b7219 */ /* 0x1a0fe40000001203 */
[----:B------:R-:W-:Y:S02]  /*12bb0*/  SHF.R.U32.HI R2, RZ, R12, R3 ;  /* 0x0000000cff027219 */ /* 0x000fe40000011603 */
[----:B------:R3:W4:Y:S03]  /*12bc0*/  F2I.U32.TRUNC.NTZ R12, R5 ;  /* 0x00000005000c7305 */ /* 0x000726000020f000 */
[----:B------:R-:W1:Y:S01]  /*12bd0*/  LDC R20, c[0x0][0x8f0] ;  /* 0x00023c00ff147b82 */ /* 0x000e620000000800 */
[-C--:B------:R-:W-:Y:S02]  /*12be0*/  SHF.R.U64 R13, R11, R7.reuse, R2 ;  /* 0x000000070b0d7219 */ /* 0x080fe40000001202 */
[----:B------:R-:W-:-:S02]  /*12bf0*/  SHF.L.U32 R6, R6, R7, RZ ;  /* 0x0000000706067219 */ /* 0x000fc400000006ff */
[-C--:B------:R-:W-:Y:S01]  /*12c00*/  SHF.R.U32.HI R3, RZ, R7.reuse, R2 ;  /* 0x00000007ff037219 */ /* 0x080fe20000011602 */
[----:B------:R-:W-:Y:S01]  /*12c10*/  IMAD.MOV.U32 R2, RZ, RZ, R13 ;  /* 0x000000ffff027224 */ /* 0x000fe200078e000d */
[----:B------:R-:W-:Y:S01]  /*12c20*/  SHF.L.U32 R16, R4, R7, RZ ;  /* 0x0000000704107219 */ /* 0x000fe200000006ff */
[----:B------:R-:W1:Y:S01]  /*12c30*/  LDC R21, c[0x0][0x8e0] ;  /* 0x00023800ff157b82 */ /* 0x000e620000000800 */
[----:B------:R-:W-:-:S07]  /*12c40*/  LOP3.LUT R22, RZ, R6, RZ, 0x33, !PT ;  /* 0x00000006ff167212 */ /* 0x000fce00078e33ff */
[----:B------:R-:W1:Y:S01]  /*12c50*/  LDC R23, c[0x0][0x8b8] ;  /* 0x00022e00ff177b82 */ /* 0x000e620000000800 */
[----:B---34-:R-:W-:Y:S05]  /*12c60*/  @!P0 BRA `(.L_x_218) ;  /* 0x0000000000288947 */ /* 0x018fea0003800000 */
[----:B------:R-:W3:Y:S02]  /*12c70*/  LDC R2, c[0x0][0x8f4] ;  /* 0x00023d00ff027b82 */ /* 0x000ee40000000800 */
[----:B---3--:R-:W-:-:S04]  /*12c80*/  IADD3 R7, P0, R13, R2, RZ ;  /* 0x000000020d077210 */ /* 0x008fc80007f1e0ff */
        /* <DEDUP_REMOVED lines=8> */
.L_x_218:
[----:B------:R-:W3:Y:S01]  /*12d10*/  LDC R4, c[0x0][0x904] ;  /* 0x00024100ff047b82 */ /* 0x000ee20000000800 */
[----:B-1----:R-:W-:Y:S02]  /*12d20*/  SHF.R.U64 R3, R2, R20, R3 ;  /* 0x0000001402037219 */ /* 0x002fe40000001203 */
[----:B------:R-:W-:Y:S02]  /*12d30*/  IADD3 R12, -R12, RZ, RZ ;  /* 0x000000ff0c0c7210 */ /* 0x000fe40007ffe1ff */
[----:B------:R-:W-:Y:S02]  /*12d40*/  LOP3.LUT R2, R11, R22, RZ, 0xc0, !PT ;  /* 0x000000160b027212 */ /* 0x000fe400078ec0ff */
[----:B--2---:R-:W-:Y:S02]  /*12d50*/  IADD3 R5, R14, -0x1, RZ ;  /* 0xffffffff0e057810 */ /* 0x004fe40007ffe0ff */
[----:B------:R-:W-:Y:S01]  /*12d60*/  MOV R6, 0x1 ;  /* 0x0000000100067802 */ /* 0x000fe20000000f00 */
[----:B------:R-:W-:Y:S01]  /*12d70*/  IMAD R2, R16, R3, R2 ;  /* 0x0000000310027224 */ /* 0x000fe200078e0202 */
[----:B------:R-:W-:-:S02]  /*12d80*/  LOP3.LUT R5, R8, R5, RZ, 0xc0, !PT ;  /* 0x0000000508057212 */ /* 0x000fc400078ec0ff */
[----:B------:R-:W-:Y:S02]  /*12d90*/  MOV R9, R10 ;  /* 0x0000000a00097202 */ /* 0x000fe40000000f00 */
[----:B---3--:R-:W-:Y:S01]  /*12da0*/  ISETP.NE.AND P0, PT, R4, 0x1, PT ;  /* 0x000000010400780c */ /* 0x008fe20003f05270 */
[----:B------:R-:W-:-:S12]  /*12db0*/  IMAD.MOV R4, RZ, RZ, -R3 ;  /* 0x000000ffff047224 */ /* 0x000fd800078e0a03 */
[----:B------:R-:W-:Y:S02]  /*12dc0*/  @P0 IMAD R17, R15, R12, R0 ;  /* 0x0000000c0f110224 */ /* 0x000fe400078e0200 */
[----:B------:R-:W-:Y:S02]  /*12dd0*/  IMAD R0, R4, R21, R13 ;  /* 0x0000001504007224 */ /* 0x000fe400078e020d */
[----:B------:R-:W-:Y:S02]  /*12de0*/  IMAD R2, R2, R23, R17 ;  /* 0x0000001702027224 */ /* 0x000fe400078e0211 */
[----:B------:R-:W-:-:S05]  /*12df0*/  IMAD R5, R0, R14, R5 ;  /* 0x0000000e00057224 */ /* 0x000fca00078e0205 */
[----:B------:R-:W-:Y:S02]  /*12e00*/  SEL R3, R5, R2, !P0 ;  /* 0x0000000205037207 */ /* 0x000fe40004000000 */
[----:B------:R-:W-:-:S07]  /*12e10*/  SEL R2, R2, R5, !P0 ;  /* 0x0000000502027207 */ /* 0x000fce0004000000 */
.L_x_216:
[----:B------:R-:W-:-:S08]  /*12e20*/  NOP ;  /* 0x0000000000007918 */ /* 0x000fd00000000000 */
[----:B------:R-:W1:-:S00]  /*12e30*/  USETMAXREG.DEALLOC.CTAPOOL 0x18 ;  /* 0x00000018000079c8 */ /* 0x000e4000080e0500 */
[----:B------:R-:W-:-:S06]  /*12e40*/  UISETP.NE.AND UP0, UPT, UR57, 0x1, UPT ;  /* 0x000000013900788c */ /* 0x000fcc000bf05270 */
[----:B------:R-:W-:-:S13]  /*12e50*/  PLOP3.LUT P0, PT, PT, PT, UP0, 0x80, 0x0 ;  /* 0x000000000000781c */ /* 0x000fda0003f0f008 */
[----:B-1----:R-:W-:Y:S05]  /*12e60*/  @!P0 BRA `(.L_x_10) ;  /* 0x0000003400208947 */ /* 0x002fea0003800000 */
[----:B------:R-:W-:-:S06]  /*12e70*/  UISETP.NE.AND UP0, UPT, UR57, URZ, UPT ;  /* 0x0000003f3900728c */ /* 0x000fcc000bf05270 */
[----:B------:R-:W-:-:S13]  /*12e80*/  PLOP3.LUT P0, PT, PT, PT, UP0, 0x80, 0x0 ;  /* 0x000000000000781c */ /* 0x000fda0003f0f008 */
[----:B------:R-:W-:Y:S05]  /*12e90*/  @!P0 BRA `(.L_x_219) ;  /* 0x0000002400388947 */ /* 0x000fea0003800000 */
[----:B------:R-:W-:-:S04]  /*12ea0*/  UISETP.NE.AND UP0, UPT, UR61, URZ, UPT ;  /* 0x0000003f3d00728c */ /* 0x000fc8000bf05270 */
[----:B------:R-:W-:-:S06]  /*12eb0*/  UISETP.NE.OR UP0, UPT, UR57, 0x2, UP0 ;  /* 0x000000023900788c */ /* 0x000fcc0008705670 */
[----:B------:R-:W-:-:S13]  /*12ec0*/  PLOP3.LUT P0, PT, PT, PT, UP0, 0x80, 0x0 ;  /* 0x000000000000781c */ /* 0x000fda0003f0f008 */
[----:B------:R-:W-:Y:S05]  /*12ed0*/  @P0 BRA `(.L_x_10) ;  /* 0x0000003400040947 */ /* 0x000fea0003800000 */
[----:B------:R-:W-:-:S13]  /*12ee0*/  LOP3.LUT P2, RZ, R6, 0xff, RZ, 0xc0, !PT ;  /* 0x000000ff06ff7812 */ /* 0x000fda000784c0ff */
[----:B------:R-:W-:Y:S05]  /*12ef0*/  @!P2 BRA `(.L_x_220) ;  /* 0x000000000018a947 */ /* 0x000fea0003800000 */
[----:B------:R-:W-:Y:S01]  /*12f00*/  UMOV UR4, 0x400 ;  /* 0x0000040000047882 */ /* 0x000fe20000000000 */
[----:B------:R-:W-:Y:S01]  /*12f10*/  IMAD.MOV.U32 R0, RZ, RZ, RZ ;  /* 0x000000ffff007224 */ /* 0x000fe200078e00ff */
[----:B------:R-:W-:-:S04]  /*12f20*/  ULEA UR4, UR53, UR4, 0x18 ;  /* 0x0000000435047291 */ /* 0x000fc8000f8ec03f */
[----:B------:R-:W-:-:S05]  /*12f30*/  SHF.L.U32 R0, R0, 0x1f, RZ ;  /* 0x0000001f00007819 */ /* 0x000fca00000006ff */
[----:B------:R-:W1:Y:S02]  /*12f40*/  SYNCS.PHASECHK.TRANS64.TRYWAIT P0, [UR4+0x78], R0 ;  /* 0x00007800ff0075a7 */ /* 0x000e640008000144 */
[----:B-1----:R-:W-:Y:S05]  /*12f50*/  @!P0 BRA `(.L_x_221) ;  /* 0x00000038005c8947 */ /* 0x002fea0003800000 */
.L_x_220:
[----:B-1----:R-:W-:Y:S01]  /*12f60*/  PRMT R0, RZ, 0x7610, R0 ;  /* 0x00007610ff007816 */ /* 0x002fe20000000000 */
[----:B------:R-:W-:Y:S06]  /*12f70*/  @P1 BRA `(.L_x_222) ;  /* 0x0000000000301947 */ /* 0x000fec0003800000 */
[----:B------:R-:W-:Y:S02]  /*12f80*/  ULDC.64 UR4, c[0x0][0x588] ;  /* 0x0001620000047ab9 */ /* 0x000fe40000000a00 */
[----:B------:R-:W-:-:S04]  /*12f90*/  ISETP.NE.U32.AND P0, PT, RZ, UR4, PT ;  /* 0x00000004ff007c0c */ /* 0x000fc8000bf05070 */
[----:B------:R-:W-:-:S13]  /*12fa0*/  ISETP.NE.AND.EX P0, PT, RZ, UR5, PT, P0 ;  /* 0x00000005ff007c0c */ /* 0x000fda000bf05300 */
[----:B------:R-:W-:Y:S05]  /*12fb0*/  @!P0 BRA `(.L_x_223) ;  /* 0x0000000000188947 */ /* 0x000fea0003800000 */
[----:B------:R-:W-:Y:S02]  /*12fc0*/  ULDC.64 UR4, c[0x0][0x588] ;  /* 0x0001620000047ab9 */ /* 0x000fe40000000a00 */
[----:B------:R-:W-:Y:S02]  /*12fd0*/  MOV R6, UR4 ;  /* 0x0000000400067c02 */ /* 0x000fe40008000f00 */
[----:B------:R-:W-:-:S05]  /*12fe0*/  MOV R7, UR5 ;  /* 0x0000000500077c02 */ /* 0x000fca0008000f00 */
[----:B------:R2:W5:Y:S01]  /*12ff0*/  LDG.E R6, desc[UR58][R6.64] ;  /* 0x0000003a06067981 */ /* 0x000562000c1e1900 */
[----:B------:R-:W-:Y:S01]  /*13000*/  IMAD.MOV.U32 R0, RZ, RZ, 0x1 ;  /* 0x00000001ff007424 */ /* 0x000fe200078e00ff */
[----:B------:R-:W-:Y:S06]  /*13010*/  BRA `(.L_x_222) ;  /* 0x0000000000087947 */ /* 0x000fec0003800000 */
.L_x_223:
[----:B------:R-:W1:Y:S01]  /*13020*/  LDC R6, c[0x0][0x580] ;  /* 0x00016000ff067b82 */ /* 0x000e620000000800 */
[----:B------:R-:W-:-:S07]  /*13030*/  MOV R0, 0x1 ;  /* 0x0000000100007802 */ /* 0x000fce0000000f00 */
.L_x_222:
[----:B------:R-:W-:Y:S05]  /*13040*/  @!P2 BRA `(.L_x_224) ;  /* 0x000000200050a947 */ /* 0x000fea0003800000 */
[----:B------:R-:W3:Y:S01]  /*13050*/  LDC R16, c[0x0][0x900] ;  /* 0x00024000ff107b82 */ /* 0x000ee20000000800 */
[----:B------:R-:W-:Y:S01]  /*13060*/  MOV R5, 0xffffffff ;  /* 0xffffffff00057802 */ /* 0x000fe20000000f00 */
[----:B--2---:R-:W-:Y:S01]  /*13070*/  IMAD.MOV.U32 R7, RZ, RZ, 0x1 ;  /* 0x00000001ff077424 */ /* 0x004fe200078e00ff */
[----:B------:R-:W-:Y:S01]  /*13080*/  ULOP3.LUT UR21, UR60, 0x2, URZ, 0xfc, !UPT ;  /* 0x000000023c157892 */ /* 0x000fe2000f8efc3f */
[----:B------:R-:W-:Y:S01]  /*13090*/  ULDC.64 UR6, c[0x0][0x198] ;  /* 0x0000660000067ab9 */ /* 0x000fe20000000a00 */
[----:B------:R-:W-:Y:S01]  /*130a0*/  ULDC.64 UR38, c[0x0][0x588] ;  /* 0x0001620000267ab9 */ /* 0x000fe20000000a00 */
[----:B------:R-:W-:Y:S02]  /*130b0*/  ULDC.64 UR30, c[0x0][0x8f8] ;  /* 0x00023e00001e7ab9 */ /* 0x000fe40000000a00 */
[----:B------:R-:W2:Y:S01]  /*130c0*/  LDC R17, c[0x0][0x8a8] ;  /* 0x00022a00ff117b82 */ /* 0x000ea20000000800 */
[----:B------:R-:W-:Y:S01]  /*130d0*/  ULDC.64 UR22, c[0x0][0x590] ;  /* 0x0001640000167ab9 */ /* 0x000fe20000000a00 */
[----:B---3--:R-:W-:-:S02]  /*130e0*/  SHF.L.U32 R5, R5, R16, RZ ;  /* 0x0000001005057219 */ /* 0x008fc400000006ff */
[----:B------:R-:W-:Y:S02]  /*130f0*/  SHF.L.U32 R16, R7, R16, RZ ;  /* 0x0000001007107219 */ /* 0x000fe400000006ff */
[----:B------:R-:W-:Y:S02]  /*13100*/  LOP3.LUT R14, RZ, R5, RZ, 0x33, !PT ;  /* 0x00000005ff0e7212 */ /* 0x000fe400078e33ff */
[----:B--2---:R-:W-:-:S07]  /*13110*/  IADD3 R17, R17, -0x1, RZ ;  /* 0xffffffff11117810 */ /* 0x004fce0007ffe0ff */
.L_x_328:
[----:B------:R-:W-:Y:S02]  /*13120*/  ISETP.NE.U32.AND P0, PT, RZ, UR22, PT ;  /* 0x00000016ff007c0c */ /* 0x000fe4000bf05070 */
[----:B------:R-:W-:Y:S02]  /*13130*/  R2UR UR51, R2 ;  /* 0x00000000023372ca */ /* 0x000fe400000e0000 */
[----:B------:R-:W-:Y:S02]  /*13140*/  R2UR UR50, R3 ;  /* 0x00000000033272ca */ /* 0x000fe400000e0000 */
[----:B------:R-:W-:-:S09]  /*13150*/  ISETP.NE.AND.EX P0, PT, RZ, UR23, PT, P0 ;  /* 0x00000017ff007c0c */ /* 0x000fd2000bf05300 */
[----:B------:R-:W-:Y:S02]  /*13160*/  USHF.L.U32 UR51, UR51, 0x8, URZ ;  /* 0x0000000833337899 */ /* 0x000fe4000800063f */
[----:B------:R-:W-:Y:S02]  /*13170*/  USHF.L.U32 UR50, UR50, 0x8, URZ ;  /* 0x0000000832327899 */ /* 0x000fe4000800063f */
[----:B------:R-:W-:Y:S10]  /*13180*/  @!P0 BRA `(.L_x_225) ;  /* 0x00000000002c8947 */ /* 0x000ff40003800000 */
[----:B------:R-:W-:-:S04]  /*13190*/  ISETP.NE.U32.AND P1, PT, RZ, UR38, PT ;  /* 0x00000026ff007c0c */ /* 0x000fc8000bf25070 */
[----:B------:R-:W-:-:S13]  /*131a0*/  ISETP.NE.AND.EX P1, PT, RZ, UR39, PT, P1 ;  /* 0x00000027ff007c0c */ /* 0x000fda000bf25310 */
[----:B------:R-:W-:Y:S05]  /*131b0*/  @!P1 BRA `(.L_x_226) ;  /* 0x0000000000189947 */ /* 0x000fea0003800000 */
[----:B------:R-:W2:Y:S01]  /*131c0*/  LDC.64 R2, c[0x0][0x588] ;  /* 0x00016200ff027b82 */ /* 0x000ea20000000a00 */
[----:B------:R-:W-:-:S04]  /*131d0*/  IMAD R5, R9, UR22, RZ ;  /* 0x0000001609057c24 */ /* 0x000fc8000f8e02ff */
[----:B--2---:R-:W-:-:S05]  /*131e0*/  IMAD.WIDE R2, R5, 0x4, R2 ;  /* 0x0000000405027825 */ /* 0x004fca00078e0202 */
[----:B-1---5:R2:W5:Y:S01]  /*131f0*/  LDG.E R6, desc[UR58][R2.64] ;  /* 0x0000003a02067981 */ /* 0x022562000c1e1900 */
[----:B------:R-:W-:Y:S01]  /*13200*/  MOV R0, 0x1 ;  /* 0x0000000100007802 */ /* 0x000fe20000000f00 */
[----:B------:R-:W-:Y:S06]  /*13210*/  BRA `(.L_x_225) ;  /* 0x0000000000087947 */ /* 0x000fec0003800000 */
.L_x_226:
[----:B-1---5:R-:W3:Y:S01]  /*13220*/  LDC R6, c[0x0][0x580] ;  /* 0x00016000ff067b82 */ /* 0x022ee20000000800 */
[----:B------:R-:W-:-:S07]  /*13230*/  IMAD.MOV.U32 R0, RZ, RZ, 0x1 ;  /* 0x00000001ff007424 */ /* 0x000fce00078e00ff */
.L_x_225:
[----:B------:R-:W-:Y:S05]  /*13240*/  @!P0 BRA `(.L_x_227) ;  /* 0x00000000001c8947 */ /* 0x000fea0003800000 */
[----:B------:R-:W-:-:S13]  /*13250*/  LOP3.LUT P2, RZ, R0, 0xff, RZ, 0xc0, !PT ;  /* 0x000000ff00ff7812 */ /* 0x000fda000784c0ff */
[----:B--2---:R-:W2:Y:S02]  /*13260*/  @!P2 LDC.64 R2, c[0x0][0x588] ;  /* 0x00016200ff02ab82 */ /* 0x004ea40000000a00 */
[----:B--2---:R-:W-:-:S04]  /*13270*/  @!P2 ISETP.NE.U32.AND P0, PT, R2, RZ, PT ;  /* 0x000000ff0200a20c */ /* 0x004fc80003f05070 */
[----:B------:R-:W-:Y:S02]  /*13280*/  @!P2 ISETP.NE.AND.EX P1, PT, R3, RZ, PT, P0 ;  /* 0x000000ff0300a20c */ /* 0x000fe40003f25300 */
[----:B-1-3-5:R-:W-:Y:S02]  /*13290*/  @P2 FSETP.EQ.AND P0, PT, R6, RZ, PT ;  /* 0x000000ff0600220b */ /* 0x02afe40003f02000 */
[----:B------:R-:W-:Y:S01]  /*132a0*/  @!P2 PLOP3.LUT P0, PT, P1, PT, PT, 0x8, 0x0 ;  /* 0x000000000000a81c */ /* 0x000fe20000f0e170 */
[----:B------:R-:W-:-:S12]  /*132b0*/  BRA `(.L_x_228) ;  /* 0x0000000000047947 */ /* 0x000fd80003800000 */
.L_x_227:
[----:B-1-3-5:R-:W-:-:S13]  /*132c0*/  FSETP.EQ.AND P0, PT, R6, RZ, PT ;  /* 0x000000ff0600720b */ /* 0x02afda0003f02000 */
.L_x_228:
[----:B------:R-:W-:Y:S01]  /*132d0*/  UISETP.NE.AND UP0, UPT, UR21, 0x3, UPT ;  /* 0x000000031500788c */ /* 0x000fe2000bf05270 */
[----:B------:R-:W-:-:S04]  /*132e0*/  ELECT P1, URZ, PT ;  /* 0x00000000003f782f */ /* 0x000fc80003820000 */
[----:B------:R-:W-:Y:S02]  /*132f0*/  PLOP3.LUT P0, PT, P1, P0, PT, 0x20, 0x0 ;  /* 0x000000000000781c */ /* 0x000fe40000f00470 */
[----:B------:R-:W-:-:S13]  /*13300*/  PLOP3.LUT P1, PT, PT, PT, UP0, 0x80, 0x0 ;  /* 0x000000000000781c */ /* 0x000fda0003f2f008 */
[----:B------:R-:W-:Y:S05]  /*13310*/  @!P1 BRA `(.L_x_229) ;  /* 0x0000000000049947 */ /* 0x000fea0003800000 */
[----:B------:R-:W-:Y:S01]  /*13320*/  BPT.TRAP 0x1 ;  /* 0x000000040000795c */ /* 0x000fe20000300000 */
.L_x_229:
[----:B------:R-:W1:Y:S01]  /*13330*/  S2UR UR53, SR_CgaCtaId ;  /* 0x00000000003579c3 */ /* 0x000e620000008800 */
[----:B------:R-:W-:Y:S01]  /*13340*/  UMOV UR4, 0x400 ;  /* 0x0000040000047882 */ /* 0x000fe20000000000 */
[----:B--2---:R-:W-:-:S04]  /*13350*/  MOV R2, 0x1 ;  /* 0x0000000100027802 */ /* 0x004fc80000000f00 */
[----:B------:R-:W-:Y:S01]  /*13360*/  SHF.L.U32 R2, R2, 0x1f, RZ ;  /* 0x0000001f02027819 */ /* 0x000fe200000006ff */
[----:B-1----:R-:W-:-:S09]  /*13370*/  ULEA UR4, UR53, UR4, 0x18 ;  /* 0x0000000435047291 */ /* 0x002fd2000f8ec03f */
[----:B------:R-:W1:Y:S02]  /*13380*/  SYNCS.PHASECHK.TRANS64.TRYWAIT P2, [UR4+0x50], R2 ;  /* 0x00005002ff0075a7 */ /* 0x000e640008040144 */
[----:B-1----:R-:W-:Y:S05]  /*13390*/  @!P2 BRA `(.L_x_230) ;  /* 0x000000340064a947 */ /* 0x002fea0003800000 */
.L_x_371:
[----:B------:R-:W-:Y:S04]  /*133a0*/  BSSY B0, `(.L_x_231) ;  /* 0x000000e000007945 */ /* 0x000fe80003800000 */
[----:B------:R-:W-:Y:S05]  /*133b0*/  @!P0 BRA `(.L_x_232) ;  /* 0x0000000000308947 */ /* 0x000fea0003800000 */
[----:B------:R-:W-:Y:S01]  /*133c0*/  R2UR UR52, R9 ;  /* 0x00000000093472ca */ /* 0x000fe200000e0000 */
[----:B------:R-:W-:Y:S02]  /*133d0*/  UIADD3 UR8, UP0, UR6, 0x3f0, URZ ;  /* 0x000003f006087890 */ /* 0x000fe4000ff1e03f */
[----:B------:R-:W-:Y:S02]  /*133e0*/  UIADD3 UR48, UR4, 0x200, URZ ;  /* 0x0000020004307890 */ /* 0x000fe4000fffe03f */
[----:B------:R-:W-:Y:S02]  /*133f0*/  UIADD3 UR49, UR4, 0x30, URZ ;  /* 0x0000003004317890 */ /* 0x000fe4000fffe03f */
[----:B------:R-:W-:Y:S01]  /*13400*/  UIADD3.X UR9, URZ, UR7, URZ, UP0, !UPT ;  /* 0x000000073f097290 */ /* 0x000fe200087fe43f */
[----:B------:R-:W-:Y:S01]  /*13410*/  UMOV UR10, 0x0 ;  /* 0x00000000000a7882 */ /* 0x000fe20000000000 */
[----:B------:R-:W-:-:S07]  /*13420*/  UMOV UR11, 0x10000000 ;  /* 0x10000000000b7882 */ /* 0x000fce0000000000 */
[----:B------:R2:W-:Y:S02]  /*13430*/  UTMALDG.3D [UR48], [UR8], desc[UR10] ;  /* 0x00000a30080075b4 */ /* 0x0005e40008011000 */
[----:B--2---:R-:W-:Y:S05]  /*13440*/  @!P1 BRA `(.L_x_233) ;  /* 0x0000000000049947 */ /* 0x004fea0003800000 */
[----:B------:R-:W-:Y:S01]  /*13450*/  BPT.TRAP 0x1 ;  /* 0x000000040000795c */ /* 0x000fe20000300000 */
.L_x_233:
[----:B-1----:R-:W1:Y:S02]  /*13460*/  LDC R3, c[0x0][0x800] ;  /* 0x00020000ff037b82 */ /* 0x002e640000000800 */
[----:B-1----:R2:W-:Y:S02]  /*13470*/  SYNCS.ARRIVE.TRANS64.RED.A0TR RZ, [UR4+0x30], R3 ;  /* 0x00003003ffff79a7 */ /* 0x0025e40008300404 */
.L_x_232:
[----:B------:R-:W-:Y:S05]  /*13480*/  BSYNC B0 ;  /* 0x0000000000007941 */ /* 0x000fea0003800000 */
.L_x_231:
[----:B------:R-:W-:Y:S05]  /*13490*/  @!P1 BRA `(.L_x_234) ;  /* 0x0000000000049947 */ /* 0x000fea0003800000 */
[----:B------:R-:W-:Y:S01]  /*134a0*/  BPT.TRAP 0x1 ;  /* 0x000000040000795c */ /* 0x000fe20000300000 */
.L_x_234:
[----:B------:R-:W-:-:S04]  /*134b0*/  UIADD3 UR41, UR4, 0x30, URZ ;  /* 0x0000003004297890 */ /* 0x000fc8000fffe03f */
[----:B------:R-:W-:-:S09]  /*134c0*/  UPRMT UR14, UR53, 0x654, UR41 ;  /* 0x00000654350e7896 */ /* 0x000fd20008000029 */
[----:B------:R-:W-:Y:S01]  /*134d0*/  SYNCS.ARRIVE.TRANS64.RED.A1T0 RZ, [UR14], RZ ;  /* 0x000000ffffff79a7 */ /* 0x000fe2000810040e */
[----:B------:R-:W-:Y:S05]  /*134e0*/  @!P1 BRA `(.L_x_235) ;  /* 0x0000000000049947 */ /* 0x000fea0003800000 */
[----:B------:R-:W-:Y:S01]  /*134f0*/  BPT.TRAP 0x1 ;  /* 0x000000040000795c */ /* 0x000fe20000300000 */
.L_x_235:
[----:B------:R-:W3:Y:S02]  /*13500*/  SYNCS.PHASECHK.TRANS64.TRYWAIT P2, [UR4+0x58], R2 ;  /* 0x00005802ff0075a7 */ /* 0x000ee40008040144 */
[----:B---3--:R-:W-:Y:S05]  /*13510*/  @!P2 BRA `(.L_x_236) ;  /* 0x00000034001ca947 */ /* 0x008fea0003800000 */
.L_x_372:
[----:B------:R-:W-:Y:S04]  /*13520*/  BSSY B0, `(.L_x_237) ;  /* 0x0000010000007945 */ /* 0x000fe80003800000 */
[----:B------:R-:W-:Y:S05]  /*13530*/  @!P0 BRA `(.L_x_238) ;  /* 0x0000000000388947 */ /* 0x000fea0003800000 */
[----:B------:R-:W-:Y:S01]  /*13540*/  UIADD3 UR16, UP0, UR6, 0x3f0, URZ ;  /* 0x000003f006107890 */ /* 0x000fe2000ff1e03f */
[----:B------:R-:W-:Y:S01]  /*13550*/  R2UR UR12, R9 ;  /* 0x00000000090c72ca */ /* 0x000fe200000e0000 */
[----:B------:R-:W-:Y:S02]  /*13560*/  UIADD3 UR11, UR51, 0x80, URZ ;  /* 0x00000080330b7890 */ /* 0x000fe4000fffe03f */
[----:B------:R-:W-:Y:S02]  /*13570*/  UIADD3 UR8, UR4, 0x2200, URZ ;  /* 0x0000220004087890 */ /* 0x000fe4000fffe03f */
[----:B------:R-:W-:Y:S02]  /*13580*/  UIADD3 UR9, UR4, 0x38, URZ ;  /* 0x0000003804097890 */ /* 0x000fe4000fffe03f */
[----:B------:R-:W-:Y:S01]  /*13590*/  UIADD3.X UR17, URZ, UR7, URZ, UP0, !UPT ;  /* 0x000000073f117290 */ /* 0x000fe200087fe43f */
[----:B------:R-:W-:Y:S01]  /*135a0*/  UMOV UR18, 0x0 ;  /* 0x0000000000127882 */ /* 0x000fe20000000000 */
[----:B------:R-:W-:Y:S01]  /*135b0*/  UMOV UR19, 0x10000000 ;  /* 0x1000000000137882 */ /* 0x000fe20000000000 */
[----:B------:R-:W-:-:S06]  /*135c0*/  UMOV UR10, UR50 ;  /* 0x00000032000a7c82 */ /* 0x000fcc0008000000 */
[----:B------:R3:W-:Y:S02]  /*135d0*/  UTMALDG.3D [UR8], [UR16], desc[UR18] ;  /* 0x00001208100075b4 */ /* 0x0007e40008011000 */
[----:B---3--:R-:W-:Y:S05]  /*135e0*/  @!P1 BRA `(.L_x_239) ;  /* 0x0000000000049947 */ /* 0x008fea0003800000 */
[----:B------:R-:W-:Y:S01]  /*135f0*/  BPT.TRAP 0x1 ;  /* 0x000000040000795c */ /* 0x000fe20000300000 */
.L_x_239:
[----:B-12---:R-:W1:Y:S02]  /*13600*/  LDC R3, c[0x0][0x800] ;  /* 0x00020000ff037b82 */ /* 0x006e640000000800 */
[----:B-1----:R3:W-:Y:S02]  /*13610*/  SYNCS.ARRIVE.TRANS64.RED.A0TR RZ, [UR4+0x38], R3 ;  /* 0x00003803ffff79a7 */ /* 0x0027e40008300404 */
.L_x_238:
[----:B------:R-:W-:Y:S05]  /*13620*/  BSYNC B0 ;  /* 0x0000000000007941 */ /* 0x000fea0003800000 */
.L_x_237:
[----:B------:R-:W-:Y:S05]  /*13630*/  @!P1 BRA `(.L_x_240) ;  /* 0x0000000000049947 */ /* 0x000fea0003800000 */
[----:B------:R-:W-:Y:S01]  /*13640*/  BPT.TRAP 0x1 ;  /* 0x000000040000795c */ /* 0x000fe20000300000 */
.L_x_240:
[----:B------:R-:W-:Y:S02]  /*13650*/  UIADD3 UR33, UR4, 0x38, URZ ;  /* 0x0000003804217890 */ /* 0x000fe4000fffe03f */
[----:B------:R-:W-:Y:S02]  /*13660*/  UIADD3 UR10, UR50, 0x20, URZ ;  /* 0x00000020320a7890 */ /* 0x000fe4000fffe03f */
[----:B------:R-:W-:-:S09]  /*13670*/  UPRMT UR13, UR53, 0x654, UR33 ;  /* 0x00000654350d7896 */ /* 0x000fd20008000021 */
[----:B------:R-:W-:Y:S01]  /*13680*/  SYNCS.ARRIVE.TRANS64.RED.A1T0 RZ, [UR13], RZ ;  /* 0x000000ffffff79a7 */ /* 0x000fe2000810040d */
[----:B------:R-:W-:Y:S05]  /*13690*/  @!P1 BRA `(.L_x_241) ;  /* 0x0000000000049947 */ /* 0x000fea0003800000 */
[----:B------:R-:W-:Y:S01]  /*136a0*/  BPT.TRAP 0x1 ;  /* 0x000000040000795c */ /* 0x000fe20000300000 */
.L_x_241:
[----:B------:R-:W4:Y:S02]  /*136b0*/  SYNCS.PHASECHK.TRANS64.TRYWAIT P2, [UR4+0x60], R2 ;  /* 0x00006002ff0075a7 */ /* 0x000f240008040144 */
[----:B----4-:R-:W-:Y:S05]  /*136c0*/  @!P2 BRA `(.L_x_242) ;  /* 0x0000003000c8a947 */ /* 0x010fea0003800000 */
.L_x_373:
        /* <DEDUP_REMOVED lines=8> */
[----:B------:R-:W-:Y:S01]  /*13750*/  UMOV UR19, 0x10000000 ;  /* 0x1000000000137882 */ /* 0x000fe20000000000 */
[----:B------:R-:W-:-:S06]  /*13760*/  UMOV UR11, UR51 ;  /* 0x00000033000b7c82 */ /* 0x000fcc0008000000 */
[----:B------:R4:W-:Y:S02]  /*13770*/  UTMALDG.3D [UR8], [UR16], desc[UR18] ;  /* 0x00001208100075b4 */ /* 0x0009e40008011000 */
[----:B----4-:R-:W-:Y:S05]  /*13780*/  @!P1 BRA `(.L_x_245) ;  /* 0x0000000000049947 */ /* 0x010fea0003800000 */
[----:B------:R-:W-:Y:S01]  /*13790*/  BPT.TRAP 0x1 ;  /* 0x000000040000795c */ /* 0x000fe20000300000 */
.L_x_245:
[----:B-123--:R-:W1:Y:S02]  /*137a0*/  LDC R3, c[0x0][0x800] ;  /* 0x00020000ff037b82 */ /* 0x00ee640000000800 */
[----:B-1----:R4:W-:Y:S02]  /*137b0*/  SYNCS.ARRIVE.TRANS64.RED.A0TR RZ, [UR4+0x40], R3 ;  /* 0x00004003ffff79a7 */ /* 0x0029e40008300404 */
.L_x_244:
[----:B------:R-:W-:Y:S05]  /*137c0*/  BSYNC B0 ;  /* 0x0000000000007941 */ /* 0x000fea0003800000 */
.L_x_243:
[----:B------:R-:W-:Y:S05]  /*137d0*/  @!P1 BRA `(.L_x_246) ;  /* 0x0000000000049947 */ /* 0x000fea0003800000 */
[----:B------:R-:W-:Y:S01]  /*137e0*/  BPT.TRAP 0x1 ;  /* 0x000000040000795c */ /* 0x000fe20000300000 */
.L_x_246:
[----:B------:R-:W-:-:S04]  /*137f0*/  UIADD3 UR25, UR4, 0x40, URZ ;  /* 0x0000004004197890 */ /* 0x000fc8000fffe03f */
[----:B------:R-:W-:-:S09]  /*13800*/  UPRMT UR15, UR53, 0x654, UR25 ;  /* 0x00000654350f7896 */ /* 0x000fd20008000019 */
[----:B------:R-:W-:Y:S01]  /*13810*/  SYNCS.ARRIVE.TRANS64.RED.A1T0 RZ, [UR15], RZ ;  /* 0x000000ffffff79a7 */ /* 0x000fe2000810040f */
[----:B------:R-:W-:Y:S05]  /*13820*/  @!P1 BRA `(.L_x_247) ;  /* 0x0000000000049947 */ /* 0x000fea0003800000 */
[----:B------:R-:W-:Y:S01]  /*13830*/  BPT.TRAP 0x1 ;  /* 0x000000040000795c */ /* 0x000fe20000300000 */
.L_x_247:
[----:B------:R-:W5:Y:S02]  /*13840*/  SYNCS.PHASECHK.TRANS64.TRYWAIT P2, [UR4+0x68], R2 ;  /* 0x00006802ff0075a7 */ /* 0x000f640008040144 */
[----:B-----5:R-:W-:Y:S05]  /*13850*/  @!P2 BRA `(.L_x_248) ;  /* 0x00000030007ca947 */ /* 0x020fea0003800000 */
.L_x_374:
        /* <DEDUP_REMOVED lines=9> */
[----:B------:R-:W-:-:S07]  /*138f0*/  UMOV UR19, 0x10000000 ;  /* 0x1000000000137882 */ /* 0x000fce0000000000 */
[----:B------:R1:W-:Y:S02]  /*13900*/  UTMALDG.3D [UR8], [UR16], desc[UR18] ;  /* 0x00001208100075b4 */ /* 0x0003e40008011000 */
[----:B-1----:R-:W-:Y:S05]  /*13910*/  @!P1 BRA `(.L_x_251) ;  /* 0x0000000000049947 */ /* 0x002fea0003800000 */
[----:B------:R-:W-:Y:S01]  /*13920*/  BPT.TRAP 0x1 ;  /* 0x000000040000795c */ /* 0x000fe20000300000 */
.L_x_251:
[----:B--234-:R-:W1:Y:S02]  /*13930*/  LDC R3, c[0x0][0x800] ;  /* 0x00020000ff037b82 */ /* 0x01ce640000000800 */
[----:B-1----:R1:W-:Y:S02]  /*13940*/  SYNCS.ARRIVE.TRANS64.RED.A0TR RZ, [UR4+0x48], R3 ;  /* 0x00004803ffff79a7 */ /* 0x0023e40008300404 */
.L_x_250:
[----:B------:R-:W-:Y:S05]  /*13950*/  BSYNC B0 ;  /* 0x0000000000007941 */ /* 0x000fea0003800000 */
.L_x_249:
[----:B------:R-:W-:Y:S05]  /*13960*/  @!P1 BRA `(.L_x_252) ;  /* 0x0000000000049947 */ /* 0x000fea0003800000 */
[----:B------:R-:W-:Y:S01]  /*13970*/  BPT.TRAP 0x1 ;  /* 0x000000040000795c */ /* 0x000fe20000300000 */
.L_x_252:
[----:B------:R-:W-:Y:S02]  /*13980*/  UIADD3 UR17, UR4, 0x48, URZ ;  /* 0x0000004804117890 */ /* 0x000fe4000fffe03f */
[----:B------:R-:W-:Y:S02]  /*13990*/  UIADD3 UR42, UR50, 0x40, URZ ;  /* 0x00000040322a7890 */ /* 0x000fe4000fffe03f */
[----:B------:R-:W-:-:S09]  /*139a0*/  UPRMT UR5, UR53, 0x654, UR17 ;  /* 0x0000065435057896 */ /* 0x000fd20008000011 */
[----:B------:R-:W-:Y:S01]  /*139b0*/  SYNCS.ARRIVE.TRANS64.RED.A1T0 RZ, [UR5], RZ ;  /* 0x000000ffffff79a7 */ /* 0x000fe20008100405 */
[----:B------:R-:W-:Y:S05]  /*139c0*/  @!P1 BRA `(.L_x_253) ;  /* 0x0000000000049947 */ /* 0x000fea0003800000 */
[----:B------:R-:W-:Y:S01]  /*139d0*/  BPT.TRAP 0x1 ;  /* 0x000000040000795c */ /* 0x000fe20000300000 */
.L_x_253:
[----:B-1234-:R-:W-:-:S04]  /*139e0*/  SHF.L.U32 R3, RZ, 0x1f, RZ ;  /* 0x0000001fff037819 */ /* 0x01efc800000006ff */
[----:B------:R-:W1:Y:S02]  /*139f0*/  SYNCS.PHASECHK.TRANS64.TRYWAIT P2, [UR4+0x50], R3 ;  /* 0x00005003ff0075a7 */ /* 0x000e640008040144 */
[----:B-1----:R-:W-:Y:S05]  /*13a00*/  @!P2 BRA `(.L_x_254) ;  /* 0x000000300028a947 */ /* 0x002fea0003800000 */
.L_x_375:
[----:B------:R-:W-:Y:S04]  /*13a10*/  BSSY B0, `(.L_x_255) ;  /* 0x000000e000007945 */ /* 0x000fe80003800000 */
[----:B------:R-:W-:Y:S05]  /*13a20*/  @!P0 BRA `(.L_x_256) ;  /* 0x0000000000308947 */ /* 0x000fea0003800000 */
[----:B------:R-:W-:Y:S01]  /*13a30*/  R2UR UR44, R9 ;  /* 0x00000000092c72ca */ /* 0x000fe200000e0000 */
[----:B------:R-:W-:Y:S02]  /*13a40*/  UIADD3 UR8, UP0, UR6, 0x3f0, URZ ;  /* 0x000003f006087890 */ /* 0x000fe4000ff1e03f */
[----:B------:R-:W-:Y:S02]  /*13a50*/  UIADD3 UR40, UR4, 0x200, URZ ;  /* 0x0000020004287890 */ /* 0x000fe4000fffe03f */
[----:B------:R-:W-:Y:S01]  /*13a60*/  UIADD3.X UR9, URZ, UR7, URZ, UP0, !UPT ;  /* 0x000000073f097290 */ /* 0x000fe200087fe43f */
[----:B------:R-:W-:Y:S01]  /*13a70*/  UMOV UR10, 0x0 ;  /* 0x00000000000a7882 */ /* 0x000fe20000000000 */
[----:B------:R-:W-:Y:S01]  /*13a80*/  UMOV UR11, 0x10000000 ;  /* 0x10000000000b7882 */ /* 0x000fe20000000000 */
[----:B------:R-:W-:-:S06]  /*13a90*/  UMOV UR43, UR51 ;  /* 0x00000033002b7c82 */ /* 0x000fcc0008000000 */
[----:B------:R2:W-:Y:S02]  /*13aa0*/  UTMALDG.3D [UR40], [UR8], desc[UR10] ;  /* 0x00000a28080075b4 */ /* 0x0005e40008011000 */
[----:B--2---:R-:W-:Y:S05]  /*13ab0*/  @!P1 BRA `(.L_x_257) ;  /* 0x0000000000049947 */ /* 0x004fea0003800000 */
[----:B------:R-:W-:Y:S01]  /*13ac0*/  BPT.TRAP 0x1 ;  /* 0x000000040000795c */ /* 0x000fe20000300000 */
.L_x_257:
[----:B-1----:R-:W1:Y:S02]  /*13ad0*/  LDC R4, c[0x0][0x800] ;  /* 0x00020000ff047b82 */ /* 0x002e640000000800 */
[----:B-1----:R2:W-:Y:S02]  /*13ae0*/  SYNCS.ARRIVE.TRANS64.RED.A0TR RZ, [UR4+0x30], R4 ;  /* 0x00003004ffff79a7 */ /* 0x0025e40008300404 */
.L_x_256:
[----:B------:R-:W-:Y:S05]  /*13af0*/  BSYNC B0 ;  /* 0x0000000000007941 */ /* 0x000fea0003800000 */
.L_x_255:
[----:B------:R-:W-:Y:S05]  /*13b00*/  @!P1 BRA `(.L_x_258) ;  /* 0x0000000000049947 */ /* 0x000fea0003800000 */
[----:B------:R-:W-:Y:S01]  /*13b10*/  BPT.TRAP 0x1 ;  /* 0x000000040000795c */ /* 0x000fe20000300000 */
.L_x_258:
[----:B------:R-:W-:Y:S01]  /*13b20*/  SYNCS.ARRIVE.TRANS64.RED.A1T0 RZ, [UR14], RZ ;  /* 0x000000ffffff79a7 */ /* 0x000fe2000810040e */
[----:B------:R-:W-:Y:S05]  /*13b30*/  @!P1 BRA `(.L_x_259) ;  /* 0x0000000000049947 */ /* 0x000fea0003800000 */
[----:B------:R-:W-:Y:S01]  /*13b40*/  BPT.TRAP 0x1 ;  /* 0x000000040000795c */ /* 0x000fe20000300000 */
.L_x_259:
[----:B------:R-:W3:Y:S02]  /*13b50*/  SYNCS.PHASECHK.TRANS64.TRYWAIT P2, [UR4+0x58], R3 ;  /* 0x00005803ff0075a7 */ /* 0x000ee40008040144 */
[----:B---3--:R-:W-:Y:S05]  /*13b60*/  @!P2 BRA `(.L_x_260) ;  /* 0x0000002c00e8a947 */ /* 0x008fea0003800000 */
.L_x_376:
        /* <DEDUP_REMOVED lines=13> */
.L_x_263:
[----:B-12---:R-:W1:Y:S02]  /*13c40*/  LDC R4, c[0x0][0x800] ;  /* 0x00020000ff047b82 */ /* 0x006e640000000800 */
[----:B-1----:R3:W-:Y:S02]  /*13c50*/  SYNCS.ARRIVE.TRANS64.RED.A0TR RZ, [UR4+0x38], R4 ;  /* 0x00003804ffff79a7 */ /* 0x0027e40008300404 */
.L_x_262:
[----:B------:R-:W-:Y:S05]  /*13c60*/  BSYNC B0 ;  /* 0x0000000000007941 */ /* 0x000fea0003800000 */
.L_x_261:
[----:B------:R-:W-:Y:S05]  /*13c70*/  @!P1 BRA `(.L_x_264) ;  /* 0x0000000000049947 */ /* 0x000fea0003800000 */
[----:B------:R-:W-:Y:S01]  /*13c80*/  BPT.TRAP 0x1 ;  /* 0x000000040000795c */ /* 0x000fe20000300000 */
.L_x_264:
[----:B------:R-:W-:Y:S01]  /*13c90*/  SYNCS.ARRIVE.TRANS64.RED.A1T0 RZ, [UR13], RZ ;  /* 0x000000ffffff79a7 */ /* 0x000fe2000810040d */
[----:B------:R-:W-:Y:S01]  /*13ca0*/  UIADD3 UR26, UR50, 0x60, URZ ;  /* 0x00000060321a7890 */ /* 0x000fe2000fffe03f */
[----:B------:R-:W-:Y:S11]  /*13cb0*/  @!P1 BRA `(.L_x_265) ;  /* 0x0000000000049947 */ /* 0x000ff60003800000 */
[----:B------:R-:W-:Y:S01]  /*13cc0*/  BPT.TRAP 0x1 ;  /* 0x000000040000795c */ /* 0x000fe20000300000 */
.L_x_265:
[----:B------:R-:W4:Y:S02]  /*13cd0*/  SYNCS.PHASECHK.TRANS64.TRYWAIT P2, [UR4+0x60], R3 ;  /* 0x00006003ff0075a7 */ /* 0x000f240008040144 */
[----:B----4-:R-:W-:Y:S05]  /*13ce0*/  @!P2 BRA `(.L_x_266) ;  /* 0x0000002c00a0a947 */ /* 0x010fea0003800000 */
.L_x_377:
        /* <DEDUP_REMOVED lines=12> */
.L_x_269:
[----:B-123--:R-:W1:Y:S02]  /*13db0*/  LDC R4, c[0x0][0x800] ;  /* 0x00020000ff047b82 */ /* 0x00ee640000000800 */
[----:B-1----:R4:W-:Y:S02]  /*13dc0*/  SYNCS.ARRIVE.TRANS64.RED.A0TR RZ, [UR4+0x40], R4 ;  /* 0x00004004ffff79a7 */ /* 0x0029e40008300404 */
.L_x_268:
[----:B------:R-:W-:Y:S05]  /*13dd0*/  BSYNC B0 ;  /* 0x0000000000007941 */ /* 0x000fea0003800000 */
.L_x_267:
[----:B------:R-:W-:Y:S05]  /*13de0*/  @!P1 BRA `(.L_x_270) ;  /* 0x0000000000049947 */ /* 0x000fea0003800000 */
[----:B------:R-:W-:Y:S01]  /*13df0*/  BPT.TRAP 0x1 ;  /* 0x000000040000795c */ /* 0x000fe20000300000 */
.L_x_270:
[----:B------:R-:W-:Y:S01]  /*13e00*/  SYNCS.ARRIVE.TRANS64.RED.A1T0 RZ, [UR15], RZ ;  /* 0x000000ffffff79a7 */ /* 0x000fe2000810040f */
[----:B------:R-:W-:Y:S05]  /*13e10*/  @!P1 BRA `(.L_x_271) ;  /* 0x0000000000049947 */ /* 0x000fea0003800000 */
[----:B------:R-:W-:Y:S01]  /*13e20*/  BPT.TRAP 0x1 ;  /* 0x000000040000795c */ /* 0x000fe20000300000 */
.L_x_271:
[----:B------:R-:W5:Y:S02]  /*13e30*/  SYNCS.PHASECHK.TRANS64.TRYWAIT P2, [UR4+0x68], R3 ;  /* 0x00006803ff0075a7 */ /* 0x000f640008040144 */
[----:B-----5:R-:W-:Y:S05]  /*13e40*/  @!P2 BRA `(.L_x_272) ;  /* 0x0000002c0060a947 */ /* 0x020fea0003800000 */
.L_x_378:
        /* <DEDUP_REMOVED lines=11> */
[----:B-1----:R-:W-:Y:S05]  /*13f00*/  @!P1 BRA `(.L_x_275) ;  /* 0x0000000000049947 */ /* 0x002fea0003800000 */
[----:B------:R-:W-:Y:S01]  /*13f10*/  BPT.TRAP 0x1 ;  /* 0x000000040000795c */ /* 0x000fe20000300000 */
.L_x_275:
[----:B--234-:R-:W1:Y:S02]  /*13f20*/  LDC R4, c[0x0][0x800] ;  /* 0x00020000ff047b82 */ /* 0x01ce640000000800 */
[----:B-1----:R1:W-:Y:S02]  /*13f30*/  SYNCS.ARRIVE.TRANS64.RED.A0TR RZ, [UR4+0x48], R4 ;  /* 0x00004804ffff79a7 */ /* 0x0023e40008300404 */
.L_x_274:
[----:B------:R-:W-:Y:S05]  /*13f40*/  BSYNC B0 ;  /* 0x0000000000007941 */ /* 0x000fea0003800000 */
.L_x_273:
[----:B------:R-:W-:Y:S05]  /*13f50*/  @!P1 BRA `(.L_x_276) ;  /* 0x0000000000049947 */ /* 0x000fea0003800000 */
[----:B------:R-:W-:Y:S01]  /*13f60*/  BPT.TRAP 0x1 ;  /* 0x000000040000795c */ /* 0x000fe20000300000 */
.L_x_276:
[----:B------:R-:W-:Y:S01]  /*13f70*/  SYNCS.ARRIVE.TRANS64.RED.A1T0 RZ, [UR5], RZ ;  /* 0x000000ffffff79a7 */ /* 0x000fe20008100405 */
[----:B------:R-:W-:Y:S01]  /*13f80*/  UIADD3 UR10, UR50, 0x80, URZ ;  /* 0x00000080320a7890 */ /* 0x000fe2000fffe03f */
[----:B------:R-:W-:Y:S11]  /*13f90*/  @!P1 BRA `(.L_x_277) ;  /* 0x0000000000049947 */ /* 0x000ff60003800000 */
[----:B------:R-:W-:Y:S01]  /*13fa0*/  BPT.TRAP 0x1 ;  /* 0x000000040000795c */ /* 0x000fe20000300000 */
.L_x_277:
[----:B------:R-:W5:Y:S02]  /*13fb0*/  SYNCS.PHASECHK.TRANS64.TRYWAIT P2, [UR4+0x50], R2 ;  /* 0x00005002ff0075a7 */ /* 0x000f640008040144 */
[----:B-----5:R-:W-:Y:S05]  /*13fc0*/  @!P2 BRA `(.L_x_278) ;  /* 0x0000002c0018a947 */ /* 0x020fea0003800000 */
.L_x_379:
        /* <DEDUP_REMOVED lines=8> */
[----:B------:R-:W-:Y:S01]  /*14050*/  UMOV UR9, UR41 ;  /* 0x0000002900097c82 */ /* 0x000fe20008000000 */
[----:B------:R-:W-:-:S05]  /*14060*/  UMOV UR11, UR51 ;  /* 0x00000033000b7c82 */ /* 0x000fca0008000000 */
[----:B------:R1:W-:Y:S02]  /*14070*/  UTMALDG.3D [UR8], [UR18], desc[UR26] ;  /* 0x00001a08120075b4 */ /* 0x0003e40008011000 */
[----:B-1----:R-:W-:Y:S05]  /*14080*/  @!P1 BRA `(.L_x_281) ;  /* 0x0000000000049947 */ /* 0x002fea0003800000 */
[----:B------:R-:W-:Y:S01]  /*14090*/  BPT.TRAP 0x1 ;  /* 0x000000040000795c */ /* 0x000fe20000300000 */
.L_x_281:
[----:B--234-:R-:W1:Y:S02]  /*140a0*/  LDC R4, c[0x0][0x800] ;  /* 0x00020000ff047b82 */ /* 0x01ce640000000800 */
[----:B-1----:R1:W-:Y:S02]  /*140b0*/  SYNCS.ARRIVE.TRANS64.RED.A0TR RZ, [UR4+0x30], R4 ;  /* 0x00003004ffff79a7 */ /* 0x0023e40008300404 */
.L_x_280:
[----:B------:R-:W-:Y:S05]  /*140c0*/  BSYNC B0 ;  /* 0x0000000000007941 */ /* 0x000fea0003800000 */
.L_x_279:
[----:B------:R-:W-:Y:S05]  /*140d0*/  @!P1 BRA `(.L_x_282) ;  /* 0x0000000000049947 */ /* 0x000fea0003800000 */
[----:B------:R-:W-:Y:S01]  /*140e0*/  BPT.TRAP 0x1 ;  /* 0x000000040000795c */ /* 0x000fe20000300000 */
.L_x_282:
[----:B------:R-:W-:Y:S01]  /*140f0*/  SYNCS.ARRIVE.TRANS64.RED.A1T0 RZ, [UR14], RZ ;  /* 0x000000ffffff79a7 */ /* 0x000fe2000810040e */
[----:B------:R-:W-:Y:S05]  /*14100*/  @!P1 BRA `(.L_x_283) ;  /* 0x0000000000049947 */ /* 0x000fea0003800000 */
[----:B------:R-:W-:Y:S01]  /*14110*/  BPT.TRAP 0x1 ;  /* 0x000000040000795c */ /* 0x000fe20000300000 */
.L_x_283:
[----:B------:R-:W5:Y:S02]  /*14120*/  SYNCS.PHASECHK.TRANS64.TRYWAIT P2, [UR4+0x58], R2 ;  /* 0x00005802ff0075a7 */ /* 0x000f640008040144 */
[----:B-----5:R-:W-:Y:S05]  /*14130*/  @!P2 BRA `(.L_x_284) ;  /* 0x0000002800d4a947 */ /* 0x020fea0003800000 */
.L_x_380:
        /* <DEDUP_REMOVED lines=13> */
.L_x_287:
[----:B--234-:R-:W1:Y:S02]  /*14210*/  LDC R4, c[0x0][0x800] ;  /* 0x00020000ff047b82 */ /* 0x01ce640000000800 */
[----:B-1----:R1:W-:Y:S02]  /*14220*/  SYNCS.ARRIVE.TRANS64.RED.A0TR RZ, [UR4+0x38], R4 ;  /* 0x00003804ffff79a7 */ /* 0x0023e40008300404 */
.L_x_286:
[----:B------:R-:W-:Y:S05]  /*14230*/  BSYNC B0 ;  /* 0x0000000000007941 */ /* 0x000fea0003800000 */
.L_x_285:
[----:B------:R-:W-:Y:S05]  /*14240*/  @!P1 BRA `(.L_x_288) ;  /* 0x0000000000049947 */ /* 0x000fea0003800000 */
[----:B------:R-:W-:Y:S01]  /*14250*/  BPT.TRAP 0x1 ;  /* 0x000000040000795c */ /* 0x000fe20000300000 */
.L_x_288:
[----:B------:R-:W-:Y:S01]  /*14260*/  SYNCS.ARRIVE.TRANS64.RED.A1T0 RZ, [UR13], RZ ;  /* 0x000000ffffff79a7 */ /* 0x000fe2000810040d */
[----:B------:R-:W-:Y:S01]  /*14270*/  UIADD3 UR10, UR50, 0xa0, URZ ;  /* 0x000000a0320a7890 */ /* 0x000fe2000fffe03f */
[----:B------:R-:W-:Y:S11]  /*14280*/  @!P1 BRA `(.L_x_289) ;  /* 0x0000000000049947 */ /* 0x000ff60003800000 */
[----:B------:R-:W-:Y:S01]  /*14290*/  BPT.TRAP 0x1 ;  /* 0x000000040000795c */ /* 0x000fe20000300000 */
.L_x_289:
[----:B------:R-:W5:Y:S02]  /*142a0*/  SYNCS.PHASECHK.TRANS64.TRYWAIT P2, [UR4+0x60], R2 ;  /* 0x00006002ff0075a7 */ /* 0x000f640008040144 */
[----:B-----5:R-:W-:Y:S05]  /*142b0*/  @!P2 BRA `(.L_x_290) ;  /* 0x00000028008ca947 */ /* 0x020fea0003800000 */
.L_x_381:
        /* <DEDUP_REMOVED lines=13> */
.L_x_293:
[----:B--234-:R-:W1:Y:S02]  /*14390*/  LDC R4, c[0x0][0x800] ;  /* 0x00020000ff047b82 */ /* 0x01ce640000000800 */
[----:B-1----:R1:W-:Y:S02]  /*143a0*/  SYNCS.ARRIVE.TRANS64.RED.A0TR RZ, [UR4+0x40], R4 ;  /* 0x00004004ffff79a7 */ /* 0x0023e40008300404 */
.L_x_292:
[----:B------:R-:W-:Y:S05]  /*143b0*/  BSYNC B0 ;  /* 0x0000000000007941 */ /* 0x000fea0003800000 */
.L_x_291:
[----:B------:R-:W-:Y:S05]  /*143c0*/  @!P1 BRA `(.L_x_294) ;  /* 0x0000000000049947 */ /* 0x000fea0003800000 */
[----:B------:R-:W-:Y:S01]  /*143d0*/  BPT.TRAP 0x1 ;  /* 0x000000040000795c */ /* 0x000fe20000300000 */
.L_x_294:
[----:B------:R-:W-:Y:S01]  /*143e0*/  SYNCS.ARRIVE.TRANS64.RED.A1T0 RZ, [UR15], RZ ;  /* 0x000000ffffff79a7 */ /* 0x000fe2000810040f */
[----:B------:R-:W-:Y:S05]  /*143f0*/  @!P1 BRA `(.L_x_295) ;  /* 0x0000000000049947 */ /* 0x000fea0003800000 */
[----:B------:R-:W-:Y:S01]  /*14400*/  BPT.TRAP 0x1 ;  /* 0x000000040000795c */ /* 0x000fe20000300000 */
.L_x_295:
[----:B------:R-:W5:Y:S02]  /*14410*/  SYNCS.PHASECHK.TRANS64.TRYWAIT P2, [UR4+0x68], R2 ;  /* 0x00006802ff0075a7 */ /* 0x000f640008040144 */
[----:B-----5:R-:W-:Y:S05]  /*14420*/  @!P2 BRA `(.L_x_296) ;  /* 0x000000280048a947 */ /* 0x020fea0003800000 */
.L_x_382:
        /* <DEDUP_REMOVED lines=13> */
.L_x_299:
[----:B------:R-:W1:Y:S02]  /*14500*/  LDC R2, c[0x0][0x800] ;  /* 0x00020000ff027b82 */ /* 0x000e640000000800 */
[----:B-1----:R1:W-:Y:S02]  /*14510*/  SYNCS.ARRIVE.TRANS64.RED.A0TR RZ, [UR4+0x48], R2 ;  /* 0x00004802ffff79a7 */ /* 0x0023e40008300404 */
.L_x_298:
[----:B------:R-:W-:Y:S05]  /*14520*/  BSYNC B0 ;  /* 0x0000000000007941 */ /* 0x000fea0003800000 */
.L_x_297:
[----:B------:R-:W-:Y:S05]  /*14530*/  @!P1 BRA `(.L_x_300) ;  /* 0x0000000000049947 */ /* 0x000fea0003800000 */
[----:B------:R-:W-:Y:S01]  /*14540*/  BPT.TRAP 0x1 ;  /* 0x000000040000795c */ /* 0x000fe20000300000 */
.L_x_300:
[----:B------:R-:W-:Y:S01]  /*14550*/  SYNCS.ARRIVE.TRANS64.RED.A1T0 RZ, [UR5], RZ ;  /* 0x000000ffffff79a7 */ /* 0x000fe20008100405 */
[----:B------:R-:W-:Y:S01]  /*14560*/  UIADD3 UR10, UR50, 0xc0, URZ ;  /* 0x000000c0320a7890 */ /* 0x000fe2000fffe03f */
[----:B------:R-:W-:Y:S11]  /*14570*/  @!P1 BRA `(.L_x_301) ;  /* 0x0000000000049947 */ /* 0x000ff60003800000 */
[----:B------:R-:W-:Y:S01]  /*14580*/  BPT.TRAP 0x1 ;  /* 0x000000040000795c */ /* 0x000fe20000300000 */
.L_x_301:
[----:B------:R-:W5:Y:S02]  /*14590*/  SYNCS.PHASECHK.TRANS64.TRYWAIT P2, [UR4+0x50], R3 ;  /* 0x00005003ff0075a7 */ /* 0x000f640008040144 */
[----:B-----5:R-:W-:Y:S05]  /*145a0*/  @!P2 BRA `(.L_x_302) ;  /* 0x000000280000a947 */ /* 0x020fea0003800000 */
.L_x_383:
        /* <DEDUP_REMOVED lines=13> */
.L_x_305:
[----:B------:R-:W1:Y:S02]  /*14680*/  LDC R2, c[0x0][0x800] ;  /* 0x00020000ff027b82 */ /* 0x000e640000000800 */
[----:B-1----:R1:W-:Y:S02]  /*14690*/  SYNCS.ARRIVE.TRANS64.RED.A0TR RZ, [UR4+0x30], R2 ;  /* 0x00003002ffff79a7 */ /* 0x0023e40008300404 */
.L_x_304:
[----:B------:R-:W-:Y:S05]  /*146a0*/  BSYNC B0 ;  /* 0x0000000000007941 */ /* 0x000fea0003800000 */
.L_x_303:
[----:B------:R-:W-:Y:S05]  /*146b0*/  @!P1 BRA `(.L_x_306) ;  /* 0x0000000000049947 */ /* 0x000fea0003800000 */
[----:B------:R-:W-:Y:S01]  /*146c0*/  BPT.TRAP 0x1 ;  /* 0x000000040000795c */ /* 0x000fe20000300000 */
.L_x_306:
[----:B------:R-:W-:Y:S01]  /*146d0*/  SYNCS.ARRIVE.TRANS64.RED.A1T0 RZ, [UR14], RZ ;  /* 0x000000ffffff79a7 */ /* 0x000fe2000810040e */
[----:B------:R-:W-:Y:S05]  /*146e0*/  @!P1 BRA `(.L_x_307) ;  /* 0x0000000000049947 */ /* 0x000fea0003800000 */
[----:B------:R-:W-:Y:S01]  /*146f0*/  BPT.TRAP 0x1 ;  /* 0x000000040000795c */ /* 0x000fe20000300000 */
.L_x_307:
[----:B------:R-:W5:Y:S02]  /*14700*/  SYNCS.PHASECHK.TRANS64.TRYWAIT P2, [UR4+0x58], R3 ;  /* 0x00005803ff0075a7 */ /* 0x000f640008040144 */
[----:B-----5:R-:W-:Y:S05]  /*14710*/  @!P2 BRA `(.L_x_308) ;  /* 0x0000002400bca947 */ /* 0x020fea0003800000 */
.L_x_384:
        /* <DEDUP_REMOVED lines=13> */
.L_x_311:
[----:B------:R-:W1:Y:S02]  /*147f0*/  LDC R2, c[0x0][0x800] ;  /* 0x00020000ff027b82 */ /* 0x000e640000000800 */
[----:B-1----:R1:W-:Y:S02]  /*14800*/  SYNCS.ARRIVE.TRANS64.RED.A0TR RZ, [UR4+0x38], R2 ;  /* 0x00003802ffff79a7 */ /* 0x0023e40008300404 */
.L_x_310:
[----:B------:R-:W-:Y:S05]  /*14810*/  BSYNC B0 ;  /* 0x0000000000007941 */ /* 0x000fea0003800000 */
.L_x_309:
[----:B------:R-:W-:Y:S05]  /*14820*/  @!P1 BRA `(.L_x_312) ;  /* 0x0000000000049947 */ /* 0x000fea0003800000 */
[----:B------:R-:W-:Y:S01]  /*14830*/  BPT.TRAP 0x1 ;  /* 0x000000040000795c */ /* 0x000fe20000300000 */
.L_x_312:
[----:B------:R-:W-:Y:S01]  /*14840*/  SYNCS.ARRIVE.TRANS64.RED.A1T0 RZ, [UR13], RZ ;  /* 0x000000ffffff79a7 */ /* 0x000fe2000810040d */
[----:B------:R-:W-:Y:S01]  /*14850*/  UIADD3 UR10, UR50, 0xe0, URZ ;  /* 0x000000e0320a7890 */ /* 0x000fe2000fffe03f */
[----:B------:R-:W-:Y:S11]  /*14860*/  @!P1 BRA `(.L_x_313) ;  /* 0x0000000000049947 */ /* 0x000ff60003800000 */
[----:B------:R-:W-:Y:S01]  /*14870*/  BPT.TRAP 0x1 ;  /* 0x000000040000795c */ /* 0x000fe20000300000 */
.L_x_313:
[----:B------:R-:W5:Y:S02]  /*14880*/  SYNCS.PHASECHK.TRANS64.TRYWAIT P2, [UR4+0x60], R3 ;  /* 0x00006003ff0075a7 */ /* 0x000f640008040144 */
[----:B-----5:R-:W-:Y:S05]  /*14890*/  @!P2 BRA `(.L_x_314) ;  /* 0x000000240074a947 */ /* 0x020fea0003800000 */
.L_x_385:
        /* <DEDUP_REMOVED lines=13> */
.L_x_317:
[----:B------:R-:W1:Y:S02]  /*14970*/  LDC R2, c[0x0][0x800] ;  /* 0x00020000ff027b82 */ /* 0x000e640000000800 */
[----:B-1----:R1:W-:Y:S02]  /*14980*/  SYNCS.ARRIVE.TRANS64.RED.A0TR RZ, [UR4+0x40], R2 ;  /* 0x00004002ffff79a7 */ /* 0x0023e40008300404 */
.L_x_316:
[----:B------:R-:W-:Y:S05]  /*14990*/  BSYNC B0 ;  /* 0x0000000000007941 */ /* 0x000fea0003800000 */
.L_x_315:
[----:B------:R-:W-:Y:S05]  /*149a0*/  @!P1 BRA `(.L_x_318) ;  /* 0x0000000000049947 */ /* 0x000fea0003800000 */
[----:B------:R-:W-:Y:S01]  /*149b0*/  BPT.TRAP 0x1 ;  /* 0x000000040000795c */ /* 0x000fe20000300000 */
.L_x_318:
[----:B------:R-:W-:Y:S01]  /*149c0*/  SYNCS.ARRIVE.TRANS64.RED.A1T0 RZ, [UR15], RZ ;  /* 0x000000ffffff79a7 */ /* 0x000fe2000810040f */
[----:B------:R-:W-:Y:S05]  /*149d0*/  @!P1 BRA `(.L_x_319) ;  /* 0x0000000000049947 */ /* 0x000fea0003800000 */
[----:B------:R-:W-:Y:S01]  /*149e0*/  BPT.TRAP 0x1 ;  /* 0x000000040000795c */ /* 0x000fe20000300000 */
.L_x_319:
[----:B------:R-:W5:Y:S02]  /*149f0*/  SYNCS.PHASECHK.TRANS64.TRYWAIT P2, [UR4+0x68], R3 ;  /* 0x00006803ff0075a7 */ /* 0x000f640008040144 */
[----:B-----5:R-:W-:Y:S05]  /*14a00*/  @!P2 BRA `(.L_x_320) ;  /* 0x000000240030a947 */ /* 0x020fea0003800000 */
.L_x_386:
        /* <DEDUP_REMOVED lines=13> */
.L_x_323:
[----:B------:R-:W1:Y:S02]  /*14ae0*/  LDC R2, c[0x0][0x800] ;  /* 0x00020000ff027b82 */ /* 0x000e640000000800 */
[----:B-1----:R1:W-:Y:S02]  /*14af0*/  SYNCS.ARRIVE.TRANS64.RED.A0TR RZ, [UR4+0x48], R2 ;  /* 0x00004802ffff79a7 */ /* 0x0023e40008300404 */
.L_x_322:
[----:B------:R-:W-:Y:S05]  /*14b00*/  BSYNC B0 ;  /* 0x0000000000007941 */ /* 0x000fea0003800000 */
.L_x_321:
[----:B------:R-:W-:Y:S05]  /*14b10*/  @!P1 BRA `(.L_x_324) ;  /* 0x0000000000049947 */ /* 0x000fea0003800000 */
[----:B------:R-:W-:Y:S01]  /*14b20*/  BPT.TRAP 0x1 ;  /* 0x000000040000795c */ /* 0x000fe20000300000 */
.L_x_324:
[----:B------:R-:W5:Y:S01]  /*14b30*/  LDL.LU R13, [R1+0x204] ;  /* 0x00020400010d7983 */ /* 0x000f620000300800 */
[----:B------:R-:W-:Y:S03]  /*14b40*/  SYNCS.ARRIVE.TRANS64.RED.A1T0 RZ, [UR5], RZ ;  /* 0x000000ffffff79a7 */ /* 0x000fe60008100405 */
[----:B------:R-:W5:Y:S01]  /*14b50*/  LDL.LU R12, [R1+0x200] ;  /* 0x00020000010c7983 */ /* 0x000f620000300800 */
[----:B-1234-:R-:W-:Y:S01]  /*14b60*/  PRMT R4, RZ, 0x7610, R4 ;  /* 0x00007610ff047816 */ /* 0x01efe20000000004 */
[----:B------:R-:W-:Y:S01]  /*14b70*/  IMAD.MOV.U32 R3, RZ, RZ, -0x1 ;  /* 0xffffffffff037424 */ /* 0x000fe200078e00ff */
[----:B------:R-:W-:Y:S02]  /*14b80*/  MOV R2, 0xffffffff ;  /* 0xffffffff00027802 */ /* 0x000fe40000000f00 */
[----:B------:R-:W-:Y:S02]  /*14b90*/  MOV R9, 0xffffffff ;  /* 0xffffffff00097802 */ /* 0x000fe40000000f00 */
[----:B-----5:R-:W-:-:S04]  /*14ba0*/  IADD3 R12, P0, R12, UR54, RZ ;  /* 0x000000360c0c7c10 */ /* 0x020fc8000ff1e0ff */
[----:B------:R-:W-:Y:S01]  /*14bb0*/  IADD3.X R13, R13, UR56, RZ, P0, !PT ;  /* 0x000000380d0d7c10 */ /* 0x000fe200087fe4ff */
[----:B------:R1:W-:Y:S01]  /*14bc0*/  STL [R1+0x200], R12 ;  /* 0x0002000c01007387 */ /* 0x0003e20000100800 */
[----:B------:R-:W-:-:S03]  /*14bd0*/  ISETP.GE.U32.AND P0, PT, R12, UR30, PT ;  /* 0x0000001e0c007c0c */ /* 0x000fc6000bf06070 */
[----:B------:R1:W-:Y:S01]  /*14be0*/  STL [R1+0x204], R13 ;  /* 0x0002040d01007387 */ /* 0x0003e20000100800 */
[----:B------:R-:W-:-:S13]  /*14bf0*/  ISETP.GE.U32.AND.EX P0, PT, R13, UR31, PT, P0 ;  /* 0x0000001f0d007c0c */ /* 0x000fda000bf06100 */
[----:B-1----:R-:W-:Y:S05]  /*14c00*/  @P0 BRA `(.L_x_325) ;  /* 0x0000000400580947 */ /* 0x002fea0003800000 */
[----:B------:R-:W1:Y:S01]  /*14c10*/  S2R R7, SR_CTAID.X ;  /* 0x0000000000077919 */ /* 0x000e620000002500 */
[----:B------:R-:W2:Y:S01]  /*14c20*/  LDC R15, c[0x0][0x904] ;  /* 0x00024100ff0f7b82 */ /* 0x000ea20000000800 */
[----:B------:R-:W-:Y:S01]  /*14c30*/  ULDC UR4, c[0x0][0x150] ;  /* 0x0000540000047ab9 */ /* 0x000fe20000000800 */
[----:B------:R-:W3:Y:S06]  /*14c40*/  S2R R2, SR_CTAID.Y ;  /* 0x0000000000027919 */ /* 0x000eec0000002600 */
[----:B------:R-:W4:Y:S08]  /*14c50*/  LDC R4, c[0x0][0x144] ;  /* 0x00005100ff047b82 */ /* 0x000f300000000800 */
[----:B------:R-:W5:Y:S08]  /*14c60*/  LDC R11, c[0x0][0x148] ;  /* 0x00005200ff0b7b82 */ /* 0x000f700000000800 */
[----:B------:R-:W4:Y:S01]  /*14c70*/  LDC.64 R8, c[0x0][0x8d0] ;  /* 0x00023400ff087b82 */ /* 0x000f220000000a00 */
[----:B--2---:R-:W-:-:S02]  /*14c80*/  ISETP.NE.AND P2, PT, R15, 0x1, PT ;  /* 0x000000010f00780c */ /* 0x004fc40003f45270 */
[----:B-1----:R-:W-:Y:S02]  /*14c90*/  I2FP.F32.U32 R3, R7 ;  /* 0x0000000700037245 */ /* 0x002fe40000201000 */
[----:B---3--:R-:W-:-:S03]  /*14ca0*/  I2FP.F32.U32 R5, R2 ;  /* 0x0000000200057245 */ /* 0x008fc60000201000 */
[----:B------:R-:W-:Y:S01]  /*14cb0*/  FMUL R3, R3, UR4 ;  /* 0x0000000403037c20 */ /* 0x000fe20008400000 */
[----:B------:R-:W-:Y:S02]  /*14cc0*/  ULDC UR4, c[0x0][0x154] ;  /* 0x0000550000047ab9 */ /* 0x000fe40000000800 */
[----:B------:R-:W-:-:S03]  /*14cd0*/  FMUL R10, R5, UR4 ;  /* 0x00000004050a7c20 */ /* 0x000fc60008400000 */
[----:B------:R-:W1:Y:S01]  /*14ce0*/  F2I.U32.TRUNC.NTZ R3, R3 ;  /* 0x0000000300037305 */ /* 0x000e62000020f000 */
[----:B----4-:R-:W-:-:S07]  /*14cf0*/  ISETP.NE.U32.AND P0, PT, R8, RZ, PT ;  /* 0x000000ff0800720c */ /* 0x010fce0003f05070 */
[----:B------:R-:W2:Y:S01]  /*14d00*/  F2I.U32.TRUNC.NTZ R10, R10 ;  /* 0x0000000a000a7305 */ /* 0x000ea2000020f000 */
[----:B------:R-:W-:Y:S02]  /*14d10*/  ISETP.NE.AND.EX P0, PT, R9, RZ, PT, P0 ;  /* 0x000000ff0900720c */ /* 0x000fe40003f05300 */
[----:B-1----:R-:W-:Y:S02]  /*14d20*/  IADD3 R5, -R3, RZ, RZ ;  /* 0x000000ff03057210 */ /* 0x002fe40007ffe1ff */
[----:B------:R-:W-:-:S03]  /*14d30*/  MOV R3, R13 ;  /* 0x0000000d00037202 */ /* 0x000fc60000000f00 */
[----:B------:R-:W-:Y:S02]  /*14d40*/  IMAD R7, R4, R5, R7 ;  /* 0x0000000504077224 */ /* 0x000fe400078e0207 */
[----:B--2---:R-:W-:-:S04]  /*14d50*/  IMAD.MOV R4, RZ, RZ, -R10 ;  /* 0x000000ffff047224 */ /* 0x004fc800078e0a0a */
[----:B-----5:R-:W-:Y:S01]  /*14d60*/  @P2 IMAD R7, R11, R4, R2 ;  /* 0x000000040b072224 */ /* 0x020fe200078e0202 */
[----:B------:R-:W-:Y:S01]  /*14d70*/  MOV R2, R12 ;  /* 0x0000000c00027202 */ /* 0x000fe20000000f00 */
[----:B------:R-:W1:Y:S01]  /*14d80*/  LDC R11, c[0x0][0x8d8] ;  /* 0x00023600ff0b7b82 */ /* 0x000e620000000800 */
[----:B------:R-:W-:Y:S05]  /*14d90*/  @!P0 BRA `(.L_x_326) ;  /* 0x0000000000288947 */ /* 0x000fea0003800000 */
[----:B------:R-:W2:Y:S02]  /*14da0*/  LDC R2, c[0x0][0x8dc] ;  /* 0x00023700ff027b82 */ /* 0x000ea40000000800 */
[----:B--2---:R-:W-:-:S05]  /*14db0*/  IADD3 R3, P0, R12, R2, RZ ;  /* 0x000000020c037210 */ /* 0x004fca0007f1e0ff */
[----:B------:R-:W-:-:S04]  /*14dc0*/  IMAD.X R10, RZ, RZ, R13, P0 ;  /* 0x000000ffff0a7224 */ /* 0x000fc800000e060d */
[----:B------:R-:W-:-:S04]  /*14dd0*/  IMAD.WIDE.U32 R4, R10, R8, RZ ;  /* 0x000000080a047225 */ /* 0x000fc800078e00ff */
[----:B------:R-:W-:-:S04]  /*14de0*/  IMAD.WIDE.U32 R4, P0, R3, R9, R4 ;  /* 0x0000000903047225 */ /* 0x000fc80007800004 */
[----:B------:R-:W-:Y:S01]  /*14df0*/  IMAD.WIDE.U32 R2, R3, R8, RZ ;  /* 0x0000000803027225 */ /* 0x000fe200078e00ff */
[----:B------:R-:W-:-:S04]  /*14e00*/  MOV R2, R5 ;  /* 0x0000000500027202 */ /* 0x000fc80000000f00 */
[----:B------:R-:W-:Y:S02]  /*14e10*/  IADD3 RZ, P1, R3, R4, RZ ;  /* 0x0000000403ff7210 */ /* 0x000fe40007f3e0ff */
[----:B------:R-:W-:-:S03]  /*14e20*/  IADD3.X R3, RZ, RZ, RZ, P0, !PT ;  /* 0x000000ffff037210 */ /* 0x000fc600007fe4ff */
[----:B------:R-:W-:-:S08]  /*14e30*/  IMAD.WIDE.U32.X R2, R10, R9, R2, P1 ;  /* 0x000000090a027225 */ /* 0x000fd000008e0402 */
.L_x_326:
[----:B------:R-:W2:Y:S01]  /*14e40*/  LDC.64 R4, c[0x0][0x8c8] ;  /* 0x00023200ff047b82 */ /* 0x000ea20000000a00 */
[-CC-:B-1----:R-:W-:Y:S02]  /*14e50*/  SHF.R.U64 R10, R2, R11.reuse, R3.reuse ;  /* 0x0000000b020a7219 */ /* 0x182fe40000001203 */
[----:B------:R-:W-:Y:S02]  /*14e60*/  SHF.R.U32.HI R11, RZ, R11, R3 ;  /* 0x0000000bff0b7219 */ /* 0x000fe40000011603 */
[----:B------:R-:W-:Y:S02]  /*14e70*/  IADD3 R9, P0, RZ, -R10, RZ ;  /* 0x8000000aff097210 */ /* 0x000fe40007f1e0ff */
[----:B------:R-:W-:-:S03]  /*14e80*/  MOV R3, R13 ;  /* 0x0000000d00037202 */ /* 0x000fc60000000f00 */
[----:B------:R-:W-:-:S04]  /*14e90*/  IMAD.X R11, RZ, RZ, ~R11, P0 ;  /* 0x000000ffff0b7224 */ /* 0x000fc800000e0e0b */
[----:B--2---:R-:W-:-:S04]  /*14ea0*/  IMAD R2, R11, R4, RZ ;  /* 0x000000040b027224 */ /* 0x004fc800078e02ff */
[C---:B------:R-:W-:Y:S01]  /*14eb0*/  IMAD R11, R9.reuse, R5, R2 ;  /* 0x00000005090b7224 */ /* 0x040fe200078e0202 */
[----:B------:R-:W-:Y:S01]  /*14ec0*/  MOV R2, R12 ;  /* 0x0000000c00027202 */ /* 0x000fe20000000f00 */
[----:B------:R-:W1:Y:S04]  /*14ed0*/  LDC R5, c[0x0][0x900] ;  /* 0x00024000ff057b82 */ /* 0x000e680000000800 */
[----:B------:R-:W-:-:S04]  /*14ee0*/  IMAD.WIDE.U32 R2, R9, R4, R2 ;  /* 0x0000000409027225 */ /* 0x000fc800078e0002 */
[----:B------:R-:W2:Y:S01]  /*14ef0*/  LDC.64 R8, c[0x0][0x8e8] ;  /* 0x00023a00ff087b82 */ /* 0x000ea20000000a00 */
[----:B------:R-:W-:-:S07]  /*14f00*/  IMAD.IADD R3, R3, 0x1, R11 ;  /* 0x0000000103037824 */ /* 0x000fce00078e020b */
[----:B------:R-:W3:Y:S08]  /*14f10*/  LDC R12, c[0x0][0x8c0] ;  /* 0x00023000ff0c7b82 */ /* 0x000ef00000000800 */
[----:B------:R-:W4:Y:S01]  /*14f20*/  LDC R4, c[0x0][0x8b0] ;  /* 0x00022c00ff047b82 */ /* 0x000f220000000800 */
[----:B--2---:R-:W-:-:S04]  /*14f30*/  ISETP.NE.U32.AND P0, PT, R8, RZ, PT ;  /* 0x000000ff0800720c */ /* 0x004fc80003f05070 */
[----:B------:R-:W-:Y:S02]  /*14f40*/  ISETP.NE.AND.EX P0, PT, R9, RZ, PT, P0 ;  /* 0x000000ff0900720c */ /* 0x000fe40003f05300 */
[-CC-:B---3--:R-:W-:Y:S02]  /*14f50*/  SHF.R.U64 R11, R2, R12.reuse, R3.reuse ;  /* 0x0000000c020b7219 */ /* 0x188fe40000001203 */
[----:B------:R-:W-:-:S04]  /*14f60*/  SHF.R.U32.HI R3, RZ, R12, R3 ;  /* 0x0000000cff037219 */ /* 0x000fc80000011603 */
[-CC-:B----4-:R-:W-:Y:S02]  /*14f70*/  SHF.R.U64 R12, R11, R4.reuse, R3.reuse ;  /* 0x000000040b0c7219 */ /* 0x190fe40000001203 */
[----:B------:R-:W-:-:S04]  /*14f80*/  SHF.R.U32.HI R4, RZ, R4, R3 ;  /* 0x00000004ff047219 */ /* 0x000fc80000011603 */
[-CC-:B-1----:R-:W-:Y:S02]  /*14f90*/  SHF.R.U64 R13, R12, R5.reuse, R4.reuse ;  /* 0x000000050c0d7219 */ /* 0x182fe40000001204 */
[----:B------:R-:W-:Y:S02]  /*14fa0*/  SHF.R.U32.HI R3, RZ, R5, R4 ;  /* 0x00000005ff037219 */ /* 0x000fe40000011604 */
[----:B------:R-:W-:Y:S01]  /*14fb0*/  MOV R2, R13 ;  /* 0x0000000d00027202 */ /* 0x000fe20000000f00 */
[----:B------:R-:W-:Y:S06]  /*14fc0*/  @!P0 BRA `(.L_x_327) ;  /* 0x0000000000288947 */ /* 0x000fec0003800000 */
[----:B------:R-:W1:Y:S02]  /*14fd0*/  LDC R2, c[0x0][0x8f4] ;  /* 0x00023d00ff027b82 */ /* 0x000e640000000800 */
[----:B-1----:R-:W-:-:S04]  /*14fe0*/  IADD3 R2, P0, R13, R2, RZ ;  /* 0x000000020d027210 */ /* 0x002fc80007f1e0ff */
[----:B------:R-:W-:-:S05]  /*14ff0*/  IADD3.X R15, RZ, R3, RZ, P0, !PT ;  /* 0x00000003ff0f7210 */ /* 0x000fca00007fe4ff */
[----:B------:R-:W-:-:S04]  /*15000*/  IMAD.WIDE.U32 R4, R15, R8, RZ ;  /* 0x000000080f047225 */ /* 0x000fc800078e00ff */
[----:B------:R-:W-:-:S04]  /*15010*/  IMAD.WIDE.U32 R4, P0, R2, R9, R4 ;  /* 0x0000000902047225 */ /* 0x000fc80007800004 */
[----:B------:R-:W-:Y:S01]  /*15020*/  IMAD.WIDE.U32 R2, R2, R8, RZ ;  /* 0x0000000802027225 */ /* 0x000fe200078e00ff */
[----:B------:R-:W-:-:S04]  /*15030*/  MOV R2, R5 ;  /* 0x0000000500027202 */ /* 0x000fc80000000f00 */
[----:B------:R-:W-:Y:S01]  /*15040*/  IADD3 RZ, P1, R3, R4, RZ ;  /* 0x0000000403ff7210 */ /* 0x000fe20007f3e0ff */
[----:B------:R-:W-:-:S04]  /*15050*/  IMAD.X R3, RZ, RZ, RZ, P0 ;  /* 0x000000ffff037224 */ /* 0x000fc800000e06ff */
[----:B------:R-:W-:-:S08]  /*15060*/  IMAD.WIDE.U32.X R2, R15, R9, R2, P1 ;  /* 0x000000090f027225 */ /* 0x000fd000008e0402 */
.L_x_327:
[----:B------:R-:W1:Y:S01]  /*15070*/  LDC R5, c[0x0][0x8f0] ;  /* 0x00023c00ff057b82 */ /* 0x000e620000000800 */
[----:B------:R-:W-:-:S07]  /*15080*/  LOP3.LUT R11, R11, R17, RZ, 0xc0, !PT ;  /* 0x000000110b0b7212 */ /* 0x000fce00078ec0ff */
[----:B------:R-:W2:Y:S08]  /*15090*/  LDC R9, c[0x0][0x8e0] ;  /* 0x00023800ff097b82 */ /* 0x000eb00000000800 */
[----:B------:R-:W3:Y:S01]  /*150a0*/  LDC R4, c[0x0][0x8b8] ;  /* 0x00022e00ff047b82 */ /* 0x000ee20000000800 */
[----:B-1----:R-:W-:-:S07]  /*150b0*/  SHF.R.U64 R5, R2, R5, R3 ;  /* 0x0000000502057219 */ /* 0x002fce0000001203 */
[----:B------:R-:W1:Y:S01]  /*150c0*/  LDC R2, c[0x0][0x8a8] ;  /* 0x00022a00ff027b82 */ /* 0x000e620000000800 */
[----:B------:R-:W-:Y:S02]  /*150d0*/  LOP3.LUT R3, R12, R14, RZ, 0xc0, !PT ;  /* 0x0000000e0c037212 */ /* 0x000fe400078ec0ff */
[----:B------:R-:W-:-:S03]  /*150e0*/  IADD3 R8, -R5, RZ, RZ ;  /* 0x000000ff05087210 */ /* 0x000fc60007ffe1ff */
[----:B------:R-:W-:Y:S02]  /*150f0*/  IMAD R3, R16, R5, R3 ;  /* 0x0000000510037224 */ /* 0x000fe400078e0203 */
[----:B--2---:R-:W-:Y:S01]  /*15100*/  IMAD R13, R8, R9, R13 ;  /* 0x00000009080d7224 */ /* 0x004fe200078e020d */
[----:B------:R-:W-:Y:S01]  /*15110*/  MOV R9, R10 ;  /* 0x0000000a00097202 */ /* 0x000fe20000000f00 */
[----:B---3--:R-:W-:Y:S02]  /*15120*/  IMAD R4, R3, R4, R7 ;  /* 0x0000000403047224 */ /* 0x008fe400078e0207 */
[----:B-1----:R-:W-:-:S05]  /*15130*/  IMAD R13, R13, R2, R11 ;  /* 0x000000020d0d7224 */ /* 0x002fca00078e020b */
[----:B------:R-:W-:Y:S02]  /*15140*/  SEL R3, R13, R4, !P2 ;  /* 0x000000040d037207 */ /* 0x000fe40005000000 */
[----:B------:R-:W-:Y:S01]  /*15150*/  SEL R2, R4, R13, !P2 ;  /* 0x0000000d04027207 */ /* 0x000fe20005000000 */
[----:B------:R-:W-:-:S07]  /*15160*/  IMAD.MOV.U32 R4, RZ, RZ, 0x1 ;  /* 0x00000001ff047424 */ /* 0x000fce00078e00ff */
.L_x_325:
[----:B------:R-:W-:-:S13]  /*15170*/  LOP3.LUT P0, RZ, R4, 0xff, RZ, 0xc0, !PT ;  /* 0x000000ff04ff7812 */ /* 0x000fda000780c0ff */
[----:B------:R-:W-:Y:S05]  /*15180*/  @P0 BRA `(.L_x_328) ;  /* 0xffffffdc00e40947 */ /* 0x000fea000383ffff */
.L_x_224:
[----:B------:R-:W-:-:S13]  /*15190*/  ELECT P0, URZ, PT ;  /* 0x00000000003f782f */ /* 0x000fda0003800000 */
[----:B------:R-:W-:Y:S05]  /*151a0*/  @!P0 BRA `(.L_x_10) ;  /* 0x0000001000508947 */ /* 0x000fea0003800000 */
[----:B------:R-:W-:-:S06]  /*151b0*/  ULOP3.LUT UR4, UR60, 0x2, URZ, 0xfc, !UPT ;  /* 0x000000023c047892 */ /* 0x000fcc000f8efc3f */
[----:B------:R-:W-:-:S04]  /*151c0*/  MOV R0, UR4 ;  /* 0x0000000400007c02 */ /* 0x000fc80008000f00 */
[----:B------:R-:W-:-:S13]  /*151d0*/  ISETP.NE.AND P1, PT, R0, 0x3, PT ;  /* 0x000000030000780c */ /* 0x000fda0003f25270 */
[----:B------:R-:W-:Y:S05]  /*151e0*/  @!P1 BRA `(.L_x_329) ;  /* 0x0000000000049947 */ /* 0x000fea0003800000 */
[----:B------:R-:W-:Y:S01]  /*151f0*/  BPT.TRAP 0x1 ;  /* 0x000000040000795c */ /* 0x000fe20000300000 */
.L_x_329:
[----:B------:R-:W-:Y:S01]  /*15200*/  IMAD.U32 R3, RZ, RZ, UR53 ;  /* 0x00000035ff037e24 */ /* 0x000fe2000f8e00ff */
[----:B------:R-:W-:Y:S02]  /*15210*/  MOV R0, 0x400 ;  /* 0x0000040000007802 */ /* 0x000fe40000000f00 */
[----:B------:R-:W-:Y:S02]  /*15220*/  MOV R2, 0x1 ;  /* 0x0000000100027802 */ /* 0x000fe40000000f00 */
[----:B------:R-:W-:Y:S02]  /*15230*/  LEA R0, R3, R0, 0x18 ;  /* 0x0000000003007211 */ /* 0x000fe400078ec0ff */
[----:B------:R-:W-:-:S04]  /*15240*/  SHF.L.U32 R3, R2, 0x1f, RZ ;  /* 0x0000001f02037819 */ /* 0x000fc800000006ff */
[----:B------:R-:W3:Y:S02]  /*15250*/  SYNCS.PHASECHK.TRANS64.TRYWAIT P0, [R0+URZ+0x50], R3 ;  /* 0x00005003000075a7 */ /* 0x000ee4000800017f */
[----:B---3--:R-:W-:Y:S05]  /*15260*/  @!P0 BRA `(.L_x_330) ;  /* 0x0000001c00308947 */ /* 0x008fea0003800000 */
.L_x_387:
[----:B------:R-:W-:Y:S05]  /*15270*/  @!P1 BRA `(.L_x_331) ;  /* 0x0000000000049947 */ /* 0x000fea0003800000 */
[----:B------:R-:W-:Y:S01]  /*15280*/  BPT.TRAP 0x1 ;  /* 0x000000040000795c */ /* 0x000fe20000300000 */
.L_x_331:
[----:B------:R-:W4:Y:S02]  /*15290*/  SYNCS.PHASECHK.TRANS64.TRYWAIT P0, [R0+URZ+0x58], R3 ;  /* 0x00005803000075a7 */ /* 0x000f24000800017f */
[----:B----4-:R-:W-:Y:S05]  /*152a0*/  @!P0 BRA `(.L_x_332) ;  /* 0x0000001c00348947 */ /* 0x010fea0003800000 */
.L_x_388:
[----:B------:R-:W-:Y:S05]  /*152b0*/  @!P1 BRA `(.L_x_333) ;  /* 0x0000000000049947 */ /* 0x000fea0003800000 */
[----:B------:R-:W-:Y:S01]  /*152c0*/  BPT.TRAP 0x1 ;  /* 0x000000040000795c */ /* 0x000fe20000300000 */
.L_x_333:
[----:B------:R-:W1:Y:S02]  /*152d0*/  SYNCS.PHASECHK.TRANS64.TRYWAIT P0, [R0+URZ+0x60], R3 ;  /* 0x00006003000075a7 */ /* 0x000e64000800017f */
[----:B-1----:R-:W-:Y:S05]  /*152e0*/  @!P0 BRA `(.L_x_334) ;  /* 0x0000001c00388947 */ /* 0x002fea0003800000 */
.L_x_389:
[----:B------:R-:W-:Y:S05]  /*152f0*/  @!P1 BRA `(.L_x_335) ;  /* 0x0000000000049947 */ /* 0x000fea0003800000 */
[----:B------:R-:W-:Y:S01]  /*15300*/  BPT.TRAP 0x1 ;  /* 0x000000040000795c */ /* 0x000fe20000300000 */
.L_x_335:
[----:B---34-:R-:W-:-:S04]  /*15310*/  MOV R3, 0x1 ;  /* 0x0000000100037802 */ /* 0x018fc80000000f00 */
[----:B------:R-:W-:-:S07]  /*15320*/  SHF.L.U32 R3, R3, 0x1f, RZ ;  /* 0x0000001f03037819 */ /* 0x000fce00000006ff */
.L_x_336:
[----:B-1----:R1:W3:Y:S02]  /*15330*/  SYNCS.PHASECHK.TRANS64.TRYWAIT P0, [R0+URZ+0x68], R3 ;  /* 0x00006803000075a7 */ /* 0x0022e4000800017f */
[----:B---3--:R-:W-:Y:S05]  /*15340*/  @!P0 NANOSLEEP.SYNCS 0x989680 ;  /* 0x009896800000895d */ /* 0x008fea0003900000 */
[----:B------:R-:W3:Y:S02]  /*15350*/  @!P0 SYNCS.PHASECHK.TRANS64 P0, [R0+URZ+0x68], R3 ;  /* 0x00006803000085a7 */ /* 0x000ee4000800007f */
[----:B---3--:R-:W-:Y:S05]  /*15360*/  @P0 BRA `(.L_x_10) ;  /* 0x0000000c00e00947 */ /* 0x008fea0003800000 */
[----:B------:R-:W-:Y:S05]  /*15370*/  BRA `(.L_x_336) ;  /* 0xfffffffc00ec7947 */ /* 0x000fea000383ffff */
.L_x_219:
[----:B------:R-:W-:Y:S01]  /*15380*/  LOP3.LUT P0, RZ, R6, 0xff, RZ, 0xc0, !PT ;  /* 0x000000ff06ff7812 */ /* 0x000fe2000780c0ff */
[----:B------:R-:W-:Y:S01]  /*15390*/  IMAD.MOV.U32 R0, RZ, RZ, 0x1 ;  /* 0x00000001ff007424 */ /* 0x000fe200078e00ff */
[----:B------:R-:W-:-:S11]  /*153a0*/  MOV R6, RZ ;  /* 0x000000ff00067202 */ /* 0x000fd60000000f00 */
[----:B------:R-:W-:Y:S05]  /*153b0*/  @!P0 BRA `(.L_x_337) ;  /* 0x0000000c00388947 */ /* 0x000fea0003800000 */
[----:B------:R-:W1:Y:S01]  /*153c0*/  S2R R4, SR_TID.X ;  /* 0x0000000000047919 */ /* 0x000e620000002100 */
[----:B------:R-:W-:Y:S01]  /*153d0*/  ULDC UR4, c[0x0][0x28c] ;  /* 0x0000a30000047ab9 */ /* 0x000fe20000000800 */
[----:B------:R-:W-:Y:S01]  /*153e0*/  ULDC UR7, c[0x0][0x8a8] ;  /* 0x00022a0000077ab9 */ /* 0x000fe20000000800 */
[----:B------:R-:W-:Y:S01]  /*153f0*/  UIADD3 UR5, UR4, 0x3f, URZ ;  /* 0x0000003f04057890 */ /* 0x000fe2000fffe03f */
[----:B------:R-:W-:Y:S01]  /*15400*/  BSSY B0, `(.L_x_337) ;  /* 0x00000c9000007945 */ /* 0x000fe20003800000 */
[----:B------:R-:W-:Y:S01]  /*15410*/  ULDC UR8, c[0x0][0x900] ;  /* 0x0002400000087ab9 */ /* 0x000fe20000000800 */
[----:B------:R-:W-:Y:S01]  /*15420*/  UMOV UR9, 0xffffffff ;  /* 0xffffffff00097882 */ /* 0x000fe20000000000 */
[----:B------:R-:W-:Y:S01]  /*15430*/  USHF.R.S32.HI UR6, URZ, 0x1f, UR5 ;  /* 0x0000001f3f067899 */ /* 0x000fe20008011405 */
[----:B------:R-:W-:Y:S01]  /*15440*/  MOV R8, 0x1 ;  /* 0x0000000100087802 */ /* 0x000fe20000000f00 */
[----:B------:R-:W-:Y:S01]  /*15450*/  UIADD3 UR4, UR7, -0x1, URZ ;  /* 0xffffffff07047890 */ /* 0x000fe2000fffe03f */
[----:B------:R-:W-:Y:S01]  /*15460*/  IMAD.MOV.U32 R0, RZ, RZ, 0x1 ;  /* 0x00000001ff007424 */ /* 0x000fe200078e00ff */
[----:B------:R-:W-:Y:S01]  /*15470*/  ULEA.HI UR6, UR6, UR5, URZ, 0x6 ;  /* 0x0000000506067291 */ /* 0x000fe2000f8f303f */
[----:B------:R-:W-:Y:S01]  /*15480*/  MOV R6, RZ ;  /* 0x000000ff00067202 */ /* 0x000fe20000000f00 */
[----:B------:R-:W-:-:S02]  /*15490*/  USHF.L.U32 UR7, UR9, UR8, URZ ;  /* 0x0000000809077299 */ /* 0x000fc4000800063f */
[----:B------:R-:W-:Y:S01]  /*154a0*/  USHF.R.S32.HI UR6, URZ, 0x6, UR6 ;  /* 0x000000063f067899 */ /* 0x000fe20008011406 */
[----:B------:R-:W-:Y:S01]  /*154b0*/  UMOV UR10, 0x1 ;  /* 0x00000001000a7882 */ /* 0x000fe20000000000 */
[----:B------:R-:W-:Y:S02]  /*154c0*/  ULOP3.LUT UR22, UR37, 0x2, URZ, 0xfc, !UPT ;  /* 0x0000000225167892 */ /* 0x000fe4000f8efc3f */
[----:B------:R-:W-:Y:S02]  /*154d0*/  USHF.L.U32 UR5, UR10, UR8, URZ ;  /* 0x000000080a057299 */ /* 0x000fe4000800063f */
[----:B------:R-:W-:Y:S02]  /*154e0*/  ULOP3.LUT UR7, URZ, UR7, URZ, 0x33, !UPT ;  /* 0x000000073f077292 */ /* 0x000fe4000f8e333f */
[----:B------:R-:W-:Y:S01]  /*154f0*/  UIADD3 UR23, UR6, 0x1, URZ ;  /* 0x0000000106177890 */ /* 0x000fe2000fffe03f */
[----:B------:R-:W-:Y:S01]  /*15500*/  ULDC.64 UR20, c[0x0][0x198] ;  /* 0x0000660000147ab9 */ /* 0x000fe20000000a00 */
[----:B-1----:R-:W-:-:S02]  /*15510*/  LOP3.LUT P2, RZ, R4, 0x7f, RZ, 0xc0, !PT ;  /* 0x0000007f04ff7812 */ /* 0x002fc4000784c0ff */
[----:B------:R-:W-:-:S04]  /*15520*/  LOP3.LUT P0, RZ, R4, 0x1f, RZ, 0xc0, !PT ;  /* 0x0000001f04ff7812 */ /* 0x000fc8000780c0ff */
[----:B------:R-:W-:-:S13]  /*15530*/  PLOP3.LUT P0, PT, P0, P2, PT, 0x8a, 0x0 ;  /* 0x000000000000781c */ /* 0x000fda0000705172 */
.L_x_349:
[----:B------:R-:W-:-:S03]  /*15540*/  UMOV UR8, 0xffffffff ;  /* 0xffffffff00087882 */ /* 0x000fc60000000000 */
[----:B------:R-:W-:Y:S05]  /*15550*/  BRA.DIV UR8, `(.L_x_338) ;  /* 0x0000001a08b07947 */ /* 0x000fea000b800000 */
[----:B------:R-:W-:-:S13]  /*15560*/  ELECT P6, URZ, PT ;  /* 0x00000000003f782f */ /* 0x000fda00038c0000 */
.L_x_392:
[----:B------:R-:W1:Y:S01]  /*15570*/  LDC R4, c[0x0][0x28c] ;  /* 0x0000a300ff047b82 */ /* 0x000e620000000800 */
[----:B------:R-:W-:Y:S01]  /*15580*/  BSSY B1, `(.L_x_339) ;  /* 0x0000036000017945 */ /* 0x000fe20003800000 */
[----:B-1----:R-:W-:-:S13]  /*15590*/  ISETP.LT.OR P6, PT, R4, 0x1, !P6 ;  /* 0x000000010400780c */ /* 0x002fda00077c1670 */
[----:B------:R-:W-:Y:S05]  /*155a0*/  @P6 BRA `(.L_x_340) ;  /* 0x0000000000cc6947 */ /* 0x000fea0003800000 */
[----:B------:R-:W-:Y:S01]  /*155b0*/  IMAD.SHL.U32 R4, R2, 0x100, RZ ;  /* 0x0000010002047824 */ /* 0x000fe200078e00ff */
[----:B------:R-:W-:Y:S01]  /*155c0*/  SHF.L.U32 R3, R3, 0x8, RZ ;  /* 0x0000000803037819 */ /* 0x000fe200000006ff */
[----:B------:R-:W-:Y:S01]  /*155d0*/  IMAD.MOV.U32 R2, RZ, RZ, R0 ;  /* 0x000000ffff027224 */ /* 0x000fe200078e0000 */
[----:B------:R-:W-:Y:S02]  /*155e0*/  MOV R13, RZ ;  /* 0x000000ff000d7202 */ /* 0x000fe40000000f00 */
[----:B------:R-:W-:Y:S02]  /*155f0*/  MOV R11, UR23 ;  /* 0x00000017000b7c02 */ /* 0x000fe40008000f00 */
[----:B------:R-:W-:-:S07]  /*15600*/  MOV R5, R6 ;  /* 0x0000000600057202 */ /* 0x000fce0000000f00 */
.L_x_344:
[----:B------:R-:W1:Y:S01]  /*15610*/  S2R R10, SR_CgaCtaId ;  /* 0x00000000000a7919 */ /* 0x000e620000008800 */
[----:B------:R-:W-:-:S04]  /*15620*/  MOV R7, 0x400 ;  /* 0x0000040000077802 */ /* 0x000fc80000000f00 */
[----:B-1----:R-:W-:Y:S02]  /*15630*/  LEA R14, R10, R7, 0x18 ;  /* 0x000000070a0e7211 */ /* 0x002fe400078ec0ff */
[----:B------:R-:W-:Y:S01]  /*15640*/  SHF.L.U32 R7, R2, 0x1f, RZ ;  /* 0x0000001f02077819 */ /* 0x000fe200000006ff */
[----:B------:R-:W1:Y:S01]  /*15650*/  @!P2 LDC R10, c[0x0][0x500] ;  /* 0x00014000ff0aab82 */ /* 0x000e620000000800 */
[----:B------:R-:W-:-:S04]  /*15660*/  LEA R12, R5, R14, 0x3 ;  /* 0x0000000e050c7211 */ /* 0x000fc800078e18ff */
[----:B------:R-:W2:Y:S02]  /*15670*/  SYNCS.PHASECHK.TRANS64.TRYWAIT P1, [R12+URZ+0x18], R7 ;  /* 0x000018070c0075a7 */ /* 0x000ea4000802017f */
[----:B--2---:R-:W-:Y:S05]  /*15680*/  @!P1 BRA `(.L_x_341) ;  /* 0x0000001800849947 */ /* 0x004fea0003800000 */
.L_x_393:
[----:B------:R-:W-:Y:S01]  /*15690*/  UPRMT UR8, UR22, 0x9910, URZ ;  /* 0x0000991016087896 */ /* 0x000fe2000800003f */
[----:B-1----:R1:W-:Y:S03]  /*156a0*/  @!P2 SYNCS.ARRIVE.TRANS64 RZ, [R12+URZ], R10 ;  /* 0x0000000a0cffa9a7 */ /* 0x0023e6000800003f */
[----:B------:R-:W-:-:S06]  /*156b0*/  UISETP.NE.AND UP0, UPT, UR8, 0x2, UPT ;  /* 0x000000020800788c */ /* 0x000fcc000bf05270 */
[----:B------:R-:W-:-:S13]  /*156c0*/  PLOP3.LUT P1, PT, PT, PT, UP0, 0x80, 0x0 ;  /* 0x000000000000781c */ /* 0x000fda0003f2f008 */
[----:B-1----:R-:W-:Y:S05]  /*156d0*/  @P1 BRA `(.L_x_342) ;  /* 0x0000000000041947 */ /* 0x002fea0003800000 */
[----:B------:R-:W-:Y:S01]  /*156e0*/  BPT.TRAP 0x1 ;  /* 0x000000040000795c */ /* 0x000fe20000300000 */
.L_x_342:
[----:B------:R-:W-:Y:S05]  /*156f0*/  @P0 BRA `(.L_x_343) ;  /* 0x0000000000040947 */ /* 0x000fea0003800000 */
[----:B------:R-:W-:Y:S01]  /*15700*/  BPT.TRAP 0x1 ;  /* 0x000000040000795c */ /* 0x000fe20000300000 */
.L_x_343:
[----:B------:R-:W-:Y:S01]  /*15710*/  IMAD R14, R5, 0x8000, R14 ;  /* 0x00008000050e7824 */ /* 0x000fe200078e020e */
[----:B------:R-:W-:Y:S01]  /*15720*/  R2UR UR9, R12 ;  /* 0x000000000c0972ca */ /* 0x000fe200000e0000 */
[----:B------:R-:W-:Y:S01]  /*15730*/  UIADD3 UR14, UP0, UR20, 0xf0, URZ ;  /* 0x000000f0140e7890 */ /* 0x000fe2000ff1e03f */
[----:B------:R-:W-:Y:S01]  /*15740*/  R2UR UR11, R4 ;  /* 0x00000000040b72ca */ /* 0x000fe200000e0000 */
[----:B------:R-:W-:Y:S01]  /*15750*/  UIADD3 UR24, UP1, UR20, 0x1f0, URZ ;  /* 0x000001f014187890 */ /* 0x000fe2000ff3e03f */
[----:B------:R-:W-:Y:S01]  /*15760*/  R2UR UR8, R14 ;  /* 0x000000000e0872ca */ /* 0x000fe200000e0000 */
[----:B------:R-:W-:Y:S01]  /*15770*/  UIADD3.X UR15, URZ, UR21, URZ, UP0, !UPT ;  /* 0x000000153f0f7290 */ /* 0x000fe200087fe43f */
[----:B------:R-:W-:Y:S01]  /*15780*/  R2UR UR10, R13 ;  /* 0x000000000d0a72ca */ /* 0x000fe200000e0000 */
[----:B------:R-:W-:Y:S01]  /*15790*/  UIADD3.X UR25, URZ, UR21, URZ, UP1, !UPT ;  /* 0x000000153f197290 */ /* 0x000fe20008ffe43f */
[----:B------:R-:W-:Y:S01]  /*157a0*/  R2UR UR12, R9 ;  /* 0x00000000090c72ca */ /* 0x000fe200000e0000 */
[----:B------:R-:W-:Y:S01]  /*157b0*/  UMOV UR16, 0x0 ;  /* 0x0000000000107882 */ /* 0x000fe20000000000 */
[----:B------:R-:W-:Y:S01]  /*157c0*/  IADD3 R11, R11, -0x1, RZ ;  /* 0xffffffff0b0b7810 */ /* 0x000fe20007ffe0ff */
[----:B------:R-:W-:Y:S01]  /*157d0*/  UMOV UR17, 0x10000000 ;  /* 0x1000000000117882 */ /* 0x000fe20000000000 */
[----:B------:R-:W-:Y:S01]  /*157e0*/  R2UR UR19, R3 ;  /* 0x00000000031372ca */ /* 0x000fe200000e0000 */
[----:B------:R-:W-:Y:S01]  /*157f0*/  VIADD R13, R13, 0x40 ;  /* 0x000000400d0d7836 */ /* 0x000fe20000000000 */
[----:B------:R-:W-:-:S02]  /*15800*/  ISETP.GT.AND P3, PT, R11, 0x1, PT ;  /* 0x000000010b00780c */ /* 0x000fc40003f64270 */
[----:B------:R-:W-:Y:S01]  /*15810*/  IADD3 R5, R5, 0x1, RZ ;  /* 0x0000000105057810 */ /* 0x000fe20007ffe0ff */
[----:B------:R-:W-:Y:S02]  /*15820*/  UIADD3 UR13, UR8, 0x8400, URZ ;  /* 0x00008400080d7890 */ /* 0x000fe4000fffe03f */
[----:B------:R-:W-:Y:S01]  /*15830*/  UIADD3 UR18, UR8, 0x20400, URZ ;  /* 0x0002040008127890 */ /* 0x000fe2000fffe03f */
[----:B------:R-:W-:-:S04]  /*15840*/  ISETP.NE.AND P1, PT, R5, 0x3, PT ;  /* 0x000000030500780c */ /* 0x000fc80003f25270 */
[----:B------:R-:W-:Y:S01]  /*15850*/  UMOV UR8, UR13 ;  /* 0x0000000d00087c82 */ /* 0x000fe20008000000 */
[----:B--2---:R-:W-:Y:S01]  /*15860*/  SEL R7, RZ, 0x1, P1 ;  /* 0x00000001ff077807 */ /* 0x004fe20000800000 */
[----:B------:R1:W-:Y:S01]  /*15870*/  UTMALDG.3D [UR8], [UR14], desc[UR16] ;  /* 0x000010080e0075b4 */ /* 0x0003e20008011000 */
[----:B------:R-:W-:Y:S02]  /*15880*/  SEL R5, R5, RZ, P1 ;  /* 0x000000ff05057207 */ /* 0x000fe40000800000 */
[----:B------:R-:W-:Y:S01]  /*15890*/  LOP3.LUT R2, R2, R7, RZ, 0x3c, !PT ;  /* 0x0000000702027212 */ /* 0x000fe200078e3cff */
[----:B-1----:R-:W-:Y:S01]  /*158a0*/  UMOV UR8, UR18 ;  /* 0x0000001200087c82 */ /* 0x002fe20008000000 */
[----:B------:R-:W-:Y:S02]  /*158b0*/  UMOV UR11, UR19 ;  /* 0x00000013000b7c82 */ /* 0x000fe40008000000 */
[----:B------:R1:W-:Y:S02]  /*158c0*/  UTMALDG.3D [UR8], [UR24], desc[UR16] ;  /* 0x00001008180075b4 */ /* 0x0003e40008011000 */
[----:B-1----:R-:W-:Y:S05]  /*158d0*/  @P3 BRA `(.L_x_344) ;  /* 0xfffffffc004c3947 */ /* 0x002fea000383ffff */
.L_x_340:
[----:B------:R-:W-:Y:S05]  /*158e0*/  BSYNC B1 ;  /* 0x0000000000017941 */ /* 0x000fea0003800000 */
.L_x_339:
[----:B------:R-:W2:Y:S01]  /*158f0*/  LDL.LU R14, [R1+0x204] ;  /* 0x00020400010e7983 */ /* 0x000ea20000300800 */
[----:B------:R-:W-:Y:S01]  /*15900*/  LOP3.LUT P1, RZ, R8, 0xff, RZ, 0xc0, !PT ;  /* 0x000000ff08ff7812 */ /* 0x000fe2000782c0ff */
[----:B------:R-:W-:Y:S02]  /*15910*/  ULDC.64 UR8, c[0x0][0x8f8] ;  /* 0x00023e0000087ab9 */ /* 0x000fe40000000a00 */
[----:B------:R-:W3:Y:S01]  /*15920*/  LDL.LU R12, [R1+0x200] ;  /* 0x00020000010c7983 */ /* 0x000ee20000300800 */
[----:B------:R-:W-:Y:S01]  /*15930*/  IADD3 R6, R6, UR6, RZ ;  /* 0x0000000606067c10 */ /* 0x000fe2000fffe0ff */
[----:B------:R-:W-:Y:S01]  /*15940*/  UISETP.GE.U32.AND UP0, UPT, UR6, 0x3, UPT ;  /* 0x000000030600788c */ /* 0x000fe2000bf06070 */
[----:B------:R-:W-:Y:S01]  /*15950*/  BSSY B1, `(.L_x_345) ;  /* 0x0000071000017945 */ /* 0x000fe20003800000 */
[----:B------:R-:W-:Y:S02]  /*15960*/  MOV R9, 0xffffffff ;  /* 0xffffffff00097802 */ /* 0x000fe40000000f00 */
[----:B------:R-:W-:-:S02]  /*15970*/  PRMT R4, RZ, 0x7610, R4 ;  /* 0x00007610ff047816 */ /* 0x000fc40000000004 */
[----:B------:R-:W-:Y:S02]  /*15980*/  PLOP3.LUT P3, PT, PT, PT, UP0, 0x80, 0x0 ;  /* 0x000000000000781c */ /* 0x000fe40003f6f008 */
[----:B------:R-:W1:Y:S01]  /*15990*/  @P1 S2R R3, SR_CgaCtaId ;  /* 0x0000000000031919 */ /* 0x000e620000008800 */
[----:B------:R-:W-:Y:S02]  /*159a0*/  @P1 MOV R2, 0x400 ;  /* 0x0000040000021802 */ /* 0x000fe40000000f00 */
[----:B------:R-:W-:Y:S02]  /*159b0*/  PRMT R8, RZ, 0x7610, R8 ;  /* 0x00007610ff087816 */ /* 0x000fe40000000008 */
[----:B-1----:R-:W-:-:S04]  /*159c0*/  @P1 LEA R2, R3, R2, 0x18 ;  /* 0x0000000203021211 */ /* 0x002fc800078ec0ff */
[----:B------:R1:W-:Y:S01]  /*159d0*/  @P1 SYNCS.ARRIVE.TRANS64.A1T0 RZ, [R2+URZ+0x78], RZ ;  /* 0x000078ff02ff19a7 */ /* 0x0003e2000810003f */
[----:B------:R-:W-:Y:S02]  /*159e0*/  ISETP.GT.U32.AND P1, PT, R6, 0x2, PT ;  /* 0x000000020600780c */ /* 0x000fe40003f24070 */
[----:B-1----:R-:W-:-:S04]  /*159f0*/  MOV R2, UR6 ;  /* 0x0000000600027c02 */ /* 0x002fc80008000f00 */
[----:B------:R-:W-:Y:S01]  /*15a00*/  ISETP.LT.U32.AND P1, PT, R2, 0x3, P1 ;  /* 0x000000030200780c */ /* 0x000fe20000f21070 */
[----:B------:R-:W-:-:S04]  /*15a10*/  IMAD.WIDE.U32 R2, R6, -0x55555555, RZ ;  /* 0xaaaaaaab06027825 */ /* 0x000fc800078e00ff */
[----:B------:R-:W-:Y:S01]  /*15a20*/  IMAD.MOV.U32 R2, RZ, RZ, -0x1 ;  /* 0xffffffffff027424 */ /* 0x000fe200078e00ff */
[----:B------:R-:W-:Y:S02]  /*15a30*/  SHF.R.U32.HI R5, RZ, 0x1, R3 ;  /* 0x00000001ff057819 */ /* 0x000fe40000011603 */
[----:B------:R-:W-:-:S03]  /*15a40*/  SEL R3, RZ, 0x1, !P1 ;  /* 0x00000001ff037807 */ /* 0x000fc60004800000 */
[----:B------:R-:W-:Y:S01]  /*15a50*/  IMAD R6, R5, -0x3, R6 ;  /* 0xfffffffd05067824 */ /* 0x000fe200078e0206 */
[----:B------:R-:W-:Y:S02]  /*15a60*/  LOP3.LUT R0, R0, R3, RZ, 0x3c, !PT ;  /* 0x0000000300007212 */ /* 0x000fe400078e3cff */
[----:B------:R-:W-:Y:S02]  /*15a70*/  MOV R3, 0xffffffff ;  /* 0xffffffff00037802 */ /* 0x000fe40000000f00 */
[----:B------:R-:W-:Y:S02]  /*15a80*/  @P3 LOP3.LUT R0, R0, 0x1, R5, 0x78, !PT ;  /* 0x0000000100003812 */ /* 0x000fe400078e7805 */
[----:B---3--:R-:W-:-:S04]  /*15a90*/  IADD3 R12, P1, R12, UR54, RZ ;  /* 0x000000360c0c7c10 */ /* 0x008fc8000ff3e0ff */
[----:B--2---:R-:W-:Y:S01]  /*15aa0*/  IADD3.X R14, R14, UR56, RZ, P1, !PT ;  /* 0x000000380e0e7c10 */ /* 0x004fe20008ffe4ff */
        /* <DEDUP_REMOVED lines=8> */
[----:B------:R-:W-:Y:S01]  /*15b30*/  ULDC UR11, c[0x0][0x8d8] ;  /* 0x00023600000b7ab9 */ /* 0x000fe20000000800 */
[----:B------:R-:W3:Y:S05]  /*15b40*/  S2R R5, SR_CTAID.Y ;  /* 0x0000000000057919 */ /* 0x000eea0000002600 */
[----:B------:R-:W4:Y:S08]  /*15b50*/  LDC R4, c[0x0][0x144] ;  /* 0x00005100ff047b82 */ /* 0x000f300000000800 */
[----:B------:R-:W5:Y:S01]  /*15b60*/  LDC R10, c[0x0][0x148] ;  /* 0x00005200ff0a7b82 */ /* 0x000f620000000800 */
[----:B--2---:R-:W-:-:S02]  /*15b70*/  ISETP.NE.AND P4, PT, R15, 0x1, PT ;  /* 0x000000010f00780c */ /* 0x004fc40003f85270 */
[----:B-1----:R-:W-:Y:S02]  /*15b80*/  I2FP.F32.U32 R2, R7 ;  /* 0x0000000700027245 */ /* 0x002fe40000201000 */
[----:B---3--:R-:W-:-:S03]  /*15b90*/  I2FP.F32.U32 R3, R5 ;  /* 0x0000000500037245 */ /* 0x008fc60000201000 */
[----:B------:R-:W-:Y:S01]  /*15ba0*/  FMUL R2, R2, UR8 ;  /* 0x0000000802027c20 */ /* 0x000fe20008400000 */
[----:B------:R-:W-:Y:S02]  /*15bb0*/  ULDC UR8, c[0x0][0x154] ;  /* 0x0000550000087ab9 */ /* 0x000fe40000000800 */
[----:B------:R-:W-:Y:S01]  /*15bc0*/  FMUL R9, R3, UR8 ;  /* 0x0000000803097c20 */ /* 0x000fe20008400000 */
[----:B------:R-:W-:Y:S02]  /*15bd0*/  ULDC.64 UR8, c[0x0][0x8d0] ;  /* 0x0002340000087ab9 */ /* 0x000fe40000000a00 */
[----:B------:R-:W1:Y:S01]  /*15be0*/  F2I.U32.TRUNC.NTZ R2, R2 ;  /* 0x0000000200027305 */ /* 0x000e62000020f000 */
[----:B------:R-:W-:-:S04]  /*15bf0*/  ISETP.NE.U32.AND P1, PT, RZ, UR8, PT ;  /* 0x00000008ff007c0c */ /* 0x000fc8000bf25070 */
[----:B------:R-:W-:-:S03]  /*15c00*/  ISETP.NE.AND.EX P1, PT, RZ, UR9, PT, P1 ;  /* 0x00000009ff007c0c */ /* 0x000fc6000bf25310 */
[----:B------:R-:W2:Y:S01]  /*15c10*/  F2I.U32.TRUNC.NTZ R9, R9 ;  /* 0x0000000900097305 */ /* 0x000ea2000020f000 */
[----:B-1----:R-:W-:Y:S01]  /*15c20*/  IMAD.MOV R3, RZ, RZ, -R2 ;  /* 0x000000ffff037224 */ /* 0x002fe200078e0a02 */
[----:B------:R-:W-:-:S03]  /*15c30*/  MOV R2, R12 ;  /* 0x0000000c00027202 */ /* 0x000fc60000000f00 */
[----:B----4-:R-:W-:Y:S01]  /*15c40*/  IMAD R7, R4, R3, R7 ;  /* 0x0000000304077224 */ /* 0x010fe200078e0207 */
[----:B--2---:R-:W-:-:S05]  /*15c50*/  IADD3 R3, -R9, RZ, RZ ;  /* 0x000000ff09037210 */ /* 0x004fca0007ffe1ff */
[----:B-----5:R-:W-:Y:S02]  /*15c60*/  @P4 IMAD R7, R10, R3, R5 ;  /* 0x000000030a074224 */ /* 0x020fe400078e0205 */
[----:B------:R-:W-:Y:S01]  /*15c70*/  IMAD.MOV.U32 R3, RZ, RZ, R14 ;  /* 0x000000ffff037224 */ /* 0x000fe200078e000e */
[----:B------:R-:W-:Y:S06]  /*15c80*/  @!P1 BRA `(.L_x_347) ;  /* 0x0000000000289947 */ /* 0x000fec0003800000 */
[----:B------:R-:W-:Y:S02]  /*15c90*/  ULDC UR10, c[0x0][0x8dc] ;  /* 0x00023700000a7ab9 */ /* 0x000fe40000000800 */
[----:B------:R-:W-:-:S04]  /*15ca0*/  IADD3 R3, P1, R12, UR10, RZ ;  /* 0x0000000a0c037c10 */ /* 0x000fc8000ff3e0ff */
[----:B------:R-:W-:-:S05]  /*15cb0*/  IADD3.X R9, RZ, R14, RZ, P1, !PT ;  /* 0x0000000eff097210 */ /* 0x000fca0000ffe4ff */
[----:B------:R-:W-:-:S04]  /*15cc0*/  IMAD.WIDE.U32 R4, R9, UR8, RZ ;  /* 0x0000000809047c25 */ /* 0x000fc8000f8e00ff */
[----:B------:R-:W-:-:S04]  /*15cd0*/  IMAD.WIDE.U32 R4, P1, R3, UR9, R4 ;  /* 0x0000000903047c25 */ /* 0x000fc8000f820004 */
[----:B------:R-:W-:-:S04]  /*15ce0*/  IMAD.WIDE.U32 R2, R3, UR8, RZ ;  /* 0x0000000803027c25 */ /* 0x000fc8000f8e00ff */
[----:B------:R-:W-:Y:S01]  /*15cf0*/  IMAD.MOV.U32 R2, RZ, RZ, R5 ;  /* 0x000000ffff027224 */ /* 0x000fe200078e0005 */
[----:B------:R-:W-:Y:S02]  /*15d00*/  IADD3 RZ, P3, R3, R4, RZ ;  /* 0x0000000403ff7210 */ /* 0x000fe40007f7e0ff */
[----:B------:R-:W-:-:S03]  /*15d10*/  IADD3.X R3, RZ, RZ, RZ, P1, !PT ;  /* 0x000000ffff037210 */ /* 0x000fc60000ffe4ff */
[----:B------:R-:W-:-:S08]  /*15d20*/  IMAD.WIDE.U32.X R2, R9, UR9, R2, P3 ;  /* 0x0000000909027c25 */ /* 0x000fd000098e0402 */
.L_x_347:
[--C-:B------:R-:W-:Y:S01]  /*15d30*/  SHF.R.U64 R9, R2, UR11, R3.reuse ;  /* 0x0000000b02097c19 */ /* 0x100fe20008001203 */
[----:B------:R-:W-:Y:S01]  /*15d40*/  ULDC.64 UR8, c[0x0][0x8c8] ;  /* 0x0002320000087ab9 */ /* 0x000fe20000000a00 */
[----:B------:R-:W-:Y:S01]  /*15d50*/  SHF.R.U32.HI R2, RZ, UR11, R3 ;  /* 0x0000000bff027c19 */ /* 0x000fe20008011603 */
[----:B------:R-:W-:Y:S01]  /*15d60*/  IMAD.MOV.U32 R3, RZ, RZ, R14 ;  /* 0x000000ffff037224 */ /* 0x000fe200078e000e */
[----:B------:R-:W-:Y:S01]  /*15d70*/  IADD3 R11, P1, RZ, -R9, RZ ;  /* 0x80000009ff0b7210 */ /* 0x000fe20007f3e0ff */
[----:B------:R-:W-:-:S03]  /*15d80*/  ULDC.64 UR10, c[0x0][0x8e8] ;  /* 0x00023a00000a7ab9 */ /* 0x000fc60000000a00 */
[----:B------:R-:W-:Y:S02]  /*15d90*/  IADD3.X R2, RZ, ~R2, RZ, P1, !PT ;  /* 0x80000002ff027210 */ /* 0x000fe40000ffe4ff */
[----:B------:R-:W-:-:S03]  /*15da0*/  ISETP.NE.U32.AND P1, PT, RZ, UR10, PT ;  /* 0x0000000aff007c0c */ /* 0x000fc6000bf25070 */
[----:B------:R-:W-:Y:S01]  /*15db0*/  IMAD R2, R2, UR8, RZ ;  /* 0x0000000802027c24 */ /* 0x000fe2000f8e02ff */
[----:B------:R-:W-:-:S03]  /*15dc0*/  ISETP.NE.AND.EX P1, PT, RZ, UR11, PT, P1 ;  /* 0x0000000bff007c0c */ /* 0x000fc6000bf25310 */
[----:B------:R-:W-:Y:S01]  /*15dd0*/  IMAD R5, R11, UR9, R2 ;  /* 0x000000090b057c24 */ /* 0x000fe2000f8e0202 */
[----:B------:R-:W-:-:S05]  /*15de0*/  MOV R2, R12 ;  /* 0x0000000c00027202 */ /* 0x000fca0000000f00 */
[----:B------:R-:W-:Y:S01]  /*15df0*/  IMAD.WIDE.U32 R2, R11, UR8, R2 ;  /* 0x000000080b027c25 */ /* 0x000fe2000f8e0002 */
[----:B------:R-:W-:-:S04]  /*15e00*/  ULDC UR8, c[0x0][0x8c0] ;  /* 0x0002300000087ab9 */ /* 0x000fc80000000800 */
[----:B------:R-:W-:-:S04]  /*15e10*/  IADD3 R3, R3, R5, RZ ;  /* 0x0000000503037210 */ /* 0x000fc80007ffe0ff */
[--C-:B------:R-:W-:Y:S02]  /*15e20*/  SHF.R.U64 R10, R2, UR8, R3.reuse ;  /* 0x00000008020a7c19 */ /* 0x100fe40008001203 */
[----:B------:R-:W-:Y:S01]  /*15e30*/  SHF.R.U32.HI R3, RZ, UR8, R3 ;  /* 0x00000008ff037c19 */ /* 0x000fe20008011603 */
[----:B------:R-:W-:-:S03]  /*15e40*/  ULDC UR8, c[0x0][0x8b0] ;  /* 0x00022c0000087ab9 */ /* 0x000fc60000000800 */
[--C-:B------:R-:W-:Y:S02]  /*15e50*/  SHF.R.U32.HI R2, RZ, UR8, R3.reuse ;  /* 0x00000008ff027c19 */ /* 0x100fe40008011603 */
[----:B------:R-:W-:Y:S01]  /*15e60*/  SHF.R.U64 R11, R10, UR8, R3 ;  /* 0x000000080a0b7c19 */ /* 0x000fe20008001203 */
[----:B------:R-:W-:Y:S02]  /*15e70*/  ULDC UR8, c[0x0][0x900] ;  /* 0x0002400000087ab9 */ /* 0x000fe40000000800 */
[--C-:B------:R-:W-:Y:S02]  /*15e80*/  SHF.R.U32.HI R13, RZ, UR8, R2.reuse ;  /* 0x00000008ff0d7c19 */ /* 0x100fe40008011602 */
[----:B------:R-:W-:-:S03]  /*15e90*/  SHF.R.U64 R12, R11, UR8, R2 ;  /* 0x000000080b0c7c19 */ /* 0x000fc60008001202 */
[----:B------:R-:W-:Y:S01]  /*15ea0*/  IMAD.MOV.U32 R3, RZ, RZ, R13 ;  /* 0x000000ffff037224 */ /* 0x000fe200078e000d */
[----:B------:R-:W-:Y:S01]  /*15eb0*/  MOV R2, R12 ;  /* 0x0000000c00027202 */ /* 0x000fe20000000f00 */
        /* <DEDUP_REMOVED lines=11> */
.L_x_348:
[----:B------:R-:W-:Y:S01]  /*15f70*/  ULDC UR8, c[0x0][0x8f0] ;  /* 0x00023c0000087ab9 */ /* 0x000fe20000000800 */
[----:B------:R-:W-:Y:S02]  /*15f80*/  LOP3.LUT R11, R11, UR7, RZ, 0xc0, !PT ;  /* 0x000000070b0b7c12 */ /* 0x000fe4000f8ec0ff */
[----:B------:R-:W-:Y:S01]  /*15f90*/  SHF.R.U64 R2, R2, UR8, R3 ;  /* 0x0000000802027c19 */ /* 0x000fe20008001203 */
[----:B------:R-:W-:-:S03]  /*15fa0*/  ULDC UR8, c[0x0][0x8e0] ;  /* 0x0002380000087ab9 */ /* 0x000fc60000000800 */
[C---:B------:R-:W-:Y:S01]  /*15fb0*/  IADD3 R3, -R2.reuse, RZ, RZ ;  /* 0x000000ff02037210 */ /* 0x040fe20007ffe1ff */
[----:B------:R-:W-:-:S04]  /*15fc0*/  IMAD R4, R2, UR5, R11 ;  /* 0x0000000502047c24 */ /* 0x000fc8000f8e020b */
[----:B------:R-:W-:Y:S01]  /*15fd0*/  IMAD R12, R3, UR8, R12 ;  /* 0x00000008030c7c24 */ /* 0x000fe2000f8e020c */
[----:B------:R-:W-:Y:S01]  /*15fe0*/  ULDC UR8, c[0x0][0x8b8] ;  /* 0x00022e0000087ab9 */ /* 0x000fe20000000800 */
[----:B------:R-:W-:Y:S01]  /*15ff0*/  LOP3.LUT R3, R10, UR4, RZ, 0xc0, !PT ;  /* 0x000000040a037c12 */ /* 0x000fe2000f8ec0ff */
[----:B------:R-:W-:Y:S01]  /*16000*/  IMAD R7, R4, UR8, R7 ;  /* 0x0000000804077c24 */ /* 0x000fe2000f8e0207 */
[----:B------:R-:W-:Y:S01]  /*16010*/  ULDC UR8, c[0x0][0x8a8] ;  /* 0x00022a0000087ab9 */ /* 0x000fe20000000800 */
[----:B------:R-:W-:Y:S02]  /*16020*/  MOV R4, 0x1 ;  /* 0x0000000100047802 */ /* 0x000fe40000000f00 */
[----:B------:R-:W-:-:S05]  /*16030*/  IMAD R12, R12, UR8, R3 ;  /* 0x000000080c0c7c24 */ /* 0x000fca000f8e0203 */
[----:B------:R-:W-:Y:S02]  /*16040*/  SEL R3, R12, R7, !P4 ;  /* 0x000000070c037207 */ /* 0x000fe40006000000 */
[----:B------:R-:W-:-:S07]  /*16050*/  SEL R2, R7, R12, !P4 ;  /* 0x0000000c07027207 */ /* 0x000fce0006000000 */
.L_x_346:
[----:B------:R-:W-:Y:S05]  /*16060*/  BSYNC B1 ;  /* 0x0000000000017941 */ /* 0x000fea0003800000 */
.L_x_345:
[----:B------:R-:W-:-:S13]  /*16070*/  LOP3.LUT P1, RZ, R4, 0xff, RZ, 0xc0, !PT ;  /* 0x000000ff04ff7812 */ /* 0x000fda000782c0ff */
[----:B------:R-:W-:Y:S05]  /*16080*/  @P1 BRA `(.L_x_349) ;  /* 0xfffffff4002c1947 */ /* 0x000fea000383ffff */
[----:B------:R-:W-:Y:S05]  /*16090*/  BSYNC B0 ;  /* 0x0000000000007941 */ /* 0x000fea0003800000 */
.L_x_337:
[----:B------:R-:W-:-:S03]  /*160a0*/  UMOV UR8, 0xffffffff ;  /* 0xffffffff00087882 */ /* 0x000fc60000000000 */
[----:B------:R-:W-:Y:S05]  /*160b0*/  BRA.DIV UR8, `(.L_x_350) ;  /* 0x00000012080c7947 */ /* 0x000fea000b800000 */
[----:B------:R-:W-:-:S13]  /*160c0*/  ELECT P6, URZ, PT ;  /* 0x00000000003f782f */ /* 0x000fda00038c0000 */
.L_x_396:
[----:B------:R-:W-:Y:S05]  /*160d0*/  @!P6 BRA `(.L_x_10) ;  /* 0x000000000084e947 */ /* 0x000fea0003800000 */
[----:B------:R-:W-:-:S04]  /*160e0*/  ULOP3.LUT UR8, UR37, 0x2, URZ, 0xfc, !UPT ;  /* 0x0000000225087892 */ /* 0x000fc8000f8efc3f */
[----:B------:R-:W-:-:S06]  /*160f0*/  UISETP.NE.AND UP0, UPT, UR8, 0x3, UPT ;  /* 0x000000030800788c */ /* 0x000fcc000bf05270 */
[----:B------:R-:W-:-:S13]  /*16100*/  PLOP3.LUT P0, PT, PT, PT, UP0, 0x80, 0x0 ;  /* 0x000000000000781c */ /* 0x000fda0003f0f008 */
[----:B------:R-:W-:Y:S05]  /*16110*/  @!P0 BRA `(.L_x_351) ;  /* 0x0000000000048947 */ /* 0x000fea0003800000 */
[----:B------:R-:W-:Y:S01]  /*16120*/  BPT.TRAP 0x1 ;  /* 0x000000040000795c */ /* 0x000fe20000300000 */
.L_x_351:
[----:B------:R-:W1:Y:S01]  /*16130*/  S2R R3, SR_CgaCtaId ;  /* 0x0000000000037919 */ /* 0x000e620000008800 */
[----:B------:R-:W-:-:S04]  /*16140*/  MOV R2, 0x400 ;  /* 0x0000040000027802 */ /* 0x000fc80000000f00 */
[----:B-1----:R-:W-:Y:S02]  /*16150*/  LEA R3, R3, R2, 0x18 ;  /* 0x0000000203037211 */ /* 0x002fe400078ec0ff */
[----:B------:R-:W-:-:S03]  /*16160*/  SHF.L.U32 R2, R0, 0x1f, RZ ;  /* 0x0000001f00027819 */ /* 0x000fc600000006ff */
[----:B------:R-:W-:-:S05]  /*16170*/  VIADD R3, R3, 0x18 ;  /* 0x0000001803037836 */ /* 0x000fca0000000000 */
[----:B------:R-:W-:-:S04]  /*16180*/  LEA R5, R6, R3, 0x3 ;  /* 0x0000000306057211 */ /* 0x000fc800078e18ff */
[----:B------:R-:W1:Y:S02]  /*16190*/  SYNCS.PHASECHK.TRANS64.TRYWAIT P0, [R5+URZ], R2 ;  /* 0x00000002050075a7 */ /* 0x000e64000800017f */
[----:B-1----:R-:W-:Y:S05]  /*161a0*/  @!P0 BRA `(.L_x_352) ;  /* 0x0000000c00f08947 */ /* 0x002fea0003800000 */
.L_x_397:
[----:B------:R-:W-:-:S04]  /*161b0*/  IADD3 R6, R6, 0x1, RZ ;  /* 0x0000000106067810 */ /* 0x000fc80007ffe0ff */
[----:B------:R-:W-:-:S04]  /*161c0*/  ISETP.NE.AND P0, PT, R6, 0x3, PT ;  /* 0x000000030600780c */ /* 0x000fc80003f05270 */
[----:B-1----:R-:W-:Y:S02]  /*161d0*/  SEL R5, RZ, 0x1, P0 ;  /* 0x00000001ff057807 */ /* 0x002fe40000000000 */
[----:B------:R-:W-:Y:S02]  /*161e0*/  SEL R6, R6, RZ, P0 ;  /* 0x000000ff06067207 */ /* 0x000fe40000000000 */
[----:B------:R-:W-:-:S03]  /*161f0*/  LOP3.LUT R5, R0, R5, RZ, 0x3c, !PT ;  /* 0x0000000500057212 */ /* 0x000fc600078e3cff */
[----:B------:R-:W-:Y:S01]  /*16200*/  IMAD R7, R6, 0x8, R3 ;  /* 0x0000000806077824 */ /* 0x000fe200078e0203 */
[----:B------:R-:W-:-:S04]  /*16210*/  SHF.L.U32 R0, R5, 0x1f, RZ ;  /* 0x0000001f05007819 */ /* 0x000fc800000006ff */
[----:B------:R-:W1:Y:S02]  /*16220*/  SYNCS.PHASECHK.TRANS64.TRYWAIT P0, [R7+URZ], R0 ;  /* 0x00000000070075a7 */ /* 0x000e64000800017f */
[----:B-1----:R-:W-:Y:S05]  /*16230*/  @!P0 BRA `(.L_x_353) ;  /* 0x0000000c00e08947 */ /* 0x002fea0003800000 */
.L_x_398:
[----:B-1----:R-:W-:-:S04]  /*16240*/  IADD3 R0, R6, 0x1, RZ ;  /* 0x0000000106007810 */ /* 0x002fc80007ffe0ff */
[----:B------:R-:W-:-:S04]  /*16250*/  ISETP.NE.AND P0, PT, R0, 0x3, PT ;  /* 0x000000030000780c */ /* 0x000fc80003f05270 */
[----:B------:R-:W-:Y:S02]  /*16260*/  SEL R2, RZ, 0x1, P0 ;  /* 0x00000001ff027807 */ /* 0x000fe40000000000 */
[----:B------:R-:W-:Y:S02]  /*16270*/  SEL R0, R0, RZ, P0 ;  /* 0x000000ff00007207 */ /* 0x000fe40000000000 */
[----:B------:R-:W-:Y:S02]  /*16280*/  LOP3.LUT R2, R5, R2, RZ, 0x3c, !PT ;  /* 0x0000000205027212 */ /* 0x000fe400078e3cff */
[----:B------:R-:W-:Y:S02]  /*16290*/  LEA R3, R0, R3, 0x3 ;  /* 0x0000000300037211 */ /* 0x000fe400078e18ff */
[----:B------:R-:W-:-:S07]  /*162a0*/  SHF.L.U32 R0, R2, 0x1f, RZ ;  /* 0x0000001f02007819 */ /* 0x000fce00000006ff */
.L_x_354:
[----:B-1----:R1:W2:Y:S02]  /*162b0*/  SYNCS.PHASECHK.TRANS64.TRYWAIT P0, [R3+URZ], R0 ;  /* 0x00000000030075a7 */ /* 0x0022a4000800017f */
[----:B--2---:R-:W-:Y:S05]  /*162c0*/  @!P0 NANOSLEEP.SYNCS 0x989680 ;  /* 0x009896800000895d */ /* 0x004fea0003900000 */
[----:B------:R-:W2:Y:S02]  /*162d0*/  @!P0 SYNCS.PHASECHK.TRANS64 P0, [R3+URZ], R0 ;  /* 0x00000000030085a7 */ /* 0x000ea4000800007f */
[----:B--2---:R-:W-:Y:S05]  /*162e0*/  @!P0 BRA `(.L_x_354) ;  /* 0xfffffffc00f08947 */ /* 0x004fea000383ffff */
.L_x_10:
[----:B------:R-:W-:Y:S05]  /*162f0*/  BSYNC B6 ;  /* 0x0000000000067941 */ /* 0x000fea0003800000 */
.L_x_8:
[----:B------:R-:W-:Y:S05]  /*16300*/  EXIT ;  /* 0x000000000000794d */ /* 0x000fea0003800000 */
.L_x_23:
[----:B--2---:R2:W3:Y:S02]  /*16310*/  SYNCS.PHASECHK.TRANS64.TRYWAIT P1, [R3+URZ], R0 ;  /* 0x00000000030075a7 */ /* 0x0044e4000802017f */
[----:B---3--:R-:W-:Y:S05]  /*16320*/  @!P1 NANOSLEEP.SYNCS 0x989680 ;  /* 0x009896800000995d */ /* 0x008fea0003900000 */
[----:B------:R-:W3:Y:S02]  /*16330*/  @!P1 SYNCS.PHASECHK.TRANS64 P1, [R3+URZ], R0 ;  /* 0x00000000030095a7 */ /* 0x000ee4000802007f */
[----:B---3--:R-:W-:Y:S05]  /*16340*/  @!P1 BRA `(.L_x_23) ;  /* 0xfffffffc00f09947 */ /* 0x008fea000383ffff */
[----:B------:R-:W-:Y:S05]  /*16350*/  BRA `(.L_x_22) ;  /* 0xfffffeb400647947 */ /* 0x000fea000383ffff */
.L_x_28:
[----:B--2---:R-:W-:-:S04]  /*16360*/  IMAD.U32 R2, RZ, RZ, UR8 ;  /* 0x00000008ff027e24 */ /* 0x004fc8000f8e00ff */
[----:B------:R2:W3:Y:S03]  /*16370*/  SYNCS.PHASECHK.TRANS64.TRYWAIT P1, [R2+URZ], R0 ;  /* 0x00000000020075a7 */ /* 0x0004e6000802017f */
[----:B---3--:R-:W-:Y:S05]  /*16380*/  @!P1 NANOSLEEP.SYNCS 0x989680 ;  /* 0x009896800000995d */ /* 0x008fea0003900000 */
[----:B------:R-:W3:Y:S02]  /*16390*/  @!P1 SYNCS.PHASECHK.TRANS64 P1, [R2+URZ], R0 ;  /* 0x00000000020095a7 */ /* 0x000ee4000802007f */
[----:B---3--:R-:W-:Y:S05]  /*163a0*/  @!P1 BRA `(.L_x_28) ;  /* 0xfffffffc00ec9947 */ /* 0x008fea000383ffff */
[----:B------:R-:W-:Y:S05]  /*163b0*/  BRA `(.L_x_27) ;  /* 0xfffffeec00307947 */ /* 0x000fea000383ffff */
.L_x_50:
[----:B-1----:R-:W-:-:S04]  /*163c0*/  MOV R4, UR50 ;  /* 0x0000003200047c02 */ /* 0x002fc80008000f00 */
[----:B------:R1:W2:Y:S03]  /*163d0*/  SYNCS.PHASECHK.TRANS64.TRYWAIT P0, [R4+URZ+0x30], R3 ;  /* 0x00003003040075a7 */ /* 0x0002a6000800017f */
[----:B--2---:R-:W-:Y:S05]  /*163e0*/  @!P0 NANOSLEEP.SYNCS 0x989680 ;  /* 0x009896800000895d */ /* 0x004fea0003900000 */
[----:B------:R-:W2:Y:S02]  /*163f0*/  @!P0 SYNCS.PHASECHK.TRANS64 P0, [R4+URZ+0x30], R3 ;  /* 0x00003003040085a7 */ /* 0x000ea4000800007f */
[----:B--2---:R-:W-:Y:S05]  /*16400*/  @!P0 BRA `(.L_x_50) ;  /* 0xfffffffc00ec8947 */ /* 0x004fea000383ffff */
[----:B------:R-:W-:Y:S05]  /*16410*/  BRA `(.L_x_355) ;  /* 0xffffff3c00487947 */ /* 0x000fea000383ffff */
.L_x_61:
[----:B-1----:R1:W2:Y:S02]  /*16420*/  SYNCS.PHASECHK.TRANS64.TRYWAIT P2, [R13+URZ+0x30], R20 ;  /* 0x000030140d0075a7 */ /* 0x0022a4000804017f */
[----:B--2---:R-:W-:Y:S05]  /*16430*/  @!P2 NANOSLEEP.SYNCS 0x989680 ;  /* 0x009896800000a95d */ /* 0x004fea0003900000 */
[----:B------:R-:W2:Y:S02]  /*16440*/  @!P2 SYNCS.PHASECHK.TRANS64 P2, [R13+URZ+0x30], R20 ;  /* 0x000030140d00a5a7 */ /* 0x000ea4000804007f */
[----:B--2---:R-:W-:Y:S05]  /*16450*/  @!P2 BRA `(.L_x_61) ;  /* 0xfffffffc00f0a947 */ /* 0x004fea000383ffff */
[----:B------:R-:W-:Y:S05]  /*16460*/  BRA `(.L_x_356) ;  /* 0xffffff4400b47947 */ /* 0x000fea000383ffff */
.L_x_71:
[----:B-1----:R1:W2:Y:S02]  /*16470*/  SYNCS.PHASECHK.TRANS64.TRYWAIT P2, [R13+URZ+0x30], R20 ;  /* 0x000030140d0075a7 */ /* 0x0022a4000804017f */
[----:B--2---:R-:W-:Y:S05]  /*16480*/  @!P2 NANOSLEEP.SYNCS 0x989680 ;  /* 0x009896800000a95d */ /* 0x004fea0003900000 */
[----:B------:R-:W2:Y:S02]  /*16490*/  @!P2 SYNCS.PHASECHK.TRANS64 P2, [R13+URZ+0x30], R20 ;  /* 0x000030140d00a5a7 */ /* 0x000ea4000804007f */
[----:B--2---:R-:W-:Y:S05]  /*164a0*/  @!P2 BRA `(.L_x_71) ;  /* 0xfffffffc00f0a947 */ /* 0x004fea000383ffff */
[----:B------:R-:W-:Y:S05]  /*164b0*/  BRA `(.L_x_357) ;  /* 0xffffff4c006c7947 */ /* 0x000fea000383ffff */
.L_x_81:
[----:B-1----:R1:W2:Y:S02]  /*164c0*/  SYNCS.PHASECHK.TRANS64.TRYWAIT P2, [R20+URZ+0x30], R21 ;  /* 0x00003015140075a7 */ /* 0x0022a4000804017f */
[----:B--2---:R-:W-:Y:S05]  /*164d0*/  @!P2 NANOSLEEP.SYNCS 0x989680 ;  /* 0x009896800000a95d */ /* 0x004fea0003900000 */
[----:B------:R-:W2:Y:S02]  /*164e0*/  @!P2 SYNCS.PHASECHK.TRANS64 P2, [R20+URZ+0x30], R21 ;  /* 0x000030151400a5a7 */ /* 0x000ea4000804007f */
[----:B--2---:R-:W-:Y:S05]  /*164f0*/  @!P2 BRA `(.L_x_81) ;  /* 0xfffffffc00f0a947 */ /* 0x004fea000383ffff */
[----:B------:R-:W-:Y:S05]  /*16500*/  BRA `(.L_x_358) ;  /* 0xffffff54006c7947 */ /* 0x000fea000383ffff */
.L_x_91:
[----:B-1----:R1:W2:Y:S02]  /*16510*/  SYNCS.PHASECHK.TRANS64.TRYWAIT P2, [R20+URZ+0x30], R21 ;  /* 0x00003015140075a7 */ /* 0x0022a4000804017f */
[----:B--2---:R-:W-:Y:S05]  /*16520*/  @!P2 NANOSLEEP.SYNCS 0x989680 ;  /* 0x009896800000a95d */ /* 0x004fea0003900000 */
[----:B------:R-:W2:Y:S02]  /*16530*/  @!P2 SYNCS.PHASECHK.TRANS64 P2, [R20+URZ+0x30], R21 ;  /* 0x000030151400a5a7 */ /* 0x000ea4000804007f */
[----:B--2---:R-:W-:Y:S05]  /*16540*/  @!P2 BRA `(.L_x_91) ;  /* 0xfffffffc00f0a947 */ /* 0x004fea000383ffff */
[----:B------:R-:W-:Y:S05]  /*16550*/  BRA `(.L_x_359) ;  /* 0xffffff5c00307947 */ /* 0x000fea000383ffff */
.L_x_101:
[----:B-1----:R1:W2:Y:S02]  /*16560*/  SYNCS.PHASECHK.TRANS64.TRYWAIT P2, [R20+URZ+0x30], R21 ;  /* 0x00003015140075a7 */ /* 0x0022a4000804017f */
[----:B--2---:R-:W-:Y:S05]  /*16570*/  @!P2 NANOSLEEP.SYNCS 0x989680 ;  /* 0x009896800000a95d */ /* 0x004fea0003900000 */
[----:B------:R-:W2:Y:S02]  /*16580*/  @!P2 SYNCS.PHASECHK.TRANS64 P2, [R20+URZ+0x30], R21 ;  /* 0x000030151400a5a7 */ /* 0x000ea4000804007f */
[----:B--2---:R-:W-:Y:S05]  /*16590*/  @!P2 BRA `(.L_x_101) ;  /* 0xfffffffc00f0a947 */ /* 0x004fea000383ffff */
[----:B------:R-:W-:Y:S05]  /*165a0*/  BRA `(.L_x_360) ;  /* 0xffffff6400347947 */ /* 0x000fea000383ffff */
.L_x_111:
[----:B-1----:R1:W2:Y:S02]  /*165b0*/  SYNCS.PHASECHK.TRANS64.TRYWAIT P2, [R20+URZ+0x30], R21 ;  /* 0x00003015140075a7 */ /* 0x0022a4000804017f */
[----:B--2---:R-:W-:Y:S05]  /*165c0*/  @!P2 NANOSLEEP.SYNCS 0x989680 ;  /* 0x009896800000a95d */ /* 0x004fea0003900000 */
[----:B------:R-:W2:Y:S02]  /*165d0*/  @!P2 SYNCS.PHASECHK.TRANS64 P2, [R20+URZ+0x30], R21 ;  /* 0x000030151400a5a7 */ /* 0x000ea4000804007f */
[----:B--2---:R-:W-:Y:S05]  /*165e0*/  @!P2 BRA `(.L_x_111) ;  /* 0xfffffffc00f0a947 */ /* 0x004fea000383ffff */
[----:B------:R-:W-:Y:S05]  /*165f0*/  BRA `(.L_x_361) ;  /* 0xffffff6800f07947 */ /* 0x000fea000383ffff */
.L_x_121:
[----:B-1----:R1:W2:Y:S02]  /*16600*/  SYNCS.PHASECHK.TRANS64.TRYWAIT P2, [R20+URZ+0x30], R21 ;  /* 0x00003015140075a7 */ /* 0x0022a4000804017f */
[----:B--2---:R-:W-:Y:S05]  /*16610*/  @!P2 NANOSLEEP.SYNCS 0x989680 ;  /* 0x009896800000a95d */ /* 0x004fea0003900000 */
[----:B------:R-:W2:Y:S02]  /*16620*/  @!P2 SYNCS.PHASECHK.TRANS64 P2, [R20+URZ+0x30], R21 ;  /* 0x000030151400a5a7 */ /* 0x000ea4000804007f */
[----:B--2---:R-:W-:Y:S05]  /*16630*/  @!P2 BRA `(.L_x_121) ;  /* 0xfffffffc00f0a947 */ /* 0x004fea000383ffff */
[----:B------:R-:W-:Y:S05]  /*16640*/  BRA `(.L_x_362) ;  /* 0xffffff7000ec7947 */ /* 0x000fea000383ffff */
.L_x_131:
[----:B-1----:R1:W2:Y:S02]  /*16650*/  SYNCS.PHASECHK.TRANS64.TRYWAIT P2, [R20+URZ+0x30], R21 ;  /* 0x00003015140075a7 */ /* 0x0022a4000804017f */
[----:B--2---:R-:W-:Y:S05]  /*16660*/  @!P2 NANOSLEEP.SYNCS 0x989680 ;  /* 0x009896800000a95d */ /* 0x004fea0003900000 */
[----:B------:R-:W2:Y:S02]  /*16670*/  @!P2 SYNCS.PHASECHK.TRANS64 P2, [R20+URZ+0x30], R21 ;  /* 0x000030151400a5a7 */ /* 0x000ea4000804007f */
[----:B--2---:R-:W-:Y:S05]  /*16680*/  @!P2 BRA `(.L_x_131) ;  /* 0xfffffffc00f0a947 */ /* 0x004fea000383ffff */
[----:B------:R-:W-:Y:S05]  /*16690*/  BRA `(.L_x_363) ;  /* 0xffffff7800a87947 */ /* 0x000fea000383ffff */
.L_x_141:
[----:B-1----:R1:W2:Y:S02]  /*166a0*/  SYNCS.PHASECHK.TRANS64.TRYWAIT P2, [R20+URZ+0x30], R21 ;  /* 0x00003015140075a7 */ /* 0x0022a4000804017f */
[----:B--2---:R-:W-:Y:S05]  /*166b0*/  @!P2 NANOSLEEP.SYNCS 0x989680 ;  /* 0x009896800000a95d */ /* 0x004fea0003900000 */
[----:B------:R-:W2:Y:S02]  /*166c0*/  @!P2 SYNCS.PHASECHK.TRANS64 P2, [R20+URZ+0x30], R21 ;  /* 0x000030151400a5a7 */ /* 0x000ea4000804007f */
[----:B--2---:R-:W-:Y:S05]  /*166d0*/  @!P2 BRA `(.L_x_141) ;  /* 0xfffffffc00f0a947 */ /* 0x004fea000383ffff */
[----:B------:R-:W-:Y:S05]  /*166e0*/  BRA `(.L_x_364) ;  /* 0xffffff8000a47947 */ /* 0x000fea000383ffff */
.L_x_151:
[----:B-1----:R1:W2:Y:S02]  /*166f0*/  SYNCS.PHASECHK.TRANS64.TRYWAIT P2, [R20+URZ+0x30], R21 ;  /* 0x00003015140075a7 */ /* 0x0022a4000804017f */
[----:B--2---:R-:W-:Y:S05]  /*16700*/  @!P2 NANOSLEEP.SYNCS 0x989680 ;  /* 0x009896800000a95d */ /* 0x004fea0003900000 */
[----:B------:R-:W2:Y:S02]  /*16710*/  @!P2 SYNCS.PHASECHK.TRANS64 P2, [R20+URZ+0x30], R21 ;  /* 0x000030151400a5a7 */ /* 0x000ea4000804007f */
[----:B--2---:R-:W-:Y:S05]  /*16720*/  @!P2 BRA `(.L_x_151) ;  /* 0xfffffffc00f0a947 */ /* 0x004fea000383ffff */
[----:B------:R-:W-:Y:S05]  /*16730*/  BRA `(.L_x_365) ;  /* 0xffffff8800607947 */ /* 0x000fea000383ffff */
.L_x_161:
[----:B-1----:R1:W2:Y:S02]  /*16740*/  SYNCS.PHASECHK.TRANS64.TRYWAIT P2, [R20+URZ+0x30], R21 ;  /* 0x00003015140075a7 */ /* 0x0022a4000804017f */
[----:B--2---:R-:W-:Y:S05]  /*16750*/  @!P2 NANOSLEEP.SYNCS 0x989680 ;  /* 0x009896800000a95d */ /* 0x004fea0003900000 */
[----:B------:R-:W2:Y:S02]  /*16760*/  @!P2 SYNCS.PHASECHK.TRANS64 P2, [R20+URZ+0x30], R21 ;  /* 0x000030151400a5a7 */ /* 0x000ea4000804007f */
[----:B--2---:R-:W-:Y:S05]  /*16770*/  @!P2 BRA `(.L_x_161) ;  /* 0xfffffffc00f0a947 */ /* 0x004fea000383ffff */
[----:B------:R-:W-:Y:S05]  /*16780*/  BRA `(.L_x_366) ;  /* 0xffffff90005c7947 */ /* 0x000fea000383ffff */
.L_x_171:
[----:B-1----:R1:W2:Y:S02]  /*16790*/  SYNCS.PHASECHK.TRANS64.TRYWAIT P2, [R20+URZ+0x30], R21 ;  /* 0x00003015140075a7 */ /* 0x0022a4000804017f */
[----:B--2---:R-:W-:Y:S05]  /*167a0*/  @!P2 NANOSLEEP.SYNCS 0x989680 ;  /* 0x009896800000a95d */ /* 0x004fea0003900000 */
[----:B------:R-:W2:Y:S02]  /*167b0*/  @!P2 SYNCS.PHASECHK.TRANS64 P2, [R20+URZ+0x30], R21 ;  /* 0x000030151400a5a7 */ /* 0x000ea4000804007f */
[----:B--2---:R-:W-:Y:S05]  /*167c0*/  @!P2 BRA `(.L_x_171) ;  /* 0xfffffffc00f0a947 */ /* 0x004fea000383ffff */
[----:B------:R-:W-:Y:S05]  /*167d0*/  BRA `(.L_x_367) ;  /* 0xffffff9800187947 */ /* 0x000fea000383ffff */
.L_x_181:
[----:B-1----:R1:W2:Y:S02]  /*167e0*/  SYNCS.PHASECHK.TRANS64.TRYWAIT P2, [R20+URZ+0x30], R21 ;  /* 0x00003015140075a7 */ /* 0x0022a4000804017f */
[----:B--2---:R-:W-:Y:S05]  /*167f0*/  @!P2 NANOSLEEP.SYNCS 0x989680 ;  /* 0x009896800000a95d */ /* 0x004fea0003900000 */
[----:B------:R-:W2:Y:S02]  /*16800*/  @!P2 SYNCS.PHASECHK.TRANS64 P2, [R20+URZ+0x30], R21 ;  /* 0x000030151400a5a7 */ /* 0x000ea4000804007f */
[----:B--2---:R-:W-:Y:S05]  /*16810*/  @!P2 BRA `(.L_x_181) ;  /* 0xfffffffc00f0a947 */ /* 0x004fea000383ffff */
[----:B------:R-:W-:Y:S05]  /*16820*/  BRA `(.L_x_368) ;  /* 0xffffffa000147947 */ /* 0x000fea000383ffff */
.L_x_191:
[----:B--2---:R2:W3:Y:S02]  /*16830*/  SYNCS.PHASECHK.TRANS64.TRYWAIT P2, [R20+URZ+0x30], R21 ;  /* 0x00003015140075a7 */ /* 0x0044e4000804017f */
[----:B---3--:R-:W-:Y:S05]  /*16840*/  @!P2 NANOSLEEP.SYNCS 0x989680 ;  /* 0x009896800000a95d */ /* 0x008fea0003900000 */
[----:B------:R-:W3:Y:S02]  /*16850*/  @!P2 SYNCS.PHASECHK.TRANS64 P2, [R20+URZ+0x30], R21 ;  /* 0x000030151400a5a7 */ /* 0x000ee4000804007f */
[----:B---3--:R-:W-:Y:S05]  /*16860*/  @!P2 BRA `(.L_x_191) ;  /* 0xfffffffc00f0a947 */ /* 0x008fea000383ffff */
[----:B------:R-:W-:Y:S05]  /*16870*/  BRA `(.L_x_369) ;  /* 0xffffffa400d07947 */ /* 0x000fea000383ffff */
.L_x_201:
[----:B--2---:R2:W3:Y:S02]  /*16880*/  SYNCS.PHASECHK.TRANS64.TRYWAIT P2, [R12+URZ+0x30], R13 ;  /* 0x0000300d0c0075a7 */ /* 0x0044e4000804017f */
[----:B---3--:R-:W-:Y:S05]  /*16890*/  @!P2 NANOSLEEP.SYNCS 0x989680 ;  /* 0x009896800000a95d */ /* 0x008fea0003900000 */
[----:B------:R-:W3:Y:S02]  /*168a0*/  @!P2 SYNCS.PHASECHK.TRANS64 P2, [R12+URZ+0x30], R13 ;  /* 0x0000300d0c00a5a7 */ /* 0x000ee4000804007f */
[----:B---3--:R-:W-:Y:S05]  /*168b0*/  @!P2 BRA `(.L_x_201) ;  /* 0xfffffffc00f0a947 */ /* 0x008fea000383ffff */
[----:B------:R-:W-:Y:S05]  /*168c0*/  BRA `(.L_x_370) ;  /* 0xffffffac00cc7947 */ /* 0x000fea000383ffff */
.L_x_221:
[----:B-1----:R-:W-:-:S04]  /*168d0*/  MOV R5, UR4 ;  /* 0x0000000400057c02 */ /* 0x002fc80008000f00 */
[----:B------:R1:W2:Y:S03]  /*168e0*/  SYNCS.PHASECHK.TRANS64.TRYWAIT P0, [R5+URZ+0x78], R0 ;  /* 0x00007800050075a7 */ /* 0x0002a6000800017f */
[----:B--2---:R-:W-:Y:S05]  /*168f0*/  @!P0 NANOSLEEP.SYNCS 0x989680 ;  /* 0x009896800000895d */ /* 0x004fea0003900000 */
[----:B------:R-:W2:Y:S02]  /*16900*/  @!P0 SYNCS.PHASECHK.TRANS64 P0, [R5+URZ+0x78], R0 ;  /* 0x00007800050085a7 */ /* 0x000ea4000800007f */
[----:B--2---:R-:W-:Y:S05]  /*16910*/  @!P0 BRA `(.L_x_221) ;  /* 0xfffffffc00ec8947 */ /* 0x004fea000383ffff */
[----:B------:R-:W-:Y:S05]  /*16920*/  BRA `(.L_x_220) ;  /* 0xffffffc4008c7947 */ /* 0x000fea000383ffff */
.L_x_230:
[----:B-1----:R-:W-:-:S04]  /*16930*/  IMAD.U32 R3, RZ, RZ, UR4 ;  /* 0x00000004ff037e24 */ /* 0x002fc8000f8e00ff */
[----:B------:R1:W2:Y:S03]  /*16940*/  SYNCS.PHASECHK.TRANS64.TRYWAIT P2, [R3+URZ+0x50], R2 ;  /* 0x00005002030075a7 */ /* 0x0002a6000804017f */
[----:B--2---:R-:W-:Y:S05]  /*16950*/  @!P2 NANOSLEEP.SYNCS 0x989680 ;  /* 0x009896800000a95d */ /* 0x004fea0003900000 */
[----:B------:R-:W2:Y:S02]  /*16960*/  @!P2 SYNCS.PHASECHK.TRANS64 P2, [R3+URZ+0x50], R2 ;  /* 0x000050020300a5a7 */ /* 0x000ea4000804007f */
[----:B--2---:R-:W-:Y:S05]  /*16970*/  @!P2 BRA `(.L_x_230) ;  /* 0xfffffffc00eca947 */ /* 0x004fea000383ffff */
[----:B------:R-:W-:Y:S05]  /*16980*/  BRA `(.L_x_371) ;  /* 0xffffffc800847947 */ /* 0x000fea000383ffff */
.L_x_236:
[----:B-12---:R-:W-:-:S04]  /*16990*/  MOV R3, UR4 ;  /* 0x0000000400037c02 */ /* 0x006fc80008000f00 */
[----:B------:R1:W2:Y:S03]  /*169a0*/  SYNCS.PHASECHK.TRANS64.TRYWAIT P2, [R3+URZ+0x58], R2 ;  /* 0x00005802030075a7 */ /* 0x0002a6000804017f */
[----:B--2---:R-:W-:Y:S05]  /*169b0*/  @!P2 NANOSLEEP.SYNCS 0x989680 ;  /* 0x009896800000a95d */ /* 0x004fea0003900000 */
[----:B------:R-:W2:Y:S02]  /*169c0*/  @!P2 SYNCS.PHASECHK.TRANS64 P2, [R3+URZ+0x58], R2 ;  /* 0x000058020300a5a7 */ /* 0x000ea4000804007f */
[----:B--2---:R-:W-:Y:S05]  /*169d0*/  @!P2 BRA `(.L_x_236) ;  /* 0xfffffffc00eca947 */ /* 0x004fea000383ffff */
[----:B------:R-:W-:Y:S05]  /*169e0*/  BRA `(.L_x_372) ;  /* 0xffffffc800cc7947 */ /* 0x000fea000383ffff */
.L_x_242:
[----:B-123--:R-:W-:-:S04]  /*169f0*/  MOV R3, UR4 ;  /* 0x0000000400037c02 */ /* 0x00efc80008000f00 */
[----:B------:R1:W2:Y:S03]  /*16a00*/  SYNCS.PHASECHK.TRANS64.TRYWAIT P2, [R3+URZ+0x60], R2 ;  /* 0x00006002030075a7 */ /* 0x0002a6000804017f */
[----:B--2---:R-:W-:Y:S05]  /*16a10*/  @!P2 NANOSLEEP.SYNCS 0x989680 ;  /* 0x009896800000a95d */ /* 0x004fea0003900000 */
[----:B------:R-:W2:Y:S02]  /*16a20*/  @!P2 SYNCS.PHASECHK.TRANS64 P2, [R3+URZ+0x60], R2 ;  /* 0x000060020300a5a7 */ /* 0x000ea4000804007f */
[----:B--2---:R-:W-:Y:S05]  /*16a30*/  @!P2 BRA `(.L_x_242) ;  /* 0xfffffffc00eca947 */ /* 0x004fea000383ffff */
[----:B------:R-:W-:Y:S05]  /*16a40*/  BRA `(.L_x_373) ;  /* 0xffffffcc00207947 */ /* 0x000fea000383ffff */
.L_x_248:
[----:B-1234-:R-:W-:-:S04]  /*16a50*/  IMAD.U32 R3, RZ, RZ, UR4 ;  /* 0x00000004ff037e24 */ /* 0x01efc8000f8e00ff */
[----:B------:R1:W2:Y:S03]  /*16a60*/  SYNCS.PHASECHK.TRANS64.TRYWAIT P2, [R3+URZ+0x68], R2 ;  /* 0x00006802030075a7 */ /* 0x0002a6000804017f */
[----:B--2---:R-:W-:Y:S05]  /*16a70*/  @!P2 NANOSLEEP.SYNCS 0x989680 ;  /* 0x009896800000a95d */ /* 0x004fea0003900000 */
[----:B------:R-:W2:Y:S02]  /*16a80*/  @!P2 SYNCS.PHASECHK.TRANS64 P2, [R3+URZ+0x68], R2 ;  /* 0x000068020300a5a7 */ /* 0x000ea4000804007f */
[----:B--2---:R-:W-:Y:S05]  /*16a90*/  @!P2 BRA `(.L_x_248) ;  /* 0xfffffffc00eca947 */ /* 0x004fea000383ffff */
[----:B------:R-:W-:Y:S05]  /*16aa0*/  BRA `(.L_x_374) ;  /* 0xffffffcc006c7947 */ /* 0x000fea000383ffff */
.L_x_254:
[----:B-1----:R-:W-:-:S04]  /*16ab0*/  MOV R4, UR4 ;  /* 0x0000000400047c02 */ /* 0x002fc80008000f00 */
[----:B------:R1:W2:Y:S03]  /*16ac0*/  SYNCS.PHASECHK.TRANS64.TRYWAIT P2, [R4+URZ+0x50], R3 ;  /* 0x00005003040075a7 */ /* 0x0002a6000804017f */
[----:B--2---:R-:W-:Y:S05]  /*16ad0*/  @!P2 NANOSLEEP.SYNCS 0x989680 ;  /* 0x009896800000a95d */ /* 0x004fea0003900000 */
[----:B------:R-:W2:Y:S02]  /*16ae0*/  @!P2 SYNCS.PHASECHK.TRANS64 P2, [R4+URZ+0x50], R3 ;  /* 0x000050030400a5a7 */ /* 0x000ea4000804007f */
[----:B--2---:R-:W-:Y:S05]  /*16af0*/  @!P2 BRA `(.L_x_254) ;  /* 0xfffffffc00eca947 */ /* 0x004fea000383ffff */
[----:B------:R-:W-:Y:S05]  /*16b00*/  BRA `(.L_x_375) ;  /* 0xffffffcc00c07947 */ /* 0x000fea000383ffff */
.L_x_260:
[----:B-12---:R-:W-:-:S04]  /*16b10*/  MOV R4, UR4 ;  /* 0x0000000400047c02 */ /* 0x006fc80008000f00 */
[----:B------:R1:W2:Y:S03]  /*16b20*/  SYNCS.PHASECHK.TRANS64.TRYWAIT P2, [R4+URZ+0x58], R3 ;  /* 0x00005803040075a7 */ /* 0x0002a6000804017f */
[----:B--2---:R-:W-:Y:S05]  /*16b30*/  @!P2 NANOSLEEP.SYNCS 0x989680 ;  /* 0x009896800000a95d */ /* 0x004fea0003900000 */
[----:B------:R-:W2:Y:S02]  /*16b40*/  @!P2 SYNCS.PHASECHK.TRANS64 P2, [R4+URZ+0x58], R3 ;  /* 0x000058030400a5a7 */ /* 0x000ea4000804007f */
[----:B--2---:R-:W-:Y:S05]  /*16b50*/  @!P2 BRA `(.L_x_260) ;  /* 0xfffffffc00eca947 */ /* 0x004fea000383ffff */
[----:B------:R-:W-:Y:S05]  /*16b60*/  BRA `(.L_x_376) ;  /* 0xffffffd000007947 */ /* 0x000fea000383ffff */
.L_x_266:
[----:B-123--:R-:W-:-:S04]  /*16b70*/  IMAD.U32 R4, RZ, RZ, UR4 ;  /* 0x00000004ff047e24 */ /* 0x00efc8000f8e00ff */
[----:B------:R1:W2:Y:S03]  /*16b80*/  SYNCS.PHASECHK.TRANS64.TRYWAIT P2, [R4+URZ+0x60], R3 ;  /* 0x00006003040075a7 */ /* 0x0002a6000804017f */
[----:B--2---:R-:W-:Y:S05]  /*16b90*/  @!P2 NANOSLEEP.SYNCS 0x989680 ;  /* 0x009896800000a95d */ /* 0x004fea0003900000 */
[----:B------:R-:W2:Y:S02]  /*16ba0*/  @!P2 SYNCS.PHASECHK.TRANS64 P2, [R4+URZ+0x60], R3 ;  /* 0x000060030400a5a7 */ /* 0x000ea4000804007f */
[----:B--2---:R-:W-:Y:S05]  /*16bb0*/  @!P2 BRA `(.L_x_266) ;  /* 0xfffffffc00eca947 */ /* 0x004fea000383ffff */
[----:B------:R-:W-:Y:S05]  /*16bc0*/  BRA `(.L_x_377) ;  /* 0xffffffd000487947 */ /* 0x000fea000383ffff */
.L_x_272:
[----:B-1234-:R-:W-:-:S04]  /*16bd0*/  MOV R4, UR4 ;  /* 0x0000000400047c02 */ /* 0x01efc80008000f00 */
[----:B------:R1:W2:Y:S03]  /*16be0*/  SYNCS.PHASECHK.TRANS64.TRYWAIT P2, [R4+URZ+0x68], R3 ;  /* 0x00006803040075a7 */ /* 0x0002a6000804017f */
[----:B--2---:R-:W-:Y:S05]  /*16bf0*/  @!P2 NANOSLEEP.SYNCS 0x989680 ;  /* 0x009896800000a95d */ /* 0x004fea0003900000 */
[----:B------:R-:W2:Y:S02]  /*16c00*/  @!P2 SYNCS.PHASECHK.TRANS64 P2, [R4+URZ+0x68], R3 ;  /* 0x000068030400a5a7 */ /* 0x000ea4000804007f */
[----:B--2---:R-:W-:Y:S05]  /*16c10*/  @!P2 BRA `(.L_x_272) ;  /* 0xfffffffc00eca947 */ /* 0x004fea000383ffff */
[----:B------:R-:W-:Y:S05]  /*16c20*/  BRA `(.L_x_378) ;  /* 0xffffffd000887947 */ /* 0x000fea000383ffff */
.L_x_278:
[----:B------:R-:W-:-:S04]  /*16c30*/  MOV R5, UR4 ;  /* 0x0000000400057c02 */ /* 0x000fc80008000f00 */
[----:B------:R1:W1:Y:S03]  /*16c40*/  SYNCS.PHASECHK.TRANS64.TRYWAIT P2, [R5+URZ+0x50], R2 ;  /* 0x00005002050075a7 */ /* 0x000266000804017f */
[----:B-1----:R-:W-:Y:S05]  /*16c50*/  @!P2 NANOSLEEP.SYNCS 0x989680 ;  /* 0x009896800000a95d */ /* 0x002fea0003900000 */
[----:B------:R-:W1:Y:S02]  /*16c60*/  @!P2 SYNCS.PHASECHK.TRANS64 P2, [R5+URZ+0x50], R2 ;  /* 0x000050020500a5a7 */ /* 0x000e64000804007f */
[----:B-1----:R-:W-:Y:S05]  /*16c70*/  @!P2 BRA `(.L_x_278) ;  /* 0xfffffffc00eca947 */ /* 0x002fea000383ffff */
[----:B------:R-:W-:Y:S05]  /*16c80*/  BRA `(.L_x_379) ;  /* 0xffffffd000d07947 */ /* 0x000fea000383ffff */
.L_x_284:
[----:B------:R-:W-:-:S04]  /*16c90*/  IMAD.U32 R5, RZ, RZ, UR4 ;  /* 0x00000004ff057e24 */ /* 0x000fc8000f8e00ff */
[----:B------:R1:W1:Y:S03]  /*16ca0*/  SYNCS.PHASECHK.TRANS64.TRYWAIT P2, [R5+URZ+0x58], R2 ;  /* 0x00005802050075a7 */ /* 0x000266000804017f */
[----:B-1----:R-:W-:Y:S05]  /*16cb0*/  @!P2 NANOSLEEP.SYNCS 0x989680 ;  /* 0x009896800000a95d */ /* 0x002fea0003900000 */
[----:B------:R-:W1:Y:S02]  /*16cc0*/  @!P2 SYNCS.PHASECHK.TRANS64 P2, [R5+URZ+0x58], R2 ;  /* 0x000058020500a5a7 */ /* 0x000e64000804007f */
[----:B-1----:R-:W-:Y:S05]  /*16cd0*/  @!P2 BRA `(.L_x_284) ;  /* 0xfffffffc00eca947 */ /* 0x002fea000383ffff */
[----:B------:R-:W-:Y:S05]  /*16ce0*/  BRA `(.L_x_380) ;  /* 0xffffffd400147947 */ /* 0x000fea000383ffff */
.L_x_290:
[----:B------:R-:W-:-:S04]  /*16cf0*/  MOV R5, UR4 ;  /* 0x0000000400057c02 */ /* 0x000fc80008000f00 */
[----:B------:R1:W1:Y:S03]  /*16d00*/  SYNCS.PHASECHK.TRANS64.TRYWAIT P2, [R5+URZ+0x60], R2 ;  /* 0x00006002050075a7 */ /* 0x000266000804017f */
[----:B-1----:R-:W-:Y:S05]  /*16d10*/  @!P2 NANOSLEEP.SYNCS 0x989680 ;  /* 0x009896800000a95d */ /* 0x002fea0003900000 */
[----:B------:R-:W1:Y:S02]  /*16d20*/  @!P2 SYNCS.PHASECHK.TRANS64 P2, [R5+URZ+0x60], R2 ;  /* 0x000060020500a5a7 */ /* 0x000e64000804007f */
[----:B-1----:R-:W-:Y:S05]  /*16d30*/  @!P2 BRA `(.L_x_290) ;  /* 0xfffffffc00eca947 */ /* 0x002fea000383ffff */
[----:B------:R-:W-:Y:S05]  /*16d40*/  BRA `(.L_x_381) ;  /* 0xffffffd4005c7947 */ /* 0x000fea000383ffff */
.L_x_296:
[----:B------:R-:W-:-:S04]  /*16d50*/  MOV R5, UR4 ;  /* 0x0000000400057c02 */ /* 0x000fc80008000f00 */
[----:B------:R1:W1:Y:S03]  /*16d60*/  SYNCS.PHASECHK.TRANS64.TRYWAIT P2, [R5+URZ+0x68], R2 ;  /* 0x00006802050075a7 */ /* 0x000266000804017f */
[----:B-1----:R-:W-:Y:S05]  /*16d70*/  @!P2 NANOSLEEP.SYNCS 0x989680 ;  /* 0x009896800000a95d */ /* 0x002fea0003900000 */
[----:B------:R-:W1:Y:S02]  /*16d80*/  @!P2 SYNCS.PHASECHK.TRANS64 P2, [R5+URZ+0x68], R2 ;  /* 0x000068020500a5a7 */ /* 0x000e64000804007f */
[----:B-1----:R-:W-:Y:S05]  /*16d90*/  @!P2 BRA `(.L_x_296) ;  /* 0xfffffffc00eca947 */ /* 0x002fea000383ffff */
[----:B------:R-:W-:Y:S05]  /*16da0*/  BRA `(.L_x_382) ;  /* 0xffffffd400a07947 */ /* 0x000fea000383ffff */
.L_x_302:
[----:B-1----:R-:W-:-:S04]  /*16db0*/  IMAD.U32 R2, RZ, RZ, UR4 ;  /* 0x00000004ff027e24 */ /* 0x002fc8000f8e00ff */
[----:B------:R1:W1:Y:S03]  /*16dc0*/  SYNCS.PHASECHK.TRANS64.TRYWAIT P2, [R2+URZ+0x50], R3 ;  /* 0x00005003020075a7 */ /* 0x000266000804017f */
[----:B-1----:R-:W-:Y:S05]  /*16dd0*/  @!P2 NANOSLEEP.SYNCS 0x989680 ;  /* 0x009896800000a95d */ /* 0x002fea0003900000 */
[----:B------:R-:W1:Y:S02]  /*16de0*/  @!P2 SYNCS.PHASECHK.TRANS64 P2, [R2+URZ+0x50], R3 ;  /* 0x000050030200a5a7 */ /* 0x000e64000804007f */
[----:B-1----:R-:W-:Y:S05]  /*16df0*/  @!P2 BRA `(.L_x_302) ;  /* 0xfffffffc00eca947 */ /* 0x002fea000383ffff */
[----:B------:R-:W-:Y:S05]  /*16e00*/  BRA `(.L_x_383) ;  /* 0xffffffd400e87947 */ /* 0x000fea000383ffff */
.L_x_308:
[----:B-1----:R-:W-:-:S04]  /*16e10*/  MOV R2, UR4 ;  /* 0x0000000400027c02 */ /* 0x002fc80008000f00 */
[----:B------:R1:W1:Y:S03]  /*16e20*/  SYNCS.PHASECHK.TRANS64.TRYWAIT P2, [R2+URZ+0x58], R3 ;  /* 0x00005803020075a7 */ /* 0x000266000804017f */
[----:B-1----:R-:W-:Y:S05]  /*16e30*/  @!P2 NANOSLEEP.SYNCS 0x989680 ;  /* 0x009896800000a95d */ /* 0x002fea0003900000 */
[----:B------:R-:W1:Y:S02]  /*16e40*/  @!P2 SYNCS.PHASECHK.TRANS64 P2, [R2+URZ+0x58], R3 ;  /* 0x000058030200a5a7 */ /* 0x000e64000804007f */
[----:B-1----:R-:W-:Y:S05]  /*16e50*/  @!P2 BRA `(.L_x_308) ;  /* 0xfffffffc00eca947 */ /* 0x002fea000383ffff */
[----:B------:R-:W-:Y:S05]  /*16e60*/  BRA `(.L_x_384) ;  /* 0xffffffd8002c7947 */ /* 0x000fea000383ffff */
.L_x_314:
[----:B-1----:R-:W-:-:S04]  /*16e70*/  MOV R2, UR4 ;  /* 0x0000000400027c02 */ /* 0x002fc80008000f00 */
[----:B------:R1:W1:Y:S03]  /*16e80*/  SYNCS.PHASECHK.TRANS64.TRYWAIT P2, [R2+URZ+0x60], R3 ;  /* 0x00006003020075a7 */ /* 0x000266000804017f */
[----:B-1----:R-:W-:Y:S05]  /*16e90*/  @!P2 NANOSLEEP.SYNCS 0x989680 ;  /* 0x009896800000a95d */ /* 0x002fea0003900000 */
[----:B------:R-:W1:Y:S02]  /*16ea0*/  @!P2 SYNCS.PHASECHK.TRANS64 P2, [R2+URZ+0x60], R3 ;  /* 0x000060030200a5a7 */ /* 0x000e64000804007f */
[----:B-1----:R-:W-:Y:S05]  /*16eb0*/  @!P2 BRA `(.L_x_314) ;  /* 0xfffffffc00eca947 */ /* 0x002fea000383ffff */
[----:B------:R-:W-:Y:S05]  /*16ec0*/  BRA `(.L_x_385) ;  /* 0xffffffd800747947 */ /* 0x000fea000383ffff */
.L_x_320:
[----:B-1----:R-:W-:-:S04]  /*16ed0*/  IMAD.U32 R2, RZ, RZ, UR4 ;  /* 0x00000004ff027e24 */ /* 0x002fc8000f8e00ff */
[----:B------:R1:W1:Y:S03]  /*16ee0*/  SYNCS.PHASECHK.TRANS64.TRYWAIT P2, [R2+URZ+0x68], R3 ;  /* 0x00006803020075a7 */ /* 0x000266000804017f */
[----:B-1----:R-:W-:Y:S05]  /*16ef0*/  @!P2 NANOSLEEP.SYNCS 0x989680 ;  /* 0x009896800000a95d */ /* 0x002fea0003900000 */
[----:B------:R-:W1:Y:S02]  /*16f00*/  @!P2 SYNCS.PHASECHK.TRANS64 P2, [R2+URZ+0x68], R3 ;  /* 0x000068030200a5a7 */ /* 0x000e64000804007f */
[----:B-1----:R-:W-:Y:S05]  /*16f10*/  @!P2 BRA `(.L_x_320) ;  /* 0xfffffffc00eca947 */ /* 0x002fea000383ffff */
[----:B------:R-:W-:Y:S05]  /*16f20*/  BRA `(.L_x_386) ;  /* 0xffffffd800b87947 */ /* 0x000fea000383ffff */
.L_x_330:
[----:B---3--:R3:W4:Y:S02]  /*16f30*/  SYNCS.PHASECHK.TRANS64.TRYWAIT P0, [R0+URZ+0x50], R3 ;  /* 0x00005003000075a7 */ /* 0x008724000800017f */
[----:B----4-:R-:W-:Y:S05]  /*16f40*/  @!P0 NANOSLEEP.SYNCS 0x989680 ;  /* 0x009896800000895d */ /* 0x010fea0003900000 */
[----:B------:R-:W4:Y:S02]  /*16f50*/  @!P0 SYNCS.PHASECHK.TRANS64 P0, [R0+URZ+0x50], R3 ;  /* 0x00005003000085a7 */ /* 0x000f24000800007f */
[----:B----4-:R-:W-:Y:S05]  /*16f60*/  @!P0 BRA `(.L_x_330) ;  /* 0xfffffffc00f08947 */ /* 0x010fea000383ffff */
[----:B------:R-:W-:Y:S05]  /*16f70*/  BRA `(.L_x_387) ;  /* 0xffffffe000bc7947 */ /* 0x000fea000383ffff */
.L_x_332:
[----:B----4-:R4:W1:Y:S02]  /*16f80*/  SYNCS.PHASECHK.TRANS64.TRYWAIT P0, [R0+URZ+0x58], R3 ;  /* 0x00005803000075a7 */ /* 0x010864000800017f */
[----:B-1----:R-:W-:Y:S05]  /*16f90*/  @!P0 NANOSLEEP.SYNCS 0x989680 ;  /* 0x009896800000895d */ /* 0x002fea0003900000 */
[----:B------:R-:W1:Y:S02]  /*16fa0*/  @!P0 SYNCS.PHASECHK.TRANS64 P0, [R0+URZ+0x58], R3 ;  /* 0x00005803000085a7 */ /* 0x000e64000800007f */
[----:B-1----:R-:W-:Y:S05]  /*16fb0*/  @!P0 BRA `(.L_x_332) ;  /* 0xfffffffc00f08947 */ /* 0x002fea000383ffff */
[----:B------:R-:W-:Y:S05]  /*16fc0*/  BRA `(.L_x_388) ;  /* 0xffffffe000b87947 */ /* 0x000fea000383ffff */
.L_x_334:
[----:B------:R1:W1:Y:S02]  /*16fd0*/  SYNCS.PHASECHK.TRANS64.TRYWAIT P0, [R0+URZ+0x60], R3 ;  /* 0x00006003000075a7 */ /* 0x000264000800017f */
[----:B-1----:R-:W-:Y:S05]  /*16fe0*/  @!P0 NANOSLEEP.SYNCS 0x989680 ;  /* 0x009896800000895d */ /* 0x002fea0003900000 */
[----:B------:R-:W1:Y:S02]  /*16ff0*/  @!P0 SYNCS.PHASECHK.TRANS64 P0, [R0+URZ+0x60], R3 ;  /* 0x00006003000085a7 */ /* 0x000e64000800007f */
[----:B-1----:R-:W-:Y:S05]  /*17000*/  @!P0 BRA `(.L_x_334) ;  /* 0xfffffffc00f08947 */ /* 0x002fea000383ffff */
[----:B------:R-:W-:Y:S05]  /*17010*/  BRA `(.L_x_389) ;  /* 0xffffffe000b47947 */ /* 0x000fea000383ffff */
.L_x_338:
[----:B------:R-:W-:Y:S01]  /*17020*/  BSSY B1, `(.L_x_390) ;  /* 0x0000006000017945 */ /* 0x000fe20003800000 */
[----:B------:R-:W-:-:S07]  /*17030*/  MOV R15, 0xffffffff ;  /* 0xffffffff000f7802 */ /* 0x000fce0000000f00 */
[----:B------:R-:W-:Y:S05]  /*17040*/  WARPSYNC.COLLECTIVE R15, `(.L_x_391) ;  /* 0x000000000f0c7348 */ /* 0x000fea0003c00000 */
[----:B------:R-:W-:Y:S02]  /*17050*/  ELECT P6, UR62, PT ;  /* 0x00000000003e782f */ /* 0x000fe400038c0000 */
[----:B------:R-:W-:Y:S01]  /*17060*/  MOV R14, UR62 ;  /* 0x0000003e000e7c02 */ /* 0x000fe20008000f00 */
[----:B------:R-:W-:Y:S10]  /*17070*/  ENDCOLLECTIVE ;  /* 0x000000000000791b */ /* 0x000ff40003800000 */
.L_x_391:
[----:B------:R-:W-:Y:S05]  /*17080*/  BSYNC B1 ;  /* 0x0000000000017941 */ /* 0x000fea0003800000 */
.L_x_390:
[----:B------:R-:W-:Y:S05]  /*17090*/  BRA `(.L_x_392) ;  /* 0xffffffe400347947 */ /* 0x000fea000383ffff */
.L_x_341:
[----:B--2---:R2:W3:Y:S02]  /*170a0*/  SYNCS.PHASECHK.TRANS64.TRYWAIT P1, [R12+URZ+0x18], R7 ;  /* 0x000018070c0075a7 */ /* 0x0044e4000802017f */
[----:B---3--:R-:W-:Y:S05]  /*170b0*/  @!P1 NANOSLEEP.SYNCS 0x989680 ;  /* 0x009896800000995d */ /* 0x008fea0003900000 */
[----:B------:R-:W3:Y:S02]  /*170c0*/  @!P1 SYNCS.PHASECHK.TRANS64 P1, [R12+URZ+0x18], R7 ;  /* 0x000018070c0095a7 */ /* 0x000ee4000802007f */
[----:B---3--:R-:W-:Y:S05]  /*170d0*/  @!P1 BRA `(.L_x_341) ;  /* 0xfffffffc00f09947 */ /* 0x008fea000383ffff */
[----:B------:R-:W-:Y:S05]  /*170e0*/  BRA `(.L_x_393) ;  /* 0xffffffe400687947 */ /* 0x000fea000383ffff */
.L_x_350:
[----:B------:R-:W-:Y:S01]  /*170f0*/  BSSY B0, `(.L_x_394) ;  /* 0x0000006000007945 */ /* 0x000fe20003800000 */
[----:B------:R-:W-:-:S07]  /*17100*/  MOV R15, 0xffffffff ;  /* 0xffffffff000f7802 */ /* 0x000fce0000000f00 */
[----:B------:R-:W-:Y:S05]  /*17110*/  WARPSYNC.COLLECTIVE R15, `(.L_x_395) ;  /* 0x000000000f0c7348 */ /* 0x000fea0003c00000 */
[----:B------:R-:W-:Y:S02]  /*17120*/  ELECT P6, UR62, PT ;  /* 0x00000000003e782f */ /* 0x000fe400038c0000 */
[----:B------:R-:W-:Y:S01]  /*17130*/  MOV R14, UR62 ;  /* 0x0000003e000e7c02 */ /* 0x000fe20008000f00 */
[----:B------:R-:W-:Y:S10]  /*17140*/  ENDCOLLECTIVE ;  /* 0x000000000000791b */ /* 0x000ff40003800000 */
.L_x_395:
[----:B------:R-:W-:Y:S05]  /*17150*/  BSYNC B0 ;  /* 0x0000000000007941 */ /* 0x000fea0003800000 */
.L_x_394:
[----:B------:R-:W-:Y:S05]  /*17160*/  BRA `(.L_x_396) ;  /* 0xffffffec00d87947 */ /* 0x000fea000383ffff */
.L_x_352:
[----:B-1----:R1:W2:Y:S02]  /*17170*/  SYNCS.PHASECHK.TRANS64.TRYWAIT P0, [R5+URZ], R2 ;  /* 0x00000002050075a7 */ /* 0x0022a4000800017f */
[----:B--2---:R-:W-:Y:S05]  /*17180*/  @!P0 NANOSLEEP.SYNCS 0x989680 ;  /* 0x009896800000895d */ /* 0x004fea0003900000 */
[----:B------:R-:W2:Y:S02]  /*17190*/  @!P0 SYNCS.PHASECHK.TRANS64 P0, [R5+URZ], R2 ;  /* 0x00000002050085a7 */ /* 0x000ea4000800007f */
[----:B--2---:R-:W-:Y:S05]  /*171a0*/  @!P0 BRA `(.L_x_352) ;  /* 0xfffffffc00f08947 */ /* 0x004fea000383ffff */
[----:B------:R-:W-:Y:S05]  /*171b0*/  BRA `(.L_x_397) ;  /* 0xffffffec00fc7947 */ /* 0x000fea000383ffff */
.L_x_353:
[----:B-1----:R1:W2:Y:S02]  /*171c0*/  SYNCS.PHASECHK.TRANS64.TRYWAIT P0, [R7+URZ], R0 ;  /* 0x00000000070075a7 */ /* 0x0022a4000800017f */
[----:B--2---:R-:W-:Y:S05]  /*171d0*/  @!P0 NANOSLEEP.SYNCS 0x989680 ;  /* 0x009896800000895d */ /* 0x004fea0003900000 */
[----:B------:R-:W2:Y:S02]  /*171e0*/  @!P0 SYNCS.PHASECHK.TRANS64 P0, [R7+URZ], R0 ;  /* 0x00000000070085a7 */ /* 0x000ea4000800007f */
[----:B--2---:R-:W-:Y:S05]  /*171f0*/  @!P0 BRA `(.L_x_353) ;  /* 0xfffffffc00f08947 */ /* 0x004fea000383ffff */
[----:B------:R-:W-:Y:S05]  /*17200*/  BRA `(.L_x_398) ;  /* 0xfffffff0000c7947 */ /* 0x000fea000383ffff */
.L_x_399:
[----:B------:R-:W-:-:S00]  /*17210*/  BRA `(.L_x_399) ;  /* 0xfffffffc00fc7947 */ /* 0x000fc0000383ffff */
[----:B------:R-:W-:-:S00]  /*17220*/  NOP ;  /* 0x0000000000007918 */ /* 0x000fc00000000000 */
        /* <DEDUP_REMOVED lines=13> */
.L_x_400:


//--------------------- .nv.global.init           --------------------------
	.section	.nv.global.init,"aw",@progbits
.nv.global.init:
	.type		$str$22,@object
	.size		$str$22,($str$26 - $str$22)
$str$22:
        /*0000*/ 	.byte	0x6b, 0x5f, 0x74, 0x69, 0x6c, 0x65, 0x5f, 0x63, 0x6f, 0x75, 0x6e, 0x74, 0x20, 0x3e, 0x3d, 0x20
        /*0010*/ 	.byte	0x31, 0x00
	.type		$str$26,@object
	.size		$str$26,($str$27 - $str$26)
$str$26:
        /*0012*/ 	.byte	0x28, 0x61, 0x64, 0x64, 0x72, 0x65, 0x73, 0x73, 0x20, 0x26, 0x20, 0x6d, 0x61, 0x73, 0x6b, 0x29
        /*0022*/ 	.byte	0x20, 0x3d, 0x3d, 0x20, 0x30, 0x00
	.type		$str$27,@object
	.size		$str$27,($str$23 - $str$27)
$str$27:
        /*0028*/ 	.byte	0x2f, 0x74, 0x6d, 0x70, 0x2f, 0x63, 0x75, 0x74, 0x6c, 0x61, 0x73, 0x73, 0x5f, 0x73, 0x77, 0x65
        /*0038*/ 	.byte	0x65, 0x70, 0x5f, 0x73, 0x72, 0x63, 0x2f, 0x69, 0x6e, 0x63, 0x6c, 0x75, 0x64, 0x65, 0x2f, 0x63
        /*0048*/ 	.byte	0x75, 0x74, 0x65, 0x2f, 0x70, 0x6f, 0x69, 0x6e, 0x74, 0x65, 0x72, 0x5f, 0x66, 0x6c, 0x61, 0x67
        /*0058*/ 	.byte	0x67, 0x65, 0x64, 0x2e, 0x68, 0x70, 0x70, 0x00
	.type		$str$23,@object
	.size		$str$23,(__unnamed_2 - $str$23)
$str$23:
        /*0060*/ 	.byte	0x2f, 0x74, 0x6d, 0x70, 0x2f, 0x63, 0x75, 0x74, 0x6c, 0x61, 0x73, 0x73, 0x5f, 0x73, 0x77, 0x65
        /*0070*/ 	.byte	0x65, 0x70, 0x5f, 0x73, 0x72, 0x63, 0x2f, 0x69, 0x6e, 0x63, 0x6c, 0x75, 0x64, 0x65, 0x2f, 0x63
        /*0080*/ 	.byte	0x75, 0x74, 0x6c, 0x61, 0x73, 0x73, 0x2f, 0x67, 0x65, 0x6d, 0x6d, 0x2f, 0x63, 0x6f, 0x6c, 0x6c
        /*0090*/ 	.byte	0x65, 0x63, 0x74, 0x69, 0x76, 0x65, 0x2f, 0x73, 0x6d, 0x39, 0x30, 0x5f, 0x6d, 0x6d, 0x61, 0x5f
        /*00a0*/ 	.byte	0x74, 0x6d, 0x61, 0x5f, 0x67, 0x6d, 0x6d, 0x61, 0x5f, 0x73, 0x73, 0x5f, 0x77, 0x61, 0x72, 0x70
        /*00b0*/ 	.byte	0x73, 0x70, 0x65, 0x63, 0x69, 0x61, 0x6c, 0x69, 0x7a, 0x65, 0x64, 0x2e, 0x68, 0x70, 0x70, 0x00
	.type		__unnamed_2,@object
	.size		__unnamed_2,(__unnamed_1 - __unnamed_2)
__unnamed_2:
        /* <DEDUP_REMOVED lines=28> */
        /*0280*/ 	.byte	0x36, 0x3e, 0x3e, 0x3e, 0x3e, 0x3e, 0x5d, 0x00
	.type		__unnamed_1,@object
	.size		__unnamed_1,(.L_0 - __unnamed_1)
__unnamed_1:
        /* <DEDUP_REMOVED lines=180> */
        /*0dc8*/ 	.byte	0x74, 0x65, 0x3a, 0x3a, 0x69, 0x64, 0x65, 0x6e, 0x74, 0x69, 0x74, 0x79, 0x5d, 0x00
.L_0:


//--------------------- .nv.shared._ZN7cutlass13device_kernelINS_4gemm6kernel13GemmUniversalIN4cute5tupleIJiiiiEEENS1_10collective13CollectiveMmaINS1_34MainloopSm90TmaGmmaWarpSpecializedILi3ENS5_IJNS4_1CILi1EEESB_SB_EEENS1_35KernelTmaWarpSpecializedCooperativeEEENS5_IJNSA_ILi256EEESF_NSA_ILi64EEEEEENS_6half_tENS5_IJlSB_lEEESI_SJ_NS4_8TiledMMAINS4_8MMA_AtomIJNS4_4SM904GMMA26MMA_64x256x16_F32F16F16_SSILNSN_5MajorE0ELSP_0ELNSN_7ScaleInE1ELSQ_1EEEEEENS4_6LayoutINS5_IJNSA_ILi2EEESB_SB_EEENS5_IJSB_NSA_ILi0EEESW_EEEEENS5_IJNS4_10UnderscoreESZ_SZ_EEEEENS4_13SM90_TMA_LOADENS4_14ComposedLayoutINS4_7SwizzleILi3ELi4ELi3EEENS4_18smem_ptr_flag_bitsILi16EEENST_INS5_IJNSA_ILi8EEESG_EEENS5_IJSG_SB_EEEEEEEvNS4_8identityES12_S1C_vS1D_EENS_8epilogue10collective18CollectiveEpilogueINS1F_22Sm90TmaWarpSpecializedILi4ELi2ELi16ELb1ELb0EEEJSH_NS5_IJNSA_ILi128EEENSA_ILi32EEEEEESI_SJ_SI_SJ_NS1F_6fusion15FusionCallbacksIS1J_NS1N_23LinCombPerRowBiasEltActINS1F_6thread4ReLuESI_fSI_SI_fLi8ELNS_15FloatRoundStyleE2EEESH_S1M_JEEES12_NS13_INS14_ILi2ELi4ELi3EEES17_NST_INS5_IJS18_S1L_EEENS5_IJS1L_SB_EEEEEEENS4_17SM75_U32x4_LDSM_NENS4_14SM90_TMA_STOREES1Z_NS4_17SM90_U32x4_STSM_NENS4_9Copy_AtomIJS22_SI_EEEvEEEvvEEEEvNT_6ParamsE --------------------------
	.section	.nv.shared._ZN7cutlass13device_kernelINS_4gemm6kernel13GemmUniversalIN4cute5tupleIJiiiiEEENS1_10collective13CollectiveMmaINS1_34MainloopSm90TmaGmmaWarpSpecializedILi3ENS5_IJNS4_1CILi1EEESB_SB_EEENS1_35KernelTmaWarpSpecializedCooperativeEEENS5_IJNSA_ILi256EEESF_NSA_ILi64EEEEEENS_6half_tENS5_IJlSB_lEEESI_SJ_NS4_8TiledMMAINS4_8MMA_AtomIJNS4_4SM904GMMA26MMA_64x256x16_F32F16F16_SSILNSN_5MajorE0ELSP_0ELNSN_7ScaleInE1ELSQ_1EEEEEENS4_6LayoutINS5_IJNSA_ILi2EEESB_SB_EEENS5_IJSB_NSA_ILi0EEESW_EEEEENS5_IJNS4_10UnderscoreESZ_SZ_EEEEENS4_13SM90_TMA_LOADENS4_14ComposedLayoutINS4_7SwizzleILi3ELi4ELi3EEENS4_18smem_ptr_flag_bitsILi16EEENST_INS5_IJNSA_ILi8EEESG_EEENS5_IJSG_SB_EEEEEEEvNS4_8identityES12_S1C_vS1D_EENS_8epilogue10collective18CollectiveEpilogueINS1F_22Sm90TmaWarpSpecializedILi4ELi2ELi16ELb1ELb0EEEJSH_NS5_IJNSA_ILi128EEENSA_ILi32EEEEEESI_SJ_SI_SJ_NS1F_6fusion15FusionCallbacksIS1J_NS1N_23LinCombPerRowBiasEltActINS1F_6thread4ReLuESI_fSI_SI_fLi8ELNS_15FloatRoundStyleE2EEESH_S1M_JEEES12_NS13_INS14_ILi2ELi4ELi3EEES17_NST_INS5_IJS18_S1L_EEENS5_IJS1L_SB_EEEEEEENS4_17SM75_U32x4_LDSM_NENS4_14SM90_TMA_STOREES1Z_NS4_17SM90_U32x4_STSM_NENS4_9Copy_AtomIJS22_SI_EEEvEEEvvEEEEvNT_6ParamsE,"aw",@nobits
	.sectionflags	@""
	.align	16
	.zero		1024


//--------------------- .nv.shared.reserved.0     --------------------------
	.section	.nv.shared.reserved.0,"aw",@nobits
	.weak		__nv_reservedSMEM_offset_0_alias
	.size		__nv_reservedSMEM_offset_0_alias, 0, 0
	.other		__nv_reservedSMEM_offset_0_alias,@"STO_CUDA_RESERVED_SHARED STV_DEFAULT"
__nv_reservedSMEM_offset_0_alias:
	.zero		0


//--------------------- .nv.global                --------------------------
	.section	.nv.global,"aw",@nobits
.nv.global:
	.type		_ZN39_INTERNAL_ba343bbc_4_k_cu_00044e56_27874cute1_E,@object
	.size		_ZN39_INTERNAL_ba343bbc_4_k_cu_00044e56_27874cute1_E,(_ZN39_INTERNAL_ba343bbc_4_k_cu_00044e56_27874cuda3std3__45__cpo6cbeginE - _ZN39_INTERNAL_ba343bbc_4_k_cu_00044e56_27874cute1_E)
_ZN39_INTERNAL_ba343bbc_4_k_cu_00044e56_27874cute1_E:
	.zero		1
	.type		_ZN39_INTERNAL_ba343bbc_4_k_cu_00044e56_27874cuda3std3__45__cpo6cbeginE,@object
	.size		_ZN39_INTERNAL_ba343bbc_4_k_cu_00044e56_27874cuda3std3__45__cpo6cbeginE,(_ZN39_INTERNAL_ba343bbc_4_k_cu_00044e56_27874cuda3std3__48in_placeE - _ZN39_INTERNAL_ba343bbc_4_k_cu_00044e56_27874cuda3std3__45__cpo6cbeginE)
_ZN39_INTERNAL_ba343bbc_4_k_cu_00044e56_27874cuda3std3__45__cpo6cbeginE:
	.zero		1
	.type		_ZN39_INTERNAL_ba343bbc_4_k_cu_00044e56_27874cuda3std3__48in_placeE,@object
	.size		_ZN39_INTERNAL_ba343bbc_4_k_cu_00044e56_27874cuda3std3__48in_placeE,(_ZN39_INTERNAL_ba343bbc_4_k_cu_00044e56_27874cuda3std6ranges3__45__cpo9iter_moveE - _ZN39_INTERNAL_ba343bbc_4_k_cu_00044e56_27874cuda3std3__48in_placeE)
_ZN39_INTERNAL_ba343bbc_4_k_cu_00044e56_27874cuda3std3__48in_placeE:
	.zero		1
	.type		_ZN39_INTERNAL_ba343bbc_4_k_cu_00044e56_27874cuda3std6ranges3__45__cpo9iter_moveE,@object
	.size		_ZN39_INTERNAL_ba343bbc_4_k_cu_00044e56_27874cuda3std6ranges3__45__cpo9iter_moveE,(_ZN39_INTERNAL_ba343bbc_4_k_cu_00044e56_27874cuda3std3__45__cpo5beginE - _ZN39_INTERNAL_ba343bbc_4_k_cu_00044e56_27874cuda3std6ranges3__45__cpo9iter_moveE)
_ZN39_INTERNAL_ba343bbc_4_k_cu_00044e56_27874cuda3std6ranges3__45__cpo9iter_moveE:
	.zero		1
	.type		_ZN39_INTERNAL_ba343bbc_4_k_cu_00044e56_27874cuda3std3__45__cpo5beginE,@object
	.size		_ZN39_INTERNAL_ba343bbc_4_k_cu_00044e56_27874cuda3std3__45__cpo5beginE,(_ZN39_INTERNAL_ba343bbc_4_k_cu_00044e56_27874cuda3std3__441_GLOBAL__N__ba343bbc_4_k_cu_00044e56_27876ignoreE - _ZN39_INTERNAL_ba343bbc_4_k_cu_00044e56_27874cuda3std3__45__cpo5beginE)
_ZN39_INTERNAL_ba343bbc_4_k_cu_00044e56_27874cuda3std3__45__cpo5beginE:
	.zero		1
	.type		_ZN39_INTERNAL_ba343bbc_4_k_cu_00044e56_27874cuda3std3__441_GLOBAL__N__ba343bbc_4_k_cu_00044e56_27876ignoreE,@object
	.size		_ZN39_INTERNAL_ba343bbc_4_k_cu_00044e56_27874cuda3std3__441_GLOBAL__N__ba343bbc_4_k_cu_00044e56_27876ignoreE,(_ZN39_INTERNAL_ba343bbc_4_k_cu_00044e56_27874cute7productE - _ZN39_INTERNAL_ba343bbc_4_k_cu_00044e56_27874cuda3std3__441_GLOBAL__N__ba343bbc_4_k_cu_00044e56_27876ignoreE)
_ZN39_INTERNAL_ba343bbc_4_k_cu_00044e56_27874cuda3std3__441_GLOBAL__N__ba343bbc_4_k_cu_00044e56_27876ignoreE:
	.zero		1
	.type		_ZN39_INTERNAL_ba343bbc_4_k_cu_00044e56_27874cute7productE,@object
	.size		_ZN39_INTERNAL_ba343bbc_4_k_cu_00044e56_27874cute7productE,(_ZN39_INTERNAL_ba343bbc_4_k_cu_00044e56_27874cuda3std3__45__cpo3endE - _ZN39_INTERNAL_ba343bbc_4_k_cu_00044e56_27874cute7productE)
_ZN39_INTERNAL_ba343bbc_4_k_cu_00044e56_27874cute7productE:
	.zero		1
	.type		_ZN39_INTERNAL_ba343bbc_4_k_cu_00044e56_27874cuda3std3__45__cpo3endE,@object
	.size		_ZN39_INTERNAL_ba343bbc_4_k_cu_00044e56_27874cuda3std3__45__cpo3endE,(_ZN39_INTERNAL_ba343bbc_4_k_cu_00044e56_27874cuda3std3__419piecewise_constructE - _ZN39_INTERNAL_ba343bbc_4_k_cu_00044e56_27874cuda3std3__45__cpo3endE)
_ZN39_INTERNAL_ba343bbc_4_k_cu_00044e56_27874cuda3std3__45__cpo3endE:
	.zero		1
	.type		_ZN39_INTERNAL_ba343bbc_4_k_cu_00044e56_27874cuda3std3__419piecewise_constructE,@object
	.size		_ZN39_INTERNAL_ba343bbc_4_k_cu_00044e56_27874cuda3std3__419piecewise_constructE,(_ZN39_INTERNAL_ba343bbc_4_k_cu_00044e56_27874cuda3std3__45__cpo4cendE - _ZN39_INTERNAL_ba343bbc_4_k_cu_00044e56_27874cuda3std3__419piecewise_constructE)
_ZN39_INTERNAL_ba343bbc_4_k_cu_00044e56_27874cuda3std3__419piecewise_constructE:
	.zero		1
	.type		_ZN39_INTERNAL_ba343bbc_4_k_cu_00044e56_27874cuda3std3__45__cpo4cendE,@object
	.size		_ZN39_INTERNAL_ba343bbc_4_k_cu_00044e56_27874cuda3std3__45__cpo4cendE,(_ZN39_INTERNAL_ba343bbc_4_k_cu_00044e56_27874cuda3std6ranges3__45__cpo4swapE - _ZN39_INTERNAL_ba343bbc_4_k_cu_00044e56_27874cuda3std3__45__cpo4cendE)
_ZN39_INTERNAL_ba343bbc_4_k_cu_00044e56_27874cuda3std3__45__cpo4cendE:
	.zero		1
	.type		_ZN39_INTERNAL_ba343bbc_4_k_cu_00044e56_27874cuda3std6ranges3__45__cpo4swapE,@object
	.size		_ZN39_INTERNAL_ba343bbc_4_k_cu_00044e56_27874cuda3std6ranges3__45__cpo4swapE,(.L_9 - _ZN39_INTERNAL_ba343bbc_4_k_cu_00044e56_27874cuda3std6ranges3__45__cpo4swapE)
_ZN39_INTERNAL_ba343bbc_4_k_cu_00044e56_27874cuda3std6ranges3__45__cpo4swapE:
	.zero		1
.L_9:


//--------------------- .nv.constant0._ZN7cutlass13device_kernelINS_4gemm6kernel13GemmUniversalIN4cute5tupleIJiiiiEEENS1_10collective13CollectiveMmaINS1_34MainloopSm90TmaGmmaWarpSpecializedILi3ENS5_IJNS4_1CILi1EEESB_SB_EEENS1_35KernelTmaWarpSpecializedCooperativeEEENS5_IJNSA_ILi256EEESF_NSA_ILi64EEEEEENS_6half_tENS5_IJlSB_lEEESI_SJ_NS4_8TiledMMAINS4_8MMA_AtomIJNS4_4SM904GMMA26MMA_64x256x16_F32F16F16_SSILNSN_5MajorE0ELSP_0ELNSN_7ScaleInE1ELSQ_1EEEEEENS4_6LayoutINS5_IJNSA_ILi2EEESB_SB_EEENS5_IJSB_NSA_ILi0EEESW_EEEEENS5_IJNS4_10UnderscoreESZ_SZ_EEEEENS4_13SM90_TMA_LOADENS4_14ComposedLayoutINS4_7SwizzleILi3ELi4ELi3EEENS4_18smem_ptr_flag_bitsILi16EEENST_INS5_IJNSA_ILi8EEESG_EEENS5_IJSG_SB_EEEEEEEvNS4_8identityES12_S1C_vS1D_EENS_8epilogue10collective18CollectiveEpilogueINS1F_22Sm90TmaWarpSpecializedILi4ELi2ELi16ELb1ELb0EEEJSH_NS5_IJNSA_ILi128EEENSA_ILi32EEEEEESI_SJ_SI_SJ_NS1F_6fusion15FusionCallbacksIS1J_NS1N_23LinCombPerRowBiasEltActINS1F_6thread4ReLuESI_fSI_SI_fLi8ELNS_15FloatRoundStyleE2EEESH_S1M_JEEES12_NS13_INS14_ILi2ELi4ELi3EEES17_NST_INS5_IJS18_S1L_EEENS5_IJS1L_SB_EEEEEEENS4_17SM75_U32x4_LDSM_NENS4_14SM90_TMA_STOREES1Z_NS4_17SM90_U32x4_STSM_NENS4_9Copy_AtomIJS22_SI_EEEvEEEvvEEEEvNT_6ParamsE --------------------------
	.section	.nv.constant0._ZN7cutlass13device_kernelINS_4gemm6kernel13GemmUniversalIN4cute5tupleIJiiiiEEENS1_10collective13CollectiveMmaINS1_34MainloopSm90TmaGmmaWarpSpecializedILi3ENS5_IJNS4_1CILi1EEESB_SB_EEENS1_35KernelTmaWarpSpecializedCooperativeEEENS5_IJNSA_ILi256EEESF_NSA_ILi64EEEEEENS_6half_tENS5_IJlSB_lEEESI_SJ_NS4_8TiledMMAINS4_8MMA_AtomIJNS4_4SM904GMMA26MMA_64x256x16_F32F16F16_SSILNSN_5MajorE0ELSP_0ELNSN_7ScaleInE1ELSQ_1EEEEEENS4_6LayoutINS5_IJNSA_ILi2EEESB_SB_EEENS5_IJSB_NSA_ILi0EEESW_EEEEENS5_IJNS4_10UnderscoreESZ_SZ_EEEEENS4_13SM90_TMA_LOADENS4_14ComposedLayoutINS4_7SwizzleILi3ELi4ELi3EEENS4_18smem_ptr_flag_bitsILi16EEENST_INS5_IJNSA_ILi8EEESG_EEENS5_IJSG_SB_EEEEEEEvNS4_8identityES12_S1C_vS1D_EENS_8epilogue10collective18CollectiveEpilogueINS1F_22Sm90TmaWarpSpecializedILi4ELi2ELi16ELb1ELb0EEEJSH_NS5_IJNSA_ILi128EEENSA_ILi32EEEEEESI_SJ_SI_SJ_NS1F_6fusion15FusionCallbacksIS1J_NS1N_23LinCombPerRowBiasEltActINS1F_6thread4ReLuESI_fSI_SI_fLi8ELNS_15FloatRoundStyleE2EEESH_S1M_JEEES12_NS13_INS14_ILi2ELi4ELi3EEES17_NST_INS5_IJS18_S1L_EEENS5_IJS1L_SB_EEEEEEENS4_17SM75_U32x4_LDSM_NENS4_14SM90_TMA_STOREES1Z_NS4_17SM90_U32x4_STSM_NENS4_9Copy_AtomIJS22_SI_EEEvEEEvvEEEEvNT_6ParamsE,"a",@progbits
	.sectionflags	@""
	.align	4
.nv.constant0._ZN7cutlass13device_kernelINS_4gemm6kernel13GemmUniversalIN4cute5tupleIJiiiiEEENS1_10collective13CollectiveMmaINS1_34MainloopSm90TmaGmmaWarpSpecializedILi3ENS5_IJNS4_1CILi1EEESB_SB_EEENS1_35KernelTmaWarpSpecializedCooperativeEEENS5_IJNSA_ILi256EEESF_NSA_ILi64EEEEEENS_6half_tENS5_IJlSB_lEEESI_SJ_NS4_8TiledMMAINS4_8MMA_AtomIJNS4_4SM904GMMA26MMA_64x256x16_F32F16F16_SSILNSN_5MajorE0ELSP_0ELNSN_7ScaleInE1ELSQ_1EEEEEENS4_6LayoutINS5_IJNSA_ILi2EEESB_SB_EEENS5_IJSB_NSA_ILi0EEESW_EEEEENS5_IJNS4_10UnderscoreESZ_SZ_EEEEENS4_13SM90_TMA_LOADENS4_14ComposedLayoutINS4_7SwizzleILi3ELi4ELi3EEENS4_18smem_ptr_flag_bitsILi16EEENST_INS5_IJNSA_ILi8EEESG_EEENS5_IJSG_SB_EEEEEEEvNS4_8identityES12_S1C_vS1D_EENS_8epilogue10collective18CollectiveEpilogueINS1F_22Sm90TmaWarpSpecializedILi4ELi2ELi16ELb1ELb0EEEJSH_NS5_IJNSA_ILi128EEENSA_ILi32EEEEEESI_SJ_SI_SJ_NS1F_6fusion15FusionCallbacksIS1J_NS1N_23LinCombPerRowBiasEltActINS1F_6thread4ReLuESI_fSI_SI_fLi8ELNS_15FloatRoundStyleE2EEESH_S1M_JEEES12_NS13_INS14_ILi2ELi4ELi3EEES17_NST_INS5_IJS18_S1L_EEENS5_IJS1L_SB_EEEEEEENS4_17SM75_U32x4_LDSM_NENS4_14SM90_TMA_STOREES1Z_NS4_17SM90_U32x4_STSM_NENS4_9Copy_AtomIJS22_SI_EEEvEEEvvEEEEvNT_6ParamsE:
	.zero		2432


//--------------------- SYMBOLS --------------------------

	.type		.nv.reservedSmem.offset0,@object
	.size		.nv.reservedSmem.offset0,0x4
	.type		__assertfail,@function
